def matmul_kernel(
    a_ptr,
    b_ptr,
    c_ptr,
    M,
    N,
    K,
    stride_am,
    stride_ak,
    stride_bk,
    stride_bn,
    stride_cm,
    stride_cn,
    BLOCK_M: tl.constexpr,
    BLOCK_N: tl.constexpr,
    BLOCK_K: tl.constexpr,
    GROUP_M: tl.constexpr,
):
    pid = tl.program_id(axis=0)
    num_pid_m = tl.cdiv(M, BLOCK_M)
    num_pid_n = tl.cdiv(N, BLOCK_N)
    num_pid_in_group = GROUP_M * num_pid_n
    group_id = pid // num_pid_in_group
    first_pid_m = group_id * GROUP_M
    group_size_m = min(num_pid_m - first_pid_m, GROUP_M)
    pid_m = first_pid_m + ((pid % num_pid_in_group) % group_size_m)
    pid_n = (pid % num_pid_in_group) // group_size_m

    offs_am = (pid_m * BLOCK_M + tl.arange(0, BLOCK_M)) % M
    offs_bn = (pid_n * BLOCK_N + tl.arange(0, BLOCK_N)) % N
    offs_k = tl.arange(0, BLOCK_K)
    a_ptrs = a_ptr + offs_am[:, None] * stride_am + offs_k[None, :] * stride_ak
    b_ptrs = b_ptr + offs_k[:, None] * stride_bk + offs_bn[None, :] * stride_bn

    acc = tl.zeros((BLOCK_M, BLOCK_N), dtype=tl.float32)
    for kk in range(0, tl.cdiv(K, BLOCK_K)):
        a = tl.load(a_ptrs, mask=offs_k[None, :] < K - kk * BLOCK_K, other=0.0)
        b = tl.load(b_ptrs, mask=offs_k[:, None] < K - kk * BLOCK_K, other=0.0)
        acc = tl.dot(a, b, acc)
        a_ptrs += BLOCK_K * stride_ak
        b_ptrs += BLOCK_K * stride_bk

    c = acc.to(c_ptr.dtype.element_ty)
    offs_cm = pid_m * BLOCK_M + tl.arange(0, BLOCK_M)
    offs_cn = pid_n * BLOCK_N + tl.arange(0, BLOCK_N)
    c_ptrs = c_ptr + offs_cm[:, None] * stride_cm + offs_cn[None, :] * stride_cn
    mask = (offs_cm[:, None] < M) & (offs_cn[None, :] < N)
    tl.store(c_ptrs, c, mask=mask)

# config = {"BLOCK_K": 128, "BLOCK_M": 512, "BLOCK_N": 128, "GROUP_M": 4, "arch": "sm_100", "dtype": "bf16", "num_ctas": 1, "num_stages": 3, "num_warps": 4}
# arch = sm_100


// ===== COMPILED SASS (sm_100a) =====

	.target	sm_100a

	.elftype	@"ET_EXEC"


//--------------------- .note.nv.tkinfo           --------------------------
	.section	.note.nv.tkinfo,"",@"SHT_NOTE"
	.sectionflags	@"SHF_NOTE_NV_TKINFO"
	.tkinfo
        /*0018*/ 	.word	0x00000081
        /*0030*/ 	.string	""
        /*0030*/ 	.string	"ptxas-blackwell"
        /*0030*/ 	.string	"Cuda compilation tools, release 12.9, V12.9.86"
        /*0030*/ 	.string	"Build cuda_12.9.r12.9/compiler.36037853_0"
        /*0030*/ 	.string	"-v  -suppress-debug-info  -lineinfo  -arch sm_100a "



//--------------------- .note.nv.cuver            --------------------------
	.section	.note.nv.cuver,"",@"SHT_NOTE"
	.sectionflags	@"SHF_NOTE_NV_CUVER"
        /*0018*/ 	.short	0x0001
        /*001a*/ 	.short	0x0064
        /*001c*/ 	.short	0x0001
        /*001e*/ 	.short	0x0000
        /*0020*/ 	.short	0x0001
        /*0022*/ 	.short	0x0000


//--------------------- .nv.info                  --------------------------
	.section	.nv.info,"",@"SHT_CUDA_INFO"
	.align	4


	//----- nvinfo : EIATTR_REGCOUNT
	.align		4
        /*0000*/ 	.byte	0x04, 0x2f
        /*0002*/ 	.short	(.L_4 - .L_3)
	.align		4
.L_3:
        /*0004*/ 	.word	index@(matmul_kernel)
        /*0008*/ 	.word	0x00000060


	//----- nvinfo : EIATTR_FRAME_SIZE
	.align		4
.L_4:
        /*000c*/ 	.byte	0x04, 0x11
        /*000e*/ 	.short	(.L_6 - .L_5)
	.align		4
.L_5:
        /*0010*/ 	.word	index@($__internal_2_$__cuda_sm10x_tcgen05_guardrail_trap_unallocated_columns_being_dealloced)
        /*0014*/ 	.word	0x00003c30


	//----- nvinfo : EIATTR_FRAME_SIZE
	.align		4
.L_6:
        /*0018*/ 	.byte	0x04, 0x11
        /*001a*/ 	.short	(.L_8 - .L_7)
	.align		4
.L_7:
        /*001c*/ 	.word	index@($__internal_1_$__cuda_sm10x_tcgen05_guardrail_trap_phase_invalid_during_alloc)
        /*0020*/ 	.word	0x00003c30


	//----- nvinfo : EIATTR_FRAME_SIZE
	.align		4
.L_8:
        /*0024*/ 	.byte	0x04, 0x11
        /*0026*/ 	.short	(.L_10 - .L_9)
	.align		4
.L_9:
        /*0028*/ 	.word	index@($__internal_0_$__cuda_sm10x_tcgen05_guardrail_trap_col_being_dealloced_not_returned_by_alloc)
        /*002c*/ 	.word	0x00003c30


	//----- nvinfo : EIATTR_FRAME_SIZE
	.align		4
.L_10:
        /*0030*/ 	.byte	0x04, 0x11
        /*0032*/ 	.short	(.L_12 - .L_11)
	.align		4
.L_11:
        /*0034*/ 	.word	index@(matmul_kernel)
        /*0038*/ 	.word	0x00003c30


	//----- nvinfo : EIATTR_MIN_STACK_SIZE
	.align		4
.L_12:
        /*003c*/ 	.byte	0x04, 0x12
        /*003e*/ 	.short	(.L_14 - .L_13)
	.align		4
.L_13:
        /*0040*/ 	.word	index@(matmul_kernel)
        /*0044*/ 	.word	0x00003c30
.L_14:


//--------------------- .nv.info.matmul_kernel    --------------------------
	.section	.nv.info.matmul_kernel,"",@"SHT_CUDA_INFO"
	.sectionflags	@""
	.align	4


	//----- nvinfo : EIATTR_CUDA_API_VERSION
	.align		4
        /*0000*/ 	.byte	0x04, 0x37
        /*0002*/ 	.short	(.L_16 - .L_15)
.L_15:
        /*0004*/ 	.word	0x00000081


	//----- nvinfo : EIATTR_KPARAM_INFO
	.align		4
.L_16:
        /*0008*/ 	.byte	0x04, 0x17
        /*000a*/ 	.short	(.L_18 - .L_17)
.L_17:
        /*000c*/ 	.word	0x00000000
        /*0010*/ 	.short	0x000d
        /*0012*/ 	.short	0x0048
        /*0014*/ 	.byte	0x00, 0xf4, 0x21, 0x00


	//----- nvinfo : EIATTR_KPARAM_INFO
	.align		4
.L_18:
        /*0018*/ 	.byte	0x04, 0x17
        /*001a*/ 	.short	(.L_20 - .L_19)
.L_19:
        /*001c*/ 	.word	0x00000000
        /*0020*/ 	.short	0x000c
        /*0022*/ 	.short	0x0040
        /*0024*/ 	.byte	0x00, 0xf4, 0x21, 0x00


	//----- nvinfo : EIATTR_KPARAM_INFO
	.align		4
.L_20:
        /*0028*/ 	.byte	0x04, 0x17
        /*002a*/ 	.short	(.L_22 - .L_21)
.L_21:
        /*002c*/ 	.word	0x00000000
        /*0030*/ 	.short	0x000b
        /*0032*/ 	.short	0x0038
        /*0034*/ 	.byte	0x00, 0xf0, 0x11, 0x00


	//----- nvinfo : EIATTR_KPARAM_INFO
	.align		4
.L_22:
        /*0038*/ 	.byte	0x04, 0x17
        /*003a*/ 	.short	(.L_24 - .L_23)
.L_23:
        /*003c*/ 	.word	0x00000000
        /*0040*/ 	.short	0x000a
        /*0042*/ 	.short	0x0034
        /*0044*/ 	.byte	0x00, 0xf0, 0x11, 0x00


	//----- nvinfo : EIATTR_KPARAM_INFO
	.align		4
.L_24:
        /*0048*/ 	.byte	0x04, 0x17
        /*004a*/ 	.short	(.L_26 - .L_25)
.L_25:
        /*004c*/ 	.word	0x00000000
        /*0050*/ 	.short	0x0009
        /*0052*/ 	.short	0x0030
        /*0054*/ 	.byte	0x00, 0xf0, 0x11, 0x00


	//----- nvinfo : EIATTR_KPARAM_INFO
	.align		4
.L_26:
        /*0058*/ 	.byte	0x04, 0x17
        /*005a*/ 	.short	(.L_28 - .L_27)
.L_27:
        /*005c*/ 	.word	0x00000000
        /*0060*/ 	.short	0x0008
        /*0062*/ 	.short	0x002c
        /*0064*/ 	.byte	0x00, 0xf0, 0x11, 0x00


	//----- nvinfo : EIATTR_KPARAM_INFO
	.align		4
.L_28:
        /*0068*/ 	.byte	0x04, 0x17
        /*006a*/ 	.short	(.L_30 - .L_29)
.L_29:
        /*006c*/ 	.word	0x00000000
        /*0070*/ 	.short	0x0007
        /*0072*/ 	.short	0x0028
        /*0074*/ 	.byte	0x00, 0xf0, 0x11, 0x00


	//----- nvinfo : EIATTR_KPARAM_INFO
	.align		4
.L_30:
        /*0078*/ 	.byte	0x04, 0x17
        /*007a*/ 	.short	(.L_32 - .L_31)
.L_31:
        /*007c*/ 	.word	0x00000000
        /*0080*/ 	.short	0x0006
        /*0082*/ 	.short	0x0024
        /*0084*/ 	.byte	0x00, 0xf0, 0x11, 0x00


	//----- nvinfo : EIATTR_KPARAM_INFO
	.align		4
.L_32:
        /*0088*/ 	.byte	0x04, 0x17
        /*008a*/ 	.short	(.L_34 - .L_33)
.L_33:
        /*008c*/ 	.word	0x00000000
        /*0090*/ 	.short	0x0005
        /*0092*/ 	.short	0x0020
        /*0094*/ 	.byte	0x00, 0xf0, 0x11, 0x00


	//----- nvinfo : EIATTR_KPARAM_INFO
	.align		4
.L_34:
        /*0098*/ 	.byte	0x04, 0x17
        /*009a*/ 	.short	(.L_36 - .L_35)
.L_35:
        /*009c*/ 	.word	0x00000000
        /*00a0*/ 	.short	0x0004
        /*00a2*/ 	.short	0x001c
        /*00a4*/ 	.byte	0x00, 0xf0, 0x11, 0x00


	//----- nvinfo : EIATTR_KPARAM_INFO
	.align		4
.L_36:
        /*00a8*/ 	.byte	0x04, 0x17
        /*00aa*/ 	.short	(.L_38 - .L_37)
.L_37:
        /*00ac*/ 	.word	0x00000000
        /*00b0*/ 	.short	0x0003
        /*00b2*/ 	.short	0x0018
        /*00b4*/ 	.byte	0x00, 0xf0, 0x11, 0x00


	//----- nvinfo : EIATTR_KPARAM_INFO
	.align		4
.L_38:
        /*00b8*/ 	.byte	0x04, 0x17
        /*00ba*/ 	.short	(.L_40 - .L_39)
.L_39:
        /*00bc*/ 	.word	0x00000000
        /*00c0*/ 	.short	0x0002
        /*00c2*/ 	.short	0x0010
        /*00c4*/ 	.byte	0x00, 0xf4, 0x21, 0x00


	//----- nvinfo : EIATTR_KPARAM_INFO
	.align		4
.L_40:
        /*00c8*/ 	.byte	0x04, 0x17
        /*00ca*/ 	.short	(.L_42 - .L_41)
.L_41:
        /*00cc*/ 	.word	0x00000000
        /*00d0*/ 	.short	0x0001
        /*00d2*/ 	.short	0x0008
        /*00d4*/ 	.byte	0x00, 0xf4, 0x21, 0x00


	//----- nvinfo : EIATTR_KPARAM_INFO
	.align		4
.L_42:
        /*00d8*/ 	.byte	0x04, 0x17
        /*00da*/ 	.short	(.L_44 - .L_43)
.L_43:
        /*00dc*/ 	.word	0x00000000
        /*00e0*/ 	.short	0x0000
        /*00e2*/ 	.short	0x0000
        /*00e4*/ 	.byte	0x00, 0xf4, 0x21, 0x00


	//----- nvinfo : EIATTR_AT_ENTRY_FRAGMENTS
	.align		4
.L_44:
        /*00e8*/ 	.byte	0x04, 0x4f
        /*00ea*/ 	.short	(.L_46 - .L_45)


	//   ....[0]....
.L_45:
        /*00ec*/ 	.word	0x00000004


	//----- nvinfo : EIATTR_RESERVED_SMEM_USED
	.align		4
.L_46:
        /*00f0*/ 	.byte	0x01, 0x41
	.zero		2


	//----- nvinfo : EIATTR_SPARSE_MMA_MASK
	.align		4
        /*00f4*/ 	.byte	0x03, 0x50
        /*00f6*/ 	.short	0x0000


	//----- nvinfo : EIATTR_TCGEN05_1CTA_USED
	.align		4
        /*00f8*/ 	.byte	0x01, 0x51
	.zero		2


	//----- nvinfo : EIATTR_MAXREG_COUNT
	.align		4
        /*00fc*/ 	.byte	0x03, 0x1b
        /*00fe*/ 	.short	0x00ff


	//----- nvinfo : EIATTR_NUM_BARRIERS
	.align		4
        /*0100*/ 	.byte	0x02, 0x4c
        /*0102*/ 	.byte	0x01
	.zero		1


	//----- nvinfo : EIATTR_ANNOTATIONS
	.align		4
        /*0104*/ 	.byte	0x04, 0x55
        /*0106*/ 	.short	(.L_48 - .L_47)


	//   ....[0]....
.L_47:
        /*0108*/ 	.word	0x00000001
        /*010c*/ 	.byte	0xc0, 0x09, 0x00, 0x00, 0x01, 0x00, 0x00, 0x00, 0xf0, 0x09, 0x00, 0x00, 0x01, 0x00, 0x00, 0x00
        /* <DEDUP_REMOVED lines=1807> */
        /*720c*/ 	.byte	0xc0, 0x5e, 0x02, 0x00


	//----- nvinfo : EIATTR_INT_WARP_WIDE_INSTR_OFFSETS
	.align		4
.L_48:
        /*7210*/ 	.byte	0x04, 0x31
        /*7212*/ 	.short	(.L_50 - .L_49)


	//   ....[0]....
.L_49:
        /*7214*/ 	.word	0x000084b0


	//   ....[1]....
        /*7218*/ 	.word	0x00008530


	//   ....[2]....
        /*721c*/ 	.word	0x00012440


	//   ....[3]....
        /*7220*/ 	.word	0x00064100


	//   ....[4]....
        /*7224*/ 	.word	0x00064140


	//----- nvinfo : EIATTR_COOP_GROUP_MASK_REGIDS
	.align		4
.L_50:
        /*7228*/ 	.byte	0x04, 0x29
        /*722a*/ 	.short	(.L_52 - .L_51)


	//   ....[0]....
.L_51:
        /*722c*/ 	.word	0xffffffff


	//   ....[1]....
        /*7230*/ 	.word	0xffffffff


	//   ....[2]....
        /*7234*/ 	.word	0xffffffff


	//   ....[3]....
        /*7238*/ 	.word	0xffffffff


	//----- nvinfo : EIATTR_COOP_GROUP_INSTR_OFFSETS
	.align		4
.L_52:
        /*723c*/ 	.byte	0x04, 0x28
        /*723e*/ 	.short	(.L_54 - .L_53)


	//   ....[0]....
.L_53:
        /*7240*/ 	.word	0x00000060


	//   ....[1]....
        /*7244*/ 	.word	0x00000320


	//   ....[2]....
        /*7248*/ 	.word	0x00063f80


	//   ....[3]....
        /*724c*/ 	.word	0x000641f0


	//----- nvinfo : EIATTR_VRC_CTA_INIT_COUNT
	.align		4
.L_54:
        /*7250*/ 	.byte	0x02, 0x4a
        /*7252*/ 	.byte	0x80
	.zero		1


	//----- nvinfo : EIATTR_MBARRIER_INSTR_OFFSETS
	.align		4
        /*7254*/ 	.byte	0x04, 0x39
        /*7256*/ 	.short	(.L_56 - .L_55)


	//   ....[0]....
.L_55:
        /*7258*/ 	.word	0x000085b0
        /*725c*/ 	.word	0x000000ff
        /*7260*/ 	.word	0x00000000
        /*7264*/ 	.short	0x0100
        /*7266*/ 	.byte	0x04
	.zero		1


	//   ....[1]....
        /*7268*/ 	.word	0x00012480
        /*726c*/ 	.word	0x000000ff
        /*7270*/ 	.word	0x00050008
        /*7274*/ 	.short	0x0100
        /*7276*/ 	.byte	0x4c
	.zero		1


	//   ....[2]....
        /*7278*/ 	.word	0x00023ab0
        /*727c*/ 	.word	0x000000ff
        /*7280*/ 	.word	0x00000000
        /*7284*/ 	.short	0x010a
        /*7286*/ 	.byte	0x04
	.zero		1


	//   ....[3]....
        /*7288*/ 	.word	0x00051470
        /*728c*/ 	.word	0x000000ff
        /*7290*/ 	.word	0x00000000
        /*7294*/ 	.short	0x010a
        /*7296*/ 	.byte	0x04
	.zero		1


	//   ....[4]....
        /*7298*/ 	.word	0x00051740
        /*729c*/ 	.word	0x000000ff
        /*72a0*/ 	.word	0x00050000
        /*72a4*/ 	.short	0x0108
        /*72a6*/ 	.byte	0x4c
	.zero		1


	//   ....[5]....
        /*72a8*/ 	.word	0x000518a0
        /*72ac*/ 	.word	0x000000ff
        /*72b0*/ 	.word	0x00050008
        /*72b4*/ 	.short	0x0108
        /*72b6*/ 	.byte	0x4c
	.zero		1


	//   ....[6]....
        /*72b8*/ 	.word	0x00064230
        /*72bc*/ 	.word	0x000000ff
        /*72c0*/ 	.word	0x00000000
        /*72c4*/ 	.short	0x010a
        /*72c6*/ 	.byte	0x04
	.zero		1


	//   ....[7]....
        /*72c8*/ 	.word	0x00064270
        /*72cc*/ 	.word	0x000000ff
        /*72d0*/ 	.word	0x00000000
        /*72d4*/ 	.short	0x010a
        /*72d6*/ 	.byte	0x04
	.zero		1


	//----- nvinfo : EIATTR_NUM_MBARRIERS
	.align		4
.L_56:
        /*72d8*/ 	.byte	0x03, 0x38
        /*72da*/ 	.short	0x0002


	//----- nvinfo : EIATTR_EXIT_INSTR_OFFSETS
	.align		4
        /*72dc*/ 	.byte	0x04, 0x1c
        /*72de*/ 	.short	(.L_58 - .L_57)


	//   ....[0]....
.L_57:
        /*72e0*/ 	.word	0x00064200


	//----- nvinfo : EIATTR_REQNTID
	.align		4
.L_58:
        /*72e4*/ 	.byte	0x04, 0x10
        /*72e6*/ 	.short	(.L_60 - .L_59)
.L_59:
        /*72e8*/ 	.word	0x00000080
        /*72ec*/ 	.word	0x00000001
        /*72f0*/ 	.word	0x00000001


	//----- nvinfo : EIATTR_CRS_STACK_SIZE
	.align		4
.L_60:
        /*72f4*/ 	.byte	0x04, 0x1e
        /*72f6*/ 	.short	(.L_62 - .L_61)
.L_61:
        /*72f8*/ 	.word	0x00000000


	//----- nvinfo : EIATTR_CBANK_PARAM_SIZE
	.align		4
.L_62:
        /*72fc*/ 	.byte	0x03, 0x19
        /*72fe*/ 	.short	0x0050


	//----- nvinfo : EIATTR_PARAM_CBANK
	.align		4
        /*7300*/ 	.byte	0x04, 0x0a
        /*7302*/ 	.short	(.L_64 - .L_63)
	.align		4
.L_63:
        /*7304*/ 	.word	index@(.nv.constant0.matmul_kernel)
        /*7308*/ 	.short	0x0380
        /*730a*/ 	.short	0x0050


	//----- nvinfo : EIATTR_SW_WAR
	.align		4
.L_64:
        /*730c*/ 	.byte	0x04, 0x36
        /*730e*/ 	.short	(.L_66 - .L_65)
.L_65:
        /*7310*/ 	.word	0x00000008
.L_66:


//--------------------- .nv.compat                --------------------------
	.section	.nv.compat,"",@"SHT_CUDA_COMPAT_INFO"
	.align	4
        /*0000*/ 	.byte	0x02, 0x02, 0x02, 0x00, 0x02, 0x05, 0x05, 0x00, 0x02, 0x03, 0x00, 0x00, 0x02, 0x06, 0x01, 0x00


//--------------------- .nv.callgraph             --------------------------
	.section	.nv.callgraph,"",@"SHT_CUDA_CALLGRAPH"
	.align	4
	.sectionentsize	8
	.align		4
        /*0000*/ 	.word	0x00000000
	.align		4
        /*0004*/ 	.word	0xffffffff
	.align		4
        /*0008*/ 	.word	0x00000000
	.align		4
        /*000c*/ 	.word	0xfffffffe
	.align		4
        /*0010*/ 	.word	0x00000000
	.align		4
        /*0014*/ 	.word	0xfffffffd
	.align		4
        /*0018*/ 	.word	0x00000000
	.align		4
        /*001c*/ 	.word	0xfffffffc


//--------------------- .text.matmul_kernel       --------------------------
	.section	.text.matmul_kernel,"ax",@progbits
	.align	128
        .global         matmul_kernel
        .type           matmul_kernel,@function
        .size           matmul_kernel,(.L_x_20 - matmul_kernel)
        .other          matmul_kernel,@"STO_CUDA_ENTRY STV_DEFAULT"
matmul_kernel:
.text.matmul_kernel:
[----:B------:R-:W0:Y:S01]  /*0000*/  LDC R1, c[0x0][0x37c] ;  /* 0x0000df00ff017b82 */ /* 0x000e220000000800 */
[----:B------:R-:W1:Y:S01]  /*0010*/  S2R R0, SR_TID.X ;  /* 0x0000000000007919 */ /* 0x000e620000002100 */
[----:B0-----:R-:W-:Y:S01]  /*0020*/  VIADD R1, R1, 0xffffc3d0 ;  /* 0xffffc3d001017836 */ /* 0x001fe20000000000 */
[----:B-1----:R-:W-:-:S13]  /*0030*/  ISETP.GE.U32.AND P0, PT, R0, 0x20, PT ;  /* 0x000000200000780c */ /* 0x002fda0003f06070 */
[----:B------:R-:W-:Y:S05]  /*0040*/  @P0 BRA `(.L_x_0) ;  /* 0x0000000000b80947 */ /* 0x000fea0003800000 */
[----:B------:R-:W0:Y:S01]  /*0050*/  S2R R7, SR_CgaCtaId ;  /* 0x0000000000077919 */ /* 0x000e220000008800 */
[----:B------:R-:W-:Y:S01]  /*0060*/  NOP ;  /* 0x0000000000007918 */ /* 0x000fe20000000000 */
[----:B------:R-:W-:-:S04]  /*0070*/  MOV R0, 0x40 ;  /* 0x0000004000007802 */ /* 0x000fc80000000f00 */
[----:B0-----:R-:W-:Y:S02]  /*0080*/  LEA R2, R7, R0, 0x18 ;  /* 0x0000000007027211 */ /* 0x001fe400078ec0ff */
[----:B------:R-:W-:-:S04]  /*0090*/  MOV R0, 0x400 ;  /* 0x0000040000007802 */ /* 0x000fc80000000f00 */
[----:B------:R-:W0:Y:S01]  /*00a0*/  LDS.U8 R2, [R2] ;  /* 0x0000000002027984 */ /* 0x000e220000000000 */
[----:B------:R-:W-:Y:S02]  /*00b0*/  LEA R0, R7, R0, 0x18 ;  /* 0x0000000007007211 */ /* 0x000fe400078ec0ff */
[----:B0-----:R-:W-:-:S13]  /*00c0*/  ISETP.NE.AND P0, PT, R2, RZ, PT ;  /* 0x000000ff0200720c */ /* 0x001fda0003f05270 */
[----:B------:R-:W-:Y:S05]  /*00d0*/  @P0 BRA `(.L_x_1) ;  /* 0x00000000007c0947 */ /* 0x000fea0003800000 */
[----:B------:R-:W-:-:S13]  /*00e0*/  ELECT P0, URZ, PT ;  /* 0x0000000000ff782f */ /* 0x000fda0003800000 */
[----:B------:R-:W-:Y:S05]  /*00f0*/  @!P0 BRA `(.L_x_2) ;  /* 0x0000000000848947 */ /* 0x000fea0003800000 */
[----:B------:R-:W-:Y:S01]  /*0100*/  UMOV UR4, 0x10 ;  /* 0x0000001000047882 */ /* 0x000fe20000000000 */
[----:B------:R-:W-:Y:S02]  /*0110*/  IMAD.MOV.U32 R9, RZ, RZ, 0x1 ;  /* 0x00000001ff097424 */ /* 0x000fe400078e00ff */
[----:B------:R-:W-:Y:S02]  /*0120*/  IMAD.MOV.U32 R3, RZ, RZ, 0xffff ;  /* 0x0000ffffff037424 */ /* 0x000fe400078e00ff */
[----:B------:R-:W-:Y:S04]  /*0130*/  DEPBAR.LE SB0, 0x36 ;  /* 0x00008d800000791a */ /* 0x000fe80000000000 */
[----:B------:R-:W0:Y:S02]  /*0140*/  UTCATOMSWS.FIND_AND_SET.ALIGN UP0, UR4, UR4 ;  /* 0x00000004000475e3 */ /* 0x000e240008000800 */
[----:B0-----:R-:W-:-:S04]  /*0150*/  PLOP3.LUT P0, PT, PT, PT, UP0, 0x80, 0x8 ;  /* 0x000000000008781c */ /* 0x001fc80003f0f008 */
[----:B------:R-:W-:-:S04]  /*0160*/  SEL R2, RZ, 0xffffffff, !P0 ;  /* 0xffffffffff027807 */ /* 0x000fc80004000000 */
[----:B------:R-:W-:Y:S01]  /*0170*/  ISETP.NE.AND P0, PT, R2, RZ, PT ;  /* 0x000000ff0200720c */ /* 0x000fe20003f05270 */
[----:B------:R-:W-:-:S12]  /*0180*/  IMAD.U32 R2, RZ, RZ, UR4 ;  /* 0x00000004ff027e24 */ /* 0x000fd8000f8e00ff */
[----:B------:R-:W-:Y:S05]  /*0190*/  @P0 BRA `(.L_x_3) ;  /* 0x0000000000240947 */ /* 0x000fea0003800000 */
.L_x_4:
[----:B------:R-:W-:Y:S05]  /*01a0*/  NANOSLEEP 0x64 ;  /* 0x000000640000795d */ /* 0x000fea0003800000 */
[----:B------:R-:W-:-:S05]  /*01b0*/  UMOV UR4, 0x10 ;  /* 0x0000001000047882 */ /* 0x000fca0000000000 */
[----:B------:R-:W-:Y:S04]  /*01c0*/  DEPBAR.LE SB0, 0x36 ;  /* 0x00008d800000791a */ /* 0x000fe80000000000 */
[----:B------:R-:W0:Y:S02]  /*01d0*/  UTCATOMSWS.FIND_AND_SET.ALIGN UP0, UR4, UR4 ;  /* 0x00000004000475e3 */ /* 0x000e240008000800 */
[----:B0-----:R-:W-:-:S04]  /*01e0*/  PLOP3.LUT P0, PT, PT, PT, UP0, 0x80, 0x8 ;  /* 0x000000000008781c */ /* 0x001fc80003f0f008 */
[----:B------:R-:W-:-:S04]  /*01f0*/  SEL R2, RZ, 0xffffffff, !P0 ;  /* 0xffffffffff027807 */ /* 0x000fc80004000000 */
[----:B------:R-:W-:Y:S01]  /*0200*/  ISETP.NE.AND P0, PT, R2, RZ, PT ;  /* 0x000000ff0200720c */ /* 0x000fe20003f05270 */
[----:B------:R-:W-:-:S12]  /*0210*/  IMAD.U32 R2, RZ, RZ, UR4 ;  /* 0x00000004ff027e24 */ /* 0x000fd8000f8e00ff */
[----:B------:R-:W-:Y:S05]  /*0220*/  @!P0 BRA `(.L_x_4) ;  /* 0xfffffffc00dc8947 */ /* 0x000fea000383ffff */
.L_x_3:
[C---:B------:R-:W-:Y:S01]  /*0230*/  VIADD R4, R2.reuse, 0x10 ;  /* 0x0000001002047836 */ /* 0x040fe20000000000 */
[----:B------:R-:W-:Y:S02]  /*0240*/  SHF.L.U32 R3, R3, R2, RZ ;  /* 0x0000000203037219 */ /* 0x000fe400000006ff */
[----:B------:R-:W-:Y:S02]  /*0250*/  MOV R5, 0x50 ;  /* 0x0000005000057802 */ /* 0x000fe40000000f00 */
[----:B------:R-:W-:Y:S02]  /*0260*/  SHF.L.U32 R4, R9, R4, RZ ;  /* 0x0000000409047219 */ /* 0x000fe400000006ff */
[----:B------:R-:W-:Y:S01]  /*0270*/  LEA R6, R7, R5, 0x18 ;  /* 0x0000000507067211 */ /* 0x000fe200078ec0ff */
[----:B------:R-:W-:Y:S01]  /*0280*/  IMAD.SHL.U32 R5, R2, 0x20, RZ ;  /* 0x0000002002057824 */ /* 0x000fe200078e00ff */
[----:B------:R-:W-:-:S05]  /*0290*/  LOP3.LUT R3, R4, R3, RZ, 0xfc, !PT ;  /* 0x0000000304037212 */ /* 0x000fca00078efcff */
[----:B------:R0:W-:Y:S04]  /*02a0*/  ATOMS.OR RZ, [R6], R3 ;  /* 0x0000000306ff738c */ /* 0x0001e80003000000 */
[----:B------:R0:W-:Y:S01]  /*02b0*/  STS [R0], R5 ;  /* 0x0000000500007388 */ /* 0x0001e20000000800 */
[----:B------:R-:W-:Y:S05]  /*02c0*/  BRA `(.L_x_2) ;  /* 0x0000000000107947 */ /* 0x000fea0003800000 */
.L_x_1:
[----:B------:R-:W-:Y:S01]  /*02d0*/  IMAD.MOV.U32 R3, RZ, RZ, -0x1 ;  /* 0xffffffffff037424 */ /* 0x000fe200078e00ff */
[----:B------:R-:W-:-:S04]  /*02e0*/  MOV R2, 0x310 ;  /* 0x0000031000027802 */ /* 0x000fc80000000f00 */
[----:B------:R0:W-:Y:S03]  /*02f0*/  STS [R0], R3 ;  /* 0x0000000300007388 */ /* 0x0001e60000000800 */
[----:B0-----:R-:W-:Y:S05]  /*0300*/  CALL.REL.NOINC `($__internal_1_$__cuda_sm10x_tcgen05_guardrail_trap_phase_invalid_during_alloc) ;  /* 0x0000063c00f07944 */ /* 0x001fea0003c00000 */
.L_x_2:
[----:B------:R-:W-:Y:S05]  /*0310*/  WARPSYNC.ALL ;  /* 0x0000000000007948 */ /* 0x000fea0003800000 */
[----:B------:R-:W-:Y:S01]  /*0320*/  NOP ;  /* 0x0000000000007918 */ /* 0x000fe20000000000 */
.L_x_0:
[----:B------:R-:W1:Y:S01]  /*0330*/  LDC.64 R36, c[0x0][0x398] ;  /* 0x0000e600ff247b82 */ /* 0x000e620000000a00 */
[----:B0-----:R-:W0:Y:S01]  /*0340*/  S2R R5, SR_CTAID.X ;  /* 0x0000000000057919 */ /* 0x001e220000002500 */
[----:B------:R-:W2:Y:S06]  /*0350*/  S2R R14, SR_TID.X ;  /* 0x00000000000e7919 */ /* 0x000eac0000002100 */
[----:B------:R-:W3:Y:S01]  /*0360*/  S2UR UR4, SR_CgaCtaId ;  /* 0x00000000000479c3 */ /* 0x000ee20000008800 */
[----:B-1----:R-:W-:Y:S01]  /*0370*/  VIADD R0, R37, 0x7f ;  /* 0x0000007f25007836 */ /* 0x002fe20000000000 */
[----:B------:R-:W-:-:S04]  /*0380*/  IABS R92, R37 ;  /* 0x00000025005c7213 */ /* 0x000fc80000000000 */
[----:B------:R-:W-:-:S04]  /*0390*/  SHF.R.S32.HI R3, RZ, 0x1f, R0 ;  /* 0x0000001fff037819 */ /* 0x000fc80000011400 */
[----:B------:R-:W-:Y:S02]  /*03a0*/  LEA.HI R3, R3, R0, RZ, 0x7 ;  /* 0x0000000003037211 */ /* 0x000fe400078f38ff */
[----:B0-----:R-:W-:Y:S02]  /*03b0*/  IABS R8, R5 ;  /* 0x0000000500087213 */ /* 0x001fe40000000000 */
[----:B------:R-:W-:Y:S02]  /*03c0*/  SHF.R.S32.HI R3, RZ, 0x7, R3 ;  /* 0x00000007ff037819 */ /* 0x000fe40000011403 */
[----:B--2---:R-:W-:Y:S01]  /*03d0*/  SHF.R.U32.HI R13, RZ, 0x5, R14 ;  /* 0x00000005ff0d7819 */ /* 0x004fe2000001160e */
[----:B------:R-:W-:Y:S01]  /*03e0*/  BAR.SYNC.DEFER_BLOCKING 0x0 ;  /* 0x0000000000007b1d */ /* 0x000fe20000010000 */
[----:B------:R-:W-:Y:S01]  /*03f0*/  ISETP.GE.U32.AND P3, PT, R14, 0x20, PT ;  /* 0x000000200e00780c */ /* 0x000fe20003f66070 */
[----:B------:R-:W-:-:S05]  /*0400*/  IMAD.SHL.U32 R4, R3, 0x4, RZ ;  /* 0x0000000403047824 */ /* 0x000fca00078e00ff */
[-C--:B------:R-:W-:Y:S02]  /*0410*/  IABS R7, R4.reuse ;  /* 0x0000000400077213 */ /* 0x080fe40000000000 */
[----:B------:R-:W-:Y:S02]  /*0420*/  IABS R10, R4 ;  /* 0x00000004000a7213 */ /* 0x000fe40000000000 */
[----:B------:R-:W0:Y:S08]  /*0430*/  I2F.RP R0, R7 ;  /* 0x0000000700007306 */ /* 0x000e300000209400 */
[----:B0-----:R-:W0:Y:S02]  /*0440*/  MUFU.RCP R0, R0 ;  /* 0x0000000000007308 */ /* 0x001e240000001000 */
[----:B0-----:R-:W-:-:S02]  /*0450*/  VIADD R2, R0, 0xffffffe ;  /* 0x0ffffffe00027836 */ /* 0x001fc40000000000 */
[----:B------:R-:W-:-:S04]  /*0460*/  IMAD.MOV R0, RZ, RZ, -R10 ;  /* 0x000000ffff007224 */ /* 0x000fc800078e0a0a */
[----:B------:R0:W1:Y:S02]  /*0470*/  F2I.FTZ.U32.TRUNC.NTZ R3, R2 ;  /* 0x0000000200037305 */ /* 0x000064000021f000 */
[----:B0-----:R-:W-:Y:S02]  /*0480*/  IMAD.MOV.U32 R2, RZ, RZ, RZ ;  /* 0x000000ffff027224 */ /* 0x001fe400078e00ff */
[----:B-1----:R-:W-:-:S04]  /*0490*/  IMAD.MOV R6, RZ, RZ, -R3 ;  /* 0x000000ffff067224 */ /* 0x002fc800078e0a03 */
[----:B------:R-:W-:Y:S02]  /*04a0*/  IMAD R9, R6, R7, RZ ;  /* 0x0000000706097224 */ /* 0x000fe400078e02ff */
[----:B------:R-:W-:Y:S02]  /*04b0*/  IMAD.MOV.U32 R6, RZ, RZ, R8 ;  /* 0x000000ffff067224 */ /* 0x000fe400078e0008 */
[----:B------:R-:W-:-:S06]  /*04c0*/  IMAD.HI.U32 R3, R3, R9, R2 ;  /* 0x0000000903037227 */ /* 0x000fcc00078e0002 */
[----:B------:R-:W-:-:S04]  /*04d0*/  IMAD.HI.U32 R3, R3, R6, RZ ;  /* 0x0000000603037227 */ /* 0x000fc800078e00ff */
[----:B------:R-:W-:Y:S01]  /*04e0*/  IMAD R0, R3, R0, R6 ;  /* 0x0000000003007224 */ /* 0x000fe200078e0206 */
[----:B------:R-:W-:-:S04]  /*04f0*/  MOV R6, 0x400 ;  /* 0x0000040000067802 */ /* 0x000fc80000000f00 */
[----:B------:R-:W-:Y:S02]  /*0500*/  ISETP.GT.U32.AND P1, PT, R7, R0, PT ;  /* 0x000000000700720c */ /* 0x000fe40003f24070 */
[----:B------:R-:W-:-:S11]  /*0510*/  R2UR UR76, R6 ;  /* 0x00000000064c72ca */ /* 0x000fd600000e0000 */
[----:B------:R-:W-:Y:S02]  /*0520*/  @!P1 IMAD.IADD R0, R0, 0x1, -R7 ;  /* 0x0000000100009824 */ /* 0x000fe400078e0a07 */
[----:B------:R-:W-:Y:S01]  /*0530*/  @!P1 VIADD R3, R3, 0x1 ;  /* 0x0000000103039836 */ /* 0x000fe20000000000 */
[----:B------:R-:W-:Y:S01]  /*0540*/  ISETP.NE.AND P1, PT, R4, RZ, PT ;  /* 0x000000ff0400720c */ /* 0x000fe20003f25270 */
[----:B---3--:R-:W-:Y:S01]  /*0550*/  ULEA UR76, UR4, UR76, 0x18 ;  /* 0x0000004c044c7291 */ /* 0x008fe2000f8ec0ff */
[----:B------:R-:W-:Y:S02]  /*0560*/  ISETP.GE.U32.AND P0, PT, R0, R7, PT ;  /* 0x000000070000720c */ /* 0x000fe40003f06070 */
[----:B------:R-:W-:-:S04]  /*0570*/  LOP3.LUT R0, R5, R4, RZ, 0x3c, !PT ;  /* 0x0000000405007212 */ /* 0x000fc800078e3cff */
[----:B------:R-:W-:Y:S01]  /*0580*/  ISETP.GE.AND P2, PT, R0, RZ, PT ;  /* 0x000000ff0000720c */ /* 0x000fe20003f46270 */
[----:B------:R-:W-:Y:S01]  /*0590*/  VIADD R0, R36, 0x1ff ;  /* 0x000001ff24007836 */ /* 0x000fe20000000000 */
[----:B------:R-:W0:Y:S05]  /*05a0*/  LDS R12, [UR76] ;  /* 0x0000004cff0c7984 */ /* 0x000e2a0008000800 */
[----:B------:R-:W-:-:S04]  /*05b0*/  @P0 VIADD R3, R3, 0x1 ;  /* 0x0000000103030836 */ /* 0x000fc80000000000 */
[----:B------:R-:W-:Y:S01]  /*05c0*/  IMAD.MOV.U32 R2, RZ, RZ, R3 ;  /* 0x000000ffff027224 */ /* 0x000fe200078e0003 */
[----:B------:R-:W-:-:S03]  /*05d0*/  SHF.R.S32.HI R3, RZ, 0x1f, R0 ;  /* 0x0000001fff037819 */ /* 0x000fc60000011400 */
[----:B------:R-:W-:Y:S01]  /*05e0*/  @!P2 IMAD.MOV R2, RZ, RZ, -R2 ;  /* 0x000000ffff02a224 */ /* 0x000fe200078e0a02 */
[----:B------:R-:W-:Y:S02]  /*05f0*/  @!P1 LOP3.LUT R2, RZ, R4, RZ, 0x33, !PT ;  /* 0x00000004ff029212 */ /* 0x000fe400078e33ff */
[----:B------:R-:W-:-:S03]  /*0600*/  LEA.HI R3, R3, R0, RZ, 0x9 ;  /* 0x0000000003037211 */ /* 0x000fc600078f48ff */
[----:B------:R-:W-:Y:S02]  /*0610*/  IMAD.SHL.U32 R9, R2, 0x4, RZ ;  /* 0x0000000402097824 */ /* 0x000fe400078e00ff */
[----:B------:R-:W-:-:S03]  /*0620*/  IMAD.MOV R2, RZ, RZ, -R2 ;  /* 0x000000ffff027224 */ /* 0x000fc600078e0a02 */
[----:B------:R-:W-:Y:S01]  /*0630*/  LEA.HI.SX32 R3, R3, -R9, 0x17 ;  /* 0x8000000903037211 */ /* 0x000fe200078fbaff */
[----:B------:R-:W-:Y:S02]  /*0640*/  IMAD R11, R4, R2, R5 ;  /* 0x00000002040b7224 */ /* 0x000fe400078e0205 */
[----:B------:R-:W-:Y:S01]  /*0650*/  IMAD.MOV.U32 R2, RZ, RZ, RZ ;  /* 0x000000ffff027224 */ /* 0x000fe200078e00ff */
[----:B------:R-:W-:-:S04]  /*0660*/  VIMNMX R10, PT, PT, R3, 0x4, PT ;  /* 0x00000004030a7848 */ /* 0x000fc80003fe0100 */
[-C--:B------:R-:W-:Y:S02]  /*0670*/  IABS R8, R10.reuse ;  /* 0x0000000a00087213 */ /* 0x080fe40000000000 */
[----:B------:R-:W-:Y:S02]  /*0680*/  IABS R4, R10 ;  /* 0x0000000a00047213 */ /* 0x000fe40000000000 */
[----:B------:R-:W1:Y:S01]  /*0690*/  I2F.RP R0, R8 ;  /* 0x0000000800007306 */ /* 0x000e620000209400 */
[----:B0-----:R-:W-:Y:S02]  /*06a0*/  R2UR UR5, R12 ;  /* 0x000000000c0572ca */ /* 0x001fe400000e0000 */
[----:B------:R-:W0:Y:S05]  /*06b0*/  S2R R12, SR_CgaCtaId ;  /* 0x00000000000c7919 */ /* 0x000e2a0000008800 */
[----:B-1----:R-:W1:Y:S02]  /*06c0*/  MUFU.RCP R0, R0 ;  /* 0x0000000000007308 */ /* 0x002e640000001000 */
[----:B-1----:R-:W-:Y:S01]  /*06d0*/  VIADD R3, R0, 0xffffffe ;  /* 0x0ffffffe00037836 */ /* 0x002fe20000000000 */
[----:B------:R-:W-:-:S05]  /*06e0*/  IABS R0, R11 ;  /* 0x0000000b00007213 */ /* 0x000fca0000000000 */
[----:B------:R-:W1:Y:S02]  /*06f0*/  F2I.FTZ.U32.TRUNC.NTZ R3, R3 ;  /* 0x0000000300037305 */ /* 0x000e64000021f000 */
[----:B-1----:R-:W-:-:S04]  /*0700*/  IMAD.MOV R7, RZ, RZ, -R3 ;  /* 0x000000ffff077224 */ /* 0x002fc800078e0a03 */
[----:B------:R-:W-:Y:S02]  /*0710*/  IMAD R5, R7, R8, RZ ;  /* 0x0000000807057224 */ /* 0x000fe400078e02ff */
[----:B------:R-:W1:Y:S02]  /*0720*/  I2F.RP R7, R92 ;  /* 0x0000005c00077306 */ /* 0x000e640000209400 */
[----:B------:R-:W-:-:S04]  /*0730*/  IMAD.HI.U32 R2, R3, R5, R2 ;  /* 0x0000000503027227 */ /* 0x000fc800078e0002 */
[----:B------:R-:W-:Y:S02]  /*0740*/  IMAD.MOV.U32 R3, RZ, RZ, R0 ;  /* 0x000000ffff037224 */ /* 0x000fe400078e0000 */
[----:B------:R-:W-:Y:S01]  /*0750*/  IMAD.MOV R0, RZ, RZ, -R4 ;  /* 0x000000ffff007224 */ /* 0x000fe200078e0a04 */
[----:B------:R-:W-:Y:S01]  /*0760*/  IABS R4, R36 ;  /* 0x0000002400047213 */ /* 0x000fe20000000000 */
[----:B------:R-:W-:-:S04]  /*0770*/  IMAD.HI.U32 R2, R2, R3, RZ ;  /* 0x0000000302027227 */ /* 0x000fc800078e00ff */
[----:B------:R-:W-:Y:S01]  /*0780*/  IMAD R3, R2, R0, R3 ;  /* 0x0000000002037224 */ /* 0x000fe200078e0203 */
[----:B-1----:R-:W1:Y:S01]  /*0790*/  MUFU.RCP R7, R7 ;  /* 0x0000000700077308 */ /* 0x002e620000001000 */
[----:B------:R-:W-:Y:S01]  /*07a0*/  IMAD.MOV.U32 R0, RZ, RZ, R4 ;  /* 0x000000ffff007224 */ /* 0x000fe200078e0004 */
[----:B------:R-:W-:Y:S02]  /*07b0*/  BAR.SYNC.DEFER_BLOCKING 0x0 ;  /* 0x0000000000007b1d */ /* 0x000fe40000010000 */
[----:B------:R-:W-:-:S04]  /*07c0*/  ISETP.GT.U32.AND P1, PT, R8, R3, PT ;  /* 0x000000030800720c */ /* 0x000fc80003f24070 */
[----:B------:R-:W2:Y:S09]  /*07d0*/  I2F.RP R6, R0 ;  /* 0x0000000000067306 */ /* 0x000eb20000209400 */
[----:B------:R-:W-:Y:S02]  /*07e0*/  @!P1 IMAD.IADD R3, R3, 0x1, -R8 ;  /* 0x0000000103039824 */ /* 0x000fe400078e0a08 */
[----:B-1----:R-:W-:-:S02]  /*07f0*/  VIADD R4, R7, 0xffffffe ;  /* 0x0ffffffe07047836 */ /* 0x002fc40000000000 */
[----:B------:R-:W-:Y:S01]  /*0800*/  @!P1 VIADD R2, R2, 0x1 ;  /* 0x0000000102029836 */ /* 0x000fe20000000000 */
[----:B------:R-:W-:Y:S01]  /*0810*/  ISETP.GE.U32.AND P0, PT, R3, R8, PT ;  /* 0x000000080300720c */ /* 0x000fe20003f06070 */
[----:B--2---:R-:W1:Y:S01]  /*0820*/  MUFU.RCP R6, R6 ;  /* 0x0000000600067308 */ /* 0x004e620000001000 */
[----:B------:R-:W-:Y:S02]  /*0830*/  LOP3.LUT R3, R11, R10, RZ, 0x3c, !PT ;  /* 0x0000000a0b037212 */ /* 0x000fe400078e3cff */
[----:B------:R-:W-:Y:S02]  /*0840*/  ISETP.NE.AND P1, PT, R10, RZ, PT ;  /* 0x000000ff0a00720c */ /* 0x000fe40003f25270 */
[----:B------:R-:W-:Y:S01]  /*0850*/  ISETP.GE.AND P2, PT, R3, RZ, PT ;  /* 0x000000ff0300720c */ /* 0x000fe20003f46270 */
[----:B------:R-:W-:Y:S02]  /*0860*/  IMAD.SHL.U32 R3, R13, 0x200000, RZ ;  /* 0x002000000d037824 */ /* 0x000fe400078e00ff */
[----:B------:R-:W2:Y:S03]  /*0870*/  F2I.FTZ.U32.TRUNC.NTZ R5, R4 ;  /* 0x0000000400057305 */ /* 0x000ea6000021f000 */
[----:B------:R-:W-:Y:S01]  /*0880*/  LOP3.LUT R3, R3, 0x600000, RZ, 0xc0, !PT ;  /* 0x0060000003037812 */ /* 0x000fe200078ec0ff */
[----:B------:R-:W-:-:S03]  /*0890*/  @P0 VIADD R2, R2, 0x1 ;  /* 0x0000000102020836 */ /* 0x000fc60000000000 */
[----:B------:R-:W-:Y:S01]  /*08a0*/  R2UR UR4, R3 ;  /* 0x00000000030472ca */ /* 0x000fe200000e0000 */
[----:B------:R-:W-:Y:S02]  /*08b0*/  IMAD.MOV.U32 R8, RZ, RZ, R2 ;  /* 0x000000ffff087224 */ /* 0x000fe400078e0002 */
[----:B-1----:R-:W-:Y:S02]  /*08c0*/  VIADD R6, R6, 0xffffffe ;  /* 0x0ffffffe06067836 */ /* 0x002fe40000000000 */
[----:B------:R-:W-:Y:S01]  /*08d0*/  @!P2 IMAD.MOV R8, RZ, RZ, -R8 ;  /* 0x000000ffff08a224 */ /* 0x000fe200078e0a08 */
[----:B------:R-:W-:Y:S01]  /*08e0*/  @!P1 LOP3.LUT R8, RZ, R10, RZ, 0x33, !PT ;  /* 0x0000000aff089212 */ /* 0x000fe200078e33ff */
[----:B------:R1:W3:Y:S01]  /*08f0*/  F2I.FTZ.U32.TRUNC.NTZ R3, R6 ;  /* 0x0000000600037305 */ /* 0x0002e2000021f000 */
[----:B--2---:R-:W-:-:S03]  /*0900*/  IMAD.MOV R15, RZ, RZ, -R5 ;  /* 0x000000ffff0f7224 */ /* 0x004fc600078e0a05 */
[----:B------:R-:W-:Y:S01]  /*0910*/  IMAD.MOV R7, RZ, RZ, -R8 ;  /* 0x000000ffff077224 */ /* 0x000fe200078e0a08 */
[----:B0-----:R-:W-:Y:S06]  /*0920*/  @P3 BRA `(.L_x_5) ;  /* 0x0000000000183947 */ /* 0x001fec0003800000 */
[----:B------:R-:W-:Y:S01]  /*0930*/  ELECT P0, URZ, PT ;  /* 0x0000000000ff782f */ /* 0x000fe20003800000 */
[----:B-1----:R-:W-:Y:S01]  /*0940*/  IMAD.MOV.U32 R6, RZ, RZ, 0x1 ;  /* 0x00000001ff067424 */ /* 0x002fe200078e00ff */
[----:B------:R-:W-:Y:S11]  /*0950*/  UVIRTCOUNT.DEALLOC.SMPOOL 0x80 ;  /* 0x000000800000784c */ /* 0x000ff60000000000 */
[----:B------:R-:W-:-:S04]  /*0960*/  @P0 MOV R13, 0x40 ;  /* 0x00000040000d0802 */ /* 0x000fc80000000f00 */
[----:B------:R-:W-:-:S05]  /*0970*/  @P0 LEA R13, R12, R13, 0x18 ;  /* 0x0000000d0c0d0211 */ /* 0x000fca00078ec0ff */
[----:B------:R0:W-:Y:S02]  /*0980*/  @P0 STS.U8 [R13], R6 ;  /* 0x000000060d000388 */ /* 0x0001e40000000000 */
.L_x_5:
[----:B------:R-:W-:Y:S01]  /*0990*/  IMAD.SHL.U32 R17, R8, 0x80, RZ ;  /* 0x0000008008117824 */ /* 0x000fe200078e00ff */
[----:B------:R-:W-:Y:S01]  /*09a0*/  LOP3.LUT R12, R14, 0x7f, RZ, 0xc0, !PT ;  /* 0x0000007f0e0c7812 */ /* 0x000fe200078ec0ff */
[----:B------:R-:W-:Y:S01]  /*09b0*/  IMAD R2, R10, R7, R11 ;  /* 0x000000070a027224 */ /* 0x000fe200078e020b */
[----:B------:R2:W-:Y:S01]  /*09c0*/  STL [R1+0x2a20], R37 ;  /* 0x002a202501007387 */ /* 0x0005e20000100800 */
[----:B------:R-:W-:Y:S02]  /*09d0*/  IMAD R7, R15, R92, RZ ;  /* 0x0000005c0f077224 */ /* 0x000fe400078e02ff */
[----:B------:R-:W-:Y:S01]  /*09e0*/  VIADD R8, R17, 0x7f ;  /* 0x0000007f11087836 */ /* 0x000fe20000000000 */
[----:B------:R-:W-:Y:S01]  /*09f0*/  STL [R1+0x568], R17 ;  /* 0x0005681101007387 */ /* 0x000fe20000100800 */
[----:B------:R-:W-:Y:S02]  /*0a00*/  IMAD.MOV.U32 R4, RZ, RZ, RZ ;  /* 0x000000ffff047224 */ /* 0x000fe400078e00ff */
[----:B---3--:R-:W-:Y:S01]  /*0a10*/  IMAD.MOV R11, RZ, RZ, -R3 ;  /* 0x000000ffff0b7224 */ /* 0x008fe200078e0a03 */
[----:B01----:R-:W-:Y:S01]  /*0a20*/  IABS R6, R8 ;  /* 0x0000000800067213 */ /* 0x003fe20000000000 */
[----:B------:R-:W-:Y:S01]  /*0a30*/  IMAD.HI.U32 R16, R5, R7, R4 ;  /* 0x0000000705107227 */ /* 0x000fe200078e0004 */
[----:B------:R-:W-:-:S03]  /*0a40*/  ISETP.GE.AND P0, PT, R8, RZ, PT ;  /* 0x000000ff0800720c */ /* 0x000fc60003f06270 */
[----:B------:R-:W-:Y:S01]  /*0a50*/  IMAD.IADD R4, R9, 0x1, R2 ;  /* 0x0000000109047824 */ /* 0x000fe200078e0202 */
[----:B------:R-:W-:Y:S01]  /*0a60*/  STL [R1+0xea8], R16 ;  /* 0x000ea81001007387 */ /* 0x000fe20000100800 */
[----:B------:R-:W-:Y:S02]  /*0a70*/  IMAD R5, R11, R0, RZ ;  /* 0x000000000b057224 */ /* 0x000fe400078e02ff */
[----:B------:R-:W-:Y:S02]  /*0a80*/  IMAD.MOV.U32 R2, RZ, RZ, RZ ;  /* 0x000000ffff027224 */ /* 0x000fe400078e00ff */
[----:B------:R-:W-:Y:S02]  /*0a90*/  IMAD R21, R4, 0x200, R12 ;  /* 0x0000020004157824 */ /* 0x000fe400078e020c */
[----:B------:R-:W-:Y:S02]  /*0aa0*/  IMAD.MOV.U32 R11, RZ, RZ, R6 ;  /* 0x000000ffff0b7224 */ /* 0x000fe400078e0006 */
[----:B------:R-:W-:Y:S01]  /*0ab0*/  IMAD.HI.U32 R2, R3, R5, R2 ;  /* 0x0000000503027227 */ /* 0x000fe200078e0002 */
[----:B------:R-:W-:Y:S01]  /*0ac0*/  IABS R7, R21 ;  /* 0x0000001500077213 */ /* 0x000fe20000000000 */
[----:B------:R-:W-:Y:S02]  /*0ad0*/  STL [R1+0xeb0], R21 ;  /* 0x000eb01501007387 */ /* 0x000fe40000100800 */
[----:B------:R-:W-:-:S04]  /*0ae0*/  IMAD.HI.U32 R3, R16, R11, RZ ;  /* 0x0000000b10037227 */ /* 0x000fc800078e00ff */
[----:B------:R-:W-:Y:S02]  /*0af0*/  IMAD.MOV R4, RZ, RZ, -R3 ;  /* 0x000000ffff047224 */ /* 0x000fe400078e0a03 */
[C---:B------:R-:W-:Y:S02]  /*0b00*/  VIADD R20, R21.reuse, 0x80 ;  /* 0x0000008015147836 */ /* 0x040fe40000000000 */
[C---:B------:R-:W-:Y:S02]  /*0b10*/  VIADD R19, R21.reuse, 0x100 ;  /* 0x0000010015137836 */ /* 0x040fe40000000000 */
[----:B------:R-:W-:Y:S01]  /*0b20*/  IMAD.HI.U32 R3, R2, R7, RZ ;  /* 0x0000000702037227 */ /* 0x000fe200078e00ff */
[----:B------:R-:W-:Y:S01]  /*0b30*/  IABS R9, R20 ;  /* 0x0000001400097213 */ /* 0x000fe20000000000 */
[----:B------:R-:W-:Y:S01]  /*0b40*/  STL [R1+0xebc], R20 ;  /* 0x000ebc1401007387 */ /* 0x000fe20000100800 */
[----:B------:R-:W-:Y:S01]  /*0b50*/  IABS R13, R19 ;  /* 0x00000013000d7213 */ /* 0x000fe20000000000 */
[----:B------:R-:W-:-:S02]  /*0b60*/  VIADD R18, R21, 0x180 ;  /* 0x0000018015127836 */ /* 0x000fc40000000000 */
[----:B------:R-:W-:Y:S01]  /*0b70*/  IMAD.MOV R3, RZ, RZ, -R3 ;  /* 0x000000ffff037224 */ /* 0x000fe200078e0a03 */
[----:B------:R-:W-:Y:S01]  /*0b80*/  STL [R1+0xeb8], R19 ;  /* 0x000eb81301007387 */ /* 0x000fe20000100800 */
[----:B------:R-:W-:Y:S01]  /*0b90*/  IMAD R11, R92, R4, R11 ;  /* 0x000000045c0b7224 */ /* 0x000fe200078e020b */
[----:B------:R-:W-:Y:S01]  /*0ba0*/  IABS R15, R18 ;  /* 0x00000012000f7213 */ /* 0x000fe20000000000 */
[----:B------:R-:W-:Y:S01]  /*0bb0*/  IMAD R3, R0, R3, R7 ;  /* 0x0000000300037224 */ /* 0x000fe200078e0207 */
[----:B------:R-:W-:Y:S01]  /*0bc0*/  STL [R1+0xeb4], R18 ;  /* 0x000eb41201007387 */ /* 0x000fe20000100800 */
[----:B------:R-:W-:Y:S01]  /*0bd0*/  IMAD.HI.U32 R4, R2, R9, RZ ;  /* 0x0000000902047227 */ /* 0x000fe200078e00ff */
[----:B------:R-:W-:Y:S02]  /*0be0*/  ISETP.GT.U32.AND P4, PT, R92, R11, PT ;  /* 0x0000000b5c00720c */ /* 0x000fe40003f84070 */
[----:B------:R-:W-:Y:S01]  /*0bf0*/  ISETP.GT.U32.AND P2, PT, R0, R3, PT ;  /* 0x000000030000720c */ /* 0x000fe20003f44070 */
[----:B------:R-:W-:-:S04]  /*0c00*/  IMAD.HI.U32 R5, R2, R13, RZ ;  /* 0x0000000d02057227 */ /* 0x000fc800078e00ff */
[----:B------:R-:W-:-:S04]  /*0c10*/  IMAD.HI.U32 R2, R2, R15, RZ ;  /* 0x0000000f02027227 */ /* 0x000fc800078e00ff */
[----:B------:R-:W-:Y:S02]  /*0c20*/  IMAD.MOV R4, RZ, RZ, -R4 ;  /* 0x000000ffff047224 */ /* 0x000fe400078e0a04 */
[----:B------:R-:W-:Y:S02]  /*0c30*/  IMAD.MOV R2, RZ, RZ, -R2 ;  /* 0x000000ffff027224 */ /* 0x000fe400078e0a02 */
[----:B------:R-:W-:Y:S02]  /*0c40*/  IMAD.MOV R6, RZ, RZ, -R5 ;  /* 0x000000ffff067224 */ /* 0x000fe400078e0a05 */
[C---:B------:R-:W-:Y:S02]  /*0c50*/  IMAD R5, R0.reuse, R4, R9 ;  /* 0x0000000400057224 */ /* 0x040fe400078e0209 */
[C---:B------:R-:W-:Y:S02]  /*0c60*/  IMAD R9, R0.reuse, R2, R15 ;  /* 0x0000000200097224 */ /* 0x040fe400078e020f */
[C---:B------:R-:W-:Y:S01]  /*0c70*/  IMAD R7, R0.reuse, R6, R13 ;  /* 0x0000000600077224 */ /* 0x040fe200078e020d */
[C---:B------:R-:W-:Y:S01]  /*0c80*/  ISETP.GT.U32.AND P5, PT, R0.reuse, R5, PT ;  /* 0x000000050000720c */ /* 0x040fe20003fa4070 */
[----:B------:R-:W-:Y:S01]  /*0c90*/  @!P2 IMAD.IADD R3, R3, 0x1, -R0 ;  /* 0x000000010303a824 */ /* 0x000fe200078e0a00 */
[C---:B------:R-:W-:Y:S01]  /*0ca0*/  ISETP.GT.U32.AND P3, PT, R0.reuse, R9, PT ;  /* 0x000000090000720c */ /* 0x040fe20003f64070 */
[C---:B------:R-:W-:Y:S01]  /*0cb0*/  VIADD R8, R17.reuse, 0x1 ;  /* 0x0000000111087836 */ /* 0x040fe20000000000 */
[C---:B------:R-:W-:Y:S01]  /*0cc0*/  ISETP.GT.U32.AND P1, PT, R0.reuse, R7, PT ;  /* 0x000000070000720c */ /* 0x040fe20003f24070 */
[C---:B------:R-:W-:Y:S01]  /*0cd0*/  VIADD R10, R17.reuse, 0x2 ;  /* 0x00000002110a7836 */ /* 0x040fe20000000000 */
[----:B------:R-:W-:Y:S01]  /*0ce0*/  ISETP.GT.U32.AND P2, PT, R0, R3, PT ;  /* 0x000000030000720c */ /* 0x000fe20003f44070 */
[----:B------:R-:W-:Y:S01]  /*0cf0*/  VIADD R12, R17, 0x3 ;  /* 0x00000003110c7836 */ /* 0x000fe20000000000 */
[----:B------:R-:W-:Y:S01]  /*0d00*/  IABS R83, R8 ;  /* 0x0000000800537213 */ /* 0x000fe20000000000 */
[----:B------:R-:W-:Y:S01]  /*0d10*/  @!P4 IMAD.IADD R11, R11, 0x1, -R92 ;  /* 0x000000010b0bc824 */ /* 0x000fe200078e0a5c */
[----:B------:R-:W-:Y:S01]  /*0d20*/  IABS R13, R10 ;  /* 0x0000000a000d7213 */ /* 0x000fe20000000000 */
[----:B------:R-:W-:Y:S01]  /*0d30*/  VIADD R14, R17, 0x4 ;  /* 0x00000004110e7836 */ /* 0x000fe20000000000 */
[----:B------:R-:W-:Y:S01]  /*0d40*/  IABS R81, R12 ;  /* 0x0000000c00517213 */ /* 0x000fe20000000000 */
[--C-:B------:R-:W-:Y:S01]  /*0d50*/  @!P5 IMAD.IADD R5, R5, 0x1, -R0.reuse ;  /* 0x000000010505d824 */ /* 0x100fe200078e0a00 */
[----:B------:R-:W-:Y:S01]  /*0d60*/  ISETP.GT.U32.AND P4, PT, R92, R11, PT ;  /* 0x0000000b5c00720c */ /* 0x000fe20003f84070 */
[--C-:B------:R-:W-:Y:S01]  /*0d70*/  @!P3 IMAD.IADD R9, R9, 0x1, -R0.reuse ;  /* 0x000000010909b824 */ /* 0x100fe200078e0a00 */
[----:B------:R-:W-:Y:S01]  /*0d80*/  IABS R15, R14 ;  /* 0x0000000e000f7213 */ /* 0x000fe20000000000 */
[----:B------:R-:W-:Y:S01]  /*0d90*/  @!P1 IMAD.IADD R7, R7, 0x1, -R0 ;  /* 0x0000000107079824 */ /* 0x000fe200078e0a00 */
[----:B------:R-:W-:Y:S01]  /*0da0*/  ISETP.GT.U32.AND P1, PT, R0, R5, PT ;  /* 0x000000050000720c */ /* 0x000fe20003f24070 */
[----:B------:R-:W-:Y:S01]  /*0db0*/  IMAD.HI.U32 R2, R16, R83, RZ ;  /* 0x0000005310027227 */ /* 0x000fe200078e00ff */
[----:B------:R-:W-:-:S02]  /*0dc0*/  ISETP.GT.U32.AND P5, PT, R0, R9, PT ;  /* 0x000000090000720c */ /* 0x000fc40003fa4070 */
[----:B------:R-:W-:Y:S01]  /*0dd0*/  ISETP.GT.U32.AND P3, PT, R0, R7, PT ;  /* 0x000000070000720c */ /* 0x000fe20003f64070 */
[----:B------:R-:W-:Y:S01]  /*0de0*/  @!P2 IMAD.IADD R3, R3, 0x1, -R0 ;  /* 0x000000010303a824 */ /* 0x000fe200078e0a00 */
[----:B------:R-:W-:Y:S01]  /*0df0*/  ISETP.GE.AND P2, PT, R21, RZ, PT ;  /* 0x000000ff1500720c */ /* 0x000fe20003f46270 */
[----:B------:R-:W-:Y:S02]  /*0e00*/  IMAD.MOV R2, RZ, RZ, -R2 ;  /* 0x000000ffff027224 */ /* 0x000fe400078e0a02 */
[----:B------:R-:W-:-:S04]  /*0e10*/  IMAD.HI.U32 R4, R16, R81, RZ ;  /* 0x0000005110047227 */ /* 0x000fc800078e00ff */
[----:B------:R-:W-:Y:S02]  /*0e20*/  IMAD R83, R92, R2, R83 ;  /* 0x000000025c537224 */ /* 0x000fe400078e0253 */
[--C-:B------:R-:W-:Y:S01]  /*0e30*/  @!P1 IMAD.IADD R5, R5, 0x1, -R0.reuse ;  /* 0x0000000105059824 */ /* 0x100fe200078e0a00 */
[----:B------:R-:W-:Y:S01]  /*0e40*/  ISETP.GE.AND P1, PT, R20, RZ, PT ;  /* 0x000000ff1400720c */ /* 0x000fe20003f26270 */
[----:B------:R-:W-:Y:S01]  /*0e50*/  @!P5 IMAD.IADD R9, R9, 0x1, -R0 ;  /* 0x000000010909d824 */ /* 0x000fe200078e0a00 */
[----:B------:R-:W-:Y:S01]  /*0e60*/  ISETP.GT.U32.AND P5, PT, R92, R83, PT ;  /* 0x000000535c00720c */ /* 0x000fe20003fa4070 */
[----:B------:R-:W-:-:S04]  /*0e70*/  IMAD.HI.U32 R2, R16, R13, RZ ;  /* 0x0000000d10027227 */ /* 0x000fc800078e00ff */
[----:B------:R-:W-:Y:S01]  /*0e80*/  @!P3 IMAD.IADD R7, R7, 0x1, -R0 ;  /* 0x000000010707b824 */ /* 0x000fe200078e0a00 */
[----:B------:R-:W-:Y:S01]  /*0e90*/  ISETP.GE.AND P3, PT, R19, RZ, PT ;  /* 0x000000ff1300720c */ /* 0x000fe20003f66270 */
[----:B------:R-:W-:Y:S01]  /*0ea0*/  @!P2 IMAD.MOV R3, RZ, RZ, -R3 ;  /* 0x000000ffff03a224 */ /* 0x000fe200078e0a03 */
[----:B------:R-:W-:Y:S01]  /*0eb0*/  ISETP.GE.AND P2, PT, R18, RZ, PT ;  /* 0x000000ff1200720c */ /* 0x000fe20003f46270 */
[----:B------:R-:W-:Y:S02]  /*0ec0*/  IMAD.MOV R2, RZ, RZ, -R2 ;  /* 0x000000ffff027224 */ /* 0x000fe400078e0a02 */
[----:B------:R-:W-:Y:S02]  /*0ed0*/  IMAD.MOV R4, RZ, RZ, -R4 ;  /* 0x000000ffff047224 */ /* 0x000fe400078e0a04 */
[----:B------:R-:W-:Y:S02]  /*0ee0*/  IMAD R82, R92, R2, R13 ;  /* 0x000000025c527224 */ /* 0x000fe400078e020d */
[----:B------:R-:W-:-:S04]  /*0ef0*/  IMAD.HI.U32 R6, R16, R15, RZ ;  /* 0x0000000f10067227 */ /* 0x000fc800078e00ff */
[C---:B------:R-:W-:Y:S02]  /*0f00*/  IMAD R81, R92.reuse, R4, R81 ;  /* 0x000000045c517224 */ /* 0x040fe400078e0251 */
[----:B------:R-:W-:Y:S01]  /*0f10*/  @!P1 IMAD.MOV R5, RZ, RZ, -R5 ;  /* 0x000000ffff059224 */ /* 0x000fe200078e0a05 */
[C---:B------:R-:W-:Y:S01]  /*0f20*/  ISETP.GT.U32.AND P1, PT, R92.reuse, R82, PT ;  /* 0x000000525c00720c */ /* 0x040fe20003f24070 */
[----:B------:R-:W-:Y:S01]  /*0f30*/  @!P5 IMAD.IADD R83, R83, 0x1, -R92 ;  /* 0x000000015353d824 */ /* 0x000fe200078e0a5c */
[----:B------:R-:W-:Y:S01]  /*0f40*/  ISETP.GT.U32.AND P5, PT, R92, R81, PT ;  /* 0x000000515c00720c */ /* 0x000fe20003fa4070 */
[----:B------:R-:W-:Y:S02]  /*0f50*/  IMAD.MOV R6, RZ, RZ, -R6 ;  /* 0x000000ffff067224 */ /* 0x000fe400078e0a06 */
[--C-:B------:R-:W-:Y:S01]  /*0f60*/  @!P4 IMAD.IADD R11, R11, 0x1, -R92.reuse ;  /* 0x000000010b0bc824 */ /* 0x100fe200078e0a5c */
[----:B------:R-:W-:Y:S01]  /*0f70*/  ISETP.NE.AND P4, PT, R36, RZ, PT ;  /* 0x000000ff2400720c */ /* 0x000fe20003f85270 */
[----:B------:R-:W-:Y:S01]  /*0f80*/  @!P3 IMAD.MOV R7, RZ, RZ, -R7 ;  /* 0x000000ffff07b224 */ /* 0x000fe200078e0a07 */
[----:B------:R-:W-:Y:S01]  /*0f90*/  LOP3.LUT R36, RZ, R36, RZ, 0x33, !PT ;  /* 0x00000024ff247212 */ /* 0x000fe200078e33ff */
[----:B------:R-:W-:Y:S01]  /*0fa0*/  @!P2 IMAD.MOV R9, RZ, RZ, -R9 ;  /* 0x000000ffff09a224 */ /* 0x000fe200078e0a09 */
[C---:B------:R-:W-:Y:S01]  /*0fb0*/  ISETP.GT.U32.AND P3, PT, R92.reuse, R83, PT ;  /* 0x000000535c00720c */ /* 0x040fe20003f64070 */
[----:B------:R-:W-:Y:S01]  /*0fc0*/  IMAD R80, R92, R6, R15 ;  /* 0x000000065c507224 */ /* 0x000fe200078e020f */
[----:B------:R-:W-:Y:S01]  /*0fd0*/  SEL R70, R36, R3, !P4 ;  /* 0x0000000324467207 */ /* 0x000fe20006000000 */
[--C-:B------:R-:W-:Y:S01]  /*0fe0*/  @!P1 IMAD.IADD R82, R82, 0x1, -R92.reuse ;  /* 0x0000000152529824 */ /* 0x100fe200078e0a5c */
[C---:B------:R-:W-:Y:S01]  /*0ff0*/  SEL R71, R36.reuse, R5, !P4 ;  /* 0x0000000524477207 */ /* 0x040fe20006000000 */
[--C-:B------:R-:W-:Y:S01]  /*1000*/  @!P5 IMAD.IADD R81, R81, 0x1, -R92.reuse ;  /* 0x000000015151d824 */ /* 0x100fe200078e0a5c */
[C---:B------:R-:W-:Y:S01]  /*1010*/  SEL R69, R36.reuse, R7, !P4 ;  /* 0x0000000724457207 */ /* 0x040fe20006000000 */
[----:B------:R-:W-:Y:S01]  /*1020*/  @!P0 IMAD.MOV R11, RZ, RZ, -R11 ;  /* 0x000000ffff0b8224 */ /* 0x000fe200078e0a0b */
[----:B--2---:R-:W-:Y:S01]  /*1030*/  SEL R37, R36, R9, !P4 ;  /* 0x0000000924257207 */ /* 0x004fe20006000000 */
[C---:B------:R-:W-:Y:S01]  /*1040*/  VIADD R4, R17.reuse, 0x5 ;  /* 0x0000000511047836 */ /* 0x040fe20000000000 */
[----:B------:R-:W-:Y:S01]  /*1050*/  ISETP.GE.AND P4, PT, R8, RZ, PT ;  /* 0x000000ff0800720c */ /* 0x000fe20003f86270 */
[----:B------:R-:W-:Y:S01]  /*1060*/  VIADD R6, R17, 0x6 ;  /* 0x0000000611067836 */ /* 0x000fe20000000000 */
[C---:B------:R-:W-:Y:S01]  /*1070*/  ISETP.GT.U32.AND P2, PT, R92.reuse, R80, PT ;  /* 0x000000505c00720c */ /* 0x040fe20003f44070 */
[----:B------:R-:W-:Y:S01]  /*1080*/  @!P3 IMAD.IADD R83, R83, 0x1, -R92 ;  /* 0x000000015353b824 */ /* 0x000fe200078e0a5c */
[C---:B------:R-:W-:Y:S01]  /*1090*/  ISETP.GT.U32.AND P5, PT, R92.reuse, R82, PT ;  /* 0x000000525c00720c */ /* 0x040fe20003fa4070 */
[----:B------:R-:W-:Y:S01]  /*10a0*/  STL [R1+0x2a24], R37 ;  /* 0x002a242501007387 */ /* 0x000fe20000100800 */
[----:B------:R-:W-:Y:S01]  /*10b0*/  ISETP.GT.U32.AND P3, PT, R92, R81, PT ;  /* 0x000000515c00720c */ /* 0x000fe20003f64070 */
[----:B------:R-:W-:Y:S01]  /*10c0*/  VIADD R8, R17, 0x7 ;  /* 0x0000000711087836 */ /* 0x000fe20000000000 */
[----:B------:R-:W-:Y:S01]  /*10d0*/  ISETP.GE.AND P1, PT, R10, RZ, PT ;  /* 0x000000ff0a00720c */ /* 0x000fe20003f26270 */
[----:B------:R-:W-:Y:S01]  /*10e0*/  STL [R1+0x11f4], R11 ;  /* 0x0011f40b01007387 */ /* 0x000fe20000100800 */
[----:B------:R-:W-:-:S02]  /*10f0*/  IABS R79, R4 ;  /* 0x00000004004f7213 */ /* 0x000fc40000000000 */
[----:B------:R-:W-:Y:S01]  /*1100*/  IABS R13, R6 ;  /* 0x00000006000d7213 */ /* 0x000fe20000000000 */
[----:B------:R-:W-:Y:S02]  /*1110*/  @!P4 IMAD.MOV R83, RZ, RZ, -R83 ;  /* 0x000000ffff53c224 */ /* 0x000fe400078e0a53 */
[--C-:B------:R-:W-:Y:S01]  /*1120*/  @!P2 IMAD.IADD R80, R80, 0x1, -R92.reuse ;  /* 0x000000015050a824 */ /* 0x100fe200078e0a5c */
[----:B------:R-:W-:Y:S01]  /*1130*/  ISETP.GE.AND P2, PT, R12, RZ, PT ;  /* 0x000000ff0c00720c */ /* 0x000fe20003f46270 */
[--C-:B------:R-:W-:Y:S01]  /*1140*/  @!P5 IMAD.IADD R82, R82, 0x1, -R92.reuse ;  /* 0x000000015252d824 */ /* 0x100fe200078e0a5c */
[----:B------:R0:W-:Y:S01]  /*1150*/  STL [R1+0x2a0c], R83 ;  /* 0x002a0c5301007387 */ /* 0x0001e20000100800 */
[----:B------:R-:W-:Y:S01]  /*1160*/  @!P3 IMAD.IADD R81, R81, 0x1, -R92 ;  /* 0x000000015151b824 */ /* 0x000fe200078e0a5c */
[----:B------:R-:W-:Y:S01]  /*1170*/  ISETP.GT.U32.AND P0, PT, R92, R80, PT ;  /* 0x000000505c00720c */ /* 0x000fe20003f04070 */
[----:B------:R-:W-:Y:S01]  /*1180*/  IMAD.HI.U32 R0, R16, R79, RZ ;  /* 0x0000004f10007227 */ /* 0x000fe200078e00ff */
[----:B------:R-:W-:-:S03]  /*1190*/  ISETP.GE.AND P5, PT, R14, RZ, PT ;  /* 0x000000ff0e00720c */ /* 0x000fc60003fa6270 */
[----:B------:R-:W-:Y:S02]  /*11a0*/  @!P1 IMAD.MOV R82, RZ, RZ, -R82 ;  /* 0x000000ffff529224 */ /* 0x000fe400078e0a52 */
[----:B------:R-:W-:Y:S01]  /*11b0*/  IMAD.MOV R2, RZ, RZ, -R0 ;  /* 0x000000ffff027224 */ /* 0x000fe200078e0a00 */
[----:B0-----:R-:W2:Y:S01]  /*11c0*/  LDL R83, [R1+0x568] ;  /* 0x0005680001537983 */ /* 0x001ea20000100800 */
[----:B------:R-:W-:Y:S02]  /*11d0*/  @!P2 IMAD.MOV R81, RZ, RZ, -R81 ;  /* 0x000000ffff51a224 */ /* 0x000fe400078e0a51 */
[----:B------:R-:W-:Y:S02]  /*11e0*/  IMAD R79, R92, R2, R79 ;  /* 0x000000025c4f7224 */ /* 0x000fe400078e024f */
[----:B------:R-:W-:Y:S01]  /*11f0*/  @!P0 IMAD.IADD R80, R80, 0x1, -R92 ;  /* 0x0000000150508824 */ /* 0x000fe200078e0a5c */
[----:B------:R-:W-:Y:S01]  /*1200*/  STL [R1+0x2a10], R82 ;  /* 0x002a105201007387 */ /* 0x000fe20000100800 */
[----:B------:R-:W-:-:S04]  /*1210*/  IMAD.HI.U32 R0, R16, R13, RZ ;  /* 0x0000000d10007227 */ /* 0x000fc800078e00ff */
[----:B------:R-:W-:Y:S01]  /*1220*/  @!P5 IMAD.MOV R80, RZ, RZ, -R80 ;  /* 0x000000ffff50d224 */ /* 0x000fe200078e0a50 */
[----:B------:R-:W-:Y:S01]  /*1230*/  STL [R1+0x2a14], R81 ;  /* 0x002a145101007387 */ /* 0x000fe20000100800 */
[C---:B------:R-:W-:Y:S01]  /*1240*/  ISETP.GT.U32.AND P4, PT, R92.reuse, R79, PT ;  /* 0x0000004f5c00720c */ /* 0x040fe20003f84070 */
[----:B------:R-:W-:Y:S02]  /*1250*/  IMAD.MOV R0, RZ, RZ, -R0 ;  /* 0x000000ffff007224 */ /* 0x000fe400078e0a00 */
[----:B------:R0:W-:Y:S01]  /*1260*/  STL [R1+0x2a18], R80 ;  /* 0x002a185001007387 */ /* 0x0001e20000100800 */
[----:B------:R-:W-:Y:S01]  /*1270*/  IABS R5, R8 ;  /* 0x0000000800057213 */ /* 0x000fe20000000000 */
[----:B------:R-:W-:Y:S02]  /*1280*/  IMAD R3, R92, R0, R13 ;  /* 0x000000005c037224 */ /* 0x000fe400078e020d */
[----:B0-----:R-:W3:Y:S06]  /*1290*/  LDL R80, [R1+0xea8] ;  /* 0x000ea80001507983 */ /* 0x001eec0000100800 */
[----:B------:R-:W-:-:S02]  /*12a0*/  @!P4 IMAD.IADD R79, R79, 0x1, -R92 ;  /* 0x000000014f4fc824 */ /* 0x000fc400078e0a5c */
[----:B------:R-:W-:-:S03]  /*12b0*/  IMAD.HI.U32 R0, R16, R5, RZ ;  /* 0x0000000510007227 */ /* 0x000fc600078e00ff */
[C---:B------:R-:W-:Y:S01]  /*12c0*/  ISETP.GT.U32.AND P4, PT, R92.reuse, R79, PT ;  /* 0x0000004f5c00720c */ /* 0x040fe20003f84070 */
[----:B------:R-:W-:Y:S01]  /*12d0*/  IMAD.MOV R2, RZ, RZ, -R0 ;  /* 0x000000ffff027224 */ /* 0x000fe200078e0a00 */
[----:B------:R-:W-:-:S03]  /*12e0*/  ISETP.GT.U32.AND P3, PT, R92, R3, PT ;  /* 0x000000035c00720c */ /* 0x000fc60003f64070 */
[----:B------:R-:W-:-:S08]  /*12f0*/  IMAD R5, R92, R2, R5 ;  /* 0x000000025c057224 */ /* 0x000fd000078e0205 */
[--C-:B------:R-:W-:Y:S01]  /*1300*/  @!P4 IMAD.IADD R79, R79, 0x1, -R92.reuse ;  /* 0x000000014f4fc824 */ /* 0x100fe200078e0a5c */
[----:B------:R-:W-:Y:S01]  /*1310*/  ISETP.GT.U32.AND P4, PT, R92, R5, PT ;  /* 0x000000055c00720c */ /* 0x000fe20003f84070 */
[----:B------:R-:W-:-:S05]  /*1320*/  @!P3 IMAD.IADD R3, R3, 0x1, -R92 ;  /* 0x000000010303b824 */ /* 0x000fca00078e0a5c */
[----:B------:R-:W-:Y:S02]  /*1330*/  ISETP.GT.U32.AND P3, PT, R92, R3, PT ;  /* 0x000000035c00720c */ /* 0x000fe40003f64070 */
[----:B------:R-:W-:-:S05]  /*1340*/  ISETP.GE.AND P2, PT, R8, RZ, PT ;  /* 0x000000ff0800720c */ /* 0x000fca0003f46270 */
[----:B------:R-:W-:Y:S01]  /*1350*/  @!P4 IMAD.IADD R5, R5, 0x1, -R92 ;  /* 0x000000010505c824 */ /* 0x000fe200078e0a5c */
[----:B------:R-:W-:-:S04]  /*1360*/  ISETP.GE.AND P0, PT, R4, RZ, PT ;  /* 0x000000ff0400720c */ /* 0x000fc80003f06270 */
[----:B------:R-:W-:Y:S01]  /*1370*/  ISETP.GT.U32.AND P4, PT, R92, R5, PT ;  /* 0x000000055c00720c */ /* 0x000fe20003f84070 */
[----:B------:R-:W-:Y:S01]  /*1380*/  @!P3 IMAD.IADD R3, R3, 0x1, -R92 ;  /* 0x000000010303b824 */ /* 0x000fe200078e0a5c */
[----:B------:R-:W-:-:S03]  /*1390*/  ISETP.GE.AND P1, PT, R6, RZ, PT ;  /* 0x000000ff0600720c */ /* 0x000fc60003f26270 */
[----:B------:R-:W-:-:S04]  /*13a0*/  IMAD.MOV.U32 R10, RZ, RZ, R3 ;  /* 0x000000ffff0a7224 */ /* 0x000fc800078e0003 */
[----:B------:R-:W-:-:S04]  /*13b0*/  @!P0 IMAD.MOV R79, RZ, RZ, -R79 ;  /* 0x000000ffff4f8224 */ /* 0x000fc800078e0a4f */
[----:B------:R-:W-:Y:S02]  /*13c0*/  @!P4 IMAD.IADD R5, R5, 0x1, -R92 ;  /* 0x000000010505c824 */ /* 0x000fe400078e0a5c */
[----:B------:R-:W-:Y:S02]  /*13d0*/  @!P1 IMAD.MOV R10, RZ, RZ, -R10 ;  /* 0x000000ffff0a9224 */ /* 0x000fe400078e0a0a */
[----:B------:R-:W-:-:S03]  /*13e0*/  IMAD.MOV.U32 R15, RZ, RZ, R5 ;  /* 0x000000ffff0f7224 */ /* 0x000fc600078e0005 */
[----:B------:R0:W-:Y:S01]  /*13f0*/  STL [R1+0x12f4], R10 ;  /* 0x0012f40a01007387 */ /* 0x0001e20000100800 */
[----:B------:R-:W-:-:S05]  /*1400*/  @!P2 IMAD.MOV R15, RZ, RZ, -R15 ;  /* 0x000000ffff0fa224 */ /* 0x000fca00078e0a0f */
[----:B------:R1:W-:Y:S01]  /*1410*/  STL [R1+0x12f0], R15 ;  /* 0x0012f00f01007387 */ /* 0x0003e20000100800 */
[----:B--2---:R-:W-:-:S05]  /*1420*/  VIADD R9, R83, 0x8 ;  /* 0x0000000853097836 */ /* 0x004fca0000000000 */
[----:B------:R-:W-:Y:S01]  /*1430*/  IABS R7, R9 ;  /* 0x0000000900077213 */ /* 0x000fe20000000000 */
[----:B------:R-:W-:-:S04]  /*1440*/  VIADD R2, R83, 0x9 ;  /* 0x0000000953027836 */ /* 0x000fc80000000000 */
[----:B------:R-:W-:-:S04]  /*1450*/  IMAD.HI.U32 R0, R16, R7, RZ ;  /* 0x0000000710007227 */ /* 0x000fc800078e00ff */
[----:B------:R-:W-:-:S04]  /*1460*/  IMAD.MOV R0, RZ, RZ, -R0 ;  /* 0x000000ffff007224 */ /* 0x000fc800078e0a00 */
[----:B------:R-:W-:Y:S01]  /*1470*/  IMAD R78, R92, R0, R7 ;  /* 0x000000005c4e7224 */ /* 0x000fe200078e0207 */
[----:B------:R-:W-:Y:S01]  /*1480*/  IABS R7, R2 ;  /* 0x0000000200077213 */ /* 0x000fe20000000000 */
[----:B------:R-:W-:-:S03]  /*1490*/  VIADD R8, R83, 0xb ;  /* 0x0000000b53087836 */ /* 0x000fc60000000000 */
[----:B------:R-:W-:Y:S01]  /*14a0*/  ISETP.GT.U32.AND P3, PT, R92, R78, PT ;  /* 0x0000004e5c00720c */ /* 0x000fe20003f64070 */
[----:B---3--:R-:W-:Y:S01]  /*14b0*/  IMAD.HI.U32 R0, R80, R7, RZ ;  /* 0x0000000750007227 */ /* 0x008fe200078e00ff */
[----:B------:R-:W-:-:S03]  /*14c0*/  IABS R11, R8 ;  /* 0x00000008000b7213 */ /* 0x000fc60000000000 */
[----:B------:R-:W-:Y:S02]  /*14d0*/  IMAD.MOV R0, RZ, RZ, -R0 ;  /* 0x000000ffff007224 */ /* 0x000fe400078e0a00 */
[----:B------:R-:W-:Y:S02]  /*14e0*/  VIADD R6, R83, 0xa ;  /* 0x0000000a53067836 */ /* 0x000fe40000000000 */
[----:B------:R-:W-:Y:S02]  /*14f0*/  IMAD R3, R92, R0, R7 ;  /* 0x000000005c037224 */ /* 0x000fe400078e0207 */
[----:B------:R-:W-:Y:S01]  /*1500*/  IMAD.HI.U32 R4, R80, R11, RZ ;  /* 0x0000000b50047227 */ /* 0x000fe200078e00ff */
[----:B------:R-:W-:Y:S02]  /*1510*/  ISETP.GE.AND P5, PT, R9, RZ, PT ;  /* 0x000000ff0900720c */ /* 0x000fe40003fa6270 */
[----:B------:R-:W-:Y:S01]  /*1520*/  IABS R9, R6 ;  /* 0x0000000600097213 */ /* 0x000fe20000000000 */
[----:B------:R-:W-:Y:S01]  /*1530*/  IMAD.MOV R4, RZ, RZ, -R4 ;  /* 0x000000ffff047224 */ /* 0x000fe200078e0a04 */
[----:B------:R-:W-:Y:S01]  /*1540*/  ISETP.GT.U32.AND P4, PT, R92, R3, PT ;  /* 0x000000035c00720c */ /* 0x000fe20003f84070 */
[----:B------:R-:W-:Y:S01]  /*1550*/  @!P3 IMAD.IADD R78, R78, 0x1, -R92 ;  /* 0x000000014e4eb824 */ /* 0x000fe200078e0a5c */
[----:B------:R-:W-:Y:S01]  /*1560*/  ISETP.GE.AND P0, PT, R2, RZ, PT ;  /* 0x000000ff0200720c */ /* 0x000fe20003f06270 */
[----:B------:R-:W-:-:S04]  /*1570*/  IMAD.HI.U32 R2, R80, R9, RZ ;  /* 0x0000000950027227 */ /* 0x000fc800078e00ff */
[C---:B------:R-:W-:Y:S01]  /*1580*/  IMAD R7, R92.reuse, R4, R11 ;  /* 0x000000045c077224 */ /* 0x040fe200078e020b */
[C---:B------:R-:W-:Y:S01]  /*1590*/  ISETP.GT.U32.AND P3, PT, R92.reuse, R78, PT ;  /* 0x0000004e5c00720c */ /* 0x040fe20003f64070 */
[C---:B------:R-:W-:Y:S02]  /*15a0*/  VIADD R12, R83.reuse, 0xd ;  /* 0x0000000d530c7836 */ /* 0x040fe40000000000 */
[----:B------:R-:W-:Y:S01]  /*15b0*/  IMAD.MOV R2, RZ, RZ, -R2 ;  /* 0x000000ffff027224 */ /* 0x000fe200078e0a02 */
[----:B------:R-:W-:Y:S01]  /*15c0*/  ISETP.GT.U32.AND P2, PT, R92, R7, PT ;  /* 0x000000075c00720c */ /* 0x000fe20003f44070 */
[----:B0-----:R-:W-:Y:S01]  /*15d0*/  VIADD R10, R83, 0xc ;  /* 0x0000000c530a7836 */ /* 0x001fe20000000000 */
[----:B------:R-:W-:Y:S01]  /*15e0*/  ISETP.GE.AND P1, PT, R6, RZ, PT ;  /* 0x000000ff0600720c */ /* 0x000fe20003f26270 */
[----:B------:R-:W-:Y:S01]  /*15f0*/  IMAD R6, R92, R2, R9 ;  /* 0x000000025c067224 */ /* 0x000fe200078e0209 */
[----:B------:R-:W-:Y:S01]  /*1600*/  IABS R0, R12 ;  /* 0x0000000c00007213 */ /* 0x000fe20000000000 */
[----:B------:R-:W-:Y:S01]  /*1610*/  @!P4 IMAD.IADD R3, R3, 0x1, -R92 ;  /* 0x000000010303c824 */ /* 0x000fe200078e0a5c */
[----:B------:R-:W-:Y:S01]  /*1620*/  IABS R9, R10 ;  /* 0x0000000a00097213 */ /* 0x000fe20000000000 */
[----:B------:R-:W-:-:S02]  /*1630*/  VIADD R14, R83, 0xe ;  /* 0x0000000e530e7836 */ /* 0x000fc40000000000 */
[----:B------:R-:W-:Y:S01]  /*1640*/  IMAD.MOV.U32 R5, RZ, RZ, R0 ;  /* 0x000000ffff057224 */ /* 0x000fe200078e0000 */
[----:B------:R-:W-:Y:S01]  /*1650*/  ISETP.GT.U32.AND P4, PT, R92, R3, PT ;  /* 0x000000035c00720c */ /* 0x000fe20003f84070 */
[----:B------:R-:W-:Y:S01]  /*1660*/  IMAD.HI.U32 R0, R80, R9, RZ ;  /* 0x0000000950007227 */ /* 0x000fe200078e00ff */
[----:B------:R-:W-:-:S03]  /*1670*/  IABS R11, R14 ;  /* 0x0000000e000b7213 */ /* 0x000fc60000000000 */
[----:B------:R-:W-:Y:S02]  /*1680*/  @!P3 IMAD.IADD R78, R78, 0x1, -R92 ;  /* 0x000000014e4eb824 */ /* 0x000fe400078e0a5c */
[----:B------:R-:W-:Y:S02]  /*1690*/  VIADD R16, R83, 0xf ;  /* 0x0000000f53107836 */ /* 0x000fe40000000000 */
[----:B------:R-:W-:Y:S02]  /*16a0*/  IMAD.MOV R0, RZ, RZ, -R0 ;  /* 0x000000ffff007224 */ /* 0x000fe400078e0a00 */
[----:B------:R-:W-:Y:S02]  /*16b0*/  @!P2 IMAD.IADD R7, R7, 0x1, -R92 ;  /* 0x000000010707a824 */ /* 0x000fe400078e0a5c */
[----:B------:R-:W-:Y:S01]  /*16c0*/  @!P5 IMAD.MOV R78, RZ, RZ, -R78 ;  /* 0x000000ffff4ed224 */ /* 0x000fe200078e0a4e */
[----:B------:R-:W-:Y:S01]  /*16d0*/  ISETP.GE.AND P5, PT, R8, RZ, PT ;  /* 0x000000ff0800720c */ /* 0x000fe20003fa6270 */
[C---:B------:R-:W-:Y:S01]  /*16e0*/  IMAD R8, R92.reuse, R0, R9 ;  /* 0x000000005c087224 */ /* 0x040fe200078e0209 */
[----:B------:R-:W-:Y:S01]  /*16f0*/  ISETP.GT.U32.AND P3, PT, R92, R6, PT ;  /* 0x000000065c00720c */ /* 0x000fe20003f64070 */
[----:B------:R-:W-:Y:S01]  /*1700*/  IMAD.HI.U32 R2, R80, R11, RZ ;  /* 0x0000000b50027227 */ /* 0x000fe200078e00ff */
[----:B------:R-:W-:-:S02]  /*1710*/  IABS R13, R16 ;  /* 0x00000010000d7213 */ /* 0x000fc40000000000 */
[----:B------:R-:W-:Y:S01]  /*1720*/  ISETP.GT.U32.AND P2, PT, R92, R7, PT ;  /* 0x000000075c00720c */ /* 0x000fe20003f44070 */
[----:B------:R-:W-:-:S04]  /*1730*/  IMAD.HI.U32 R0, R80, R5, RZ ;  /* 0x0000000550007227 */ /* 0x000fc800078e00ff */
[----:B------:R-:W-:Y:S01]  /*1740*/  @!P4 IMAD.IADD R3, R3, 0x1, -R92 ;  /* 0x000000010303c824 */ /* 0x000fe200078e0a5c */
[----:B------:R-:W-:Y:S01]  /*1750*/  ISETP.GT.U32.AND P4, PT, R92, R8, PT ;  /* 0x000000085c00720c */ /* 0x000fe20003f84070 */
[----:B------:R-:W-:-:S04]  /*1760*/  IMAD.HI.U32 R4, R80, R13, RZ ;  /* 0x0000000d50047227 */ /* 0x000fc800078e00ff */
[----:B------:R-:W-:Y:S02]  /*1770*/  IMAD.MOV R2, RZ, RZ, -R2 ;  /* 0x000000ffff027224 */ /* 0x000fe400078e0a02 */
[----:B------:R-:W-:Y:S02]  /*1780*/  IMAD.MOV R0, RZ, RZ, -R0 ;  /* 0x000000ffff007224 */ /* 0x000fe400078e0a00 */
[----:B------:R-:W-:Y:S02]  /*1790*/  IMAD.MOV R4, RZ, RZ, -R4 ;  /* 0x000000ffff047224 */ /* 0x000fe400078e0a04 */
[C---:B------:R-:W-:Y:S02]  /*17a0*/  IMAD R11, R92.reuse, R2, R11 ;  /* 0x000000025c0b7224 */ /* 0x040fe400078e020b */
[----:B------:R-:W-:Y:S02]  /*17b0*/  IMAD R9, R92, R0, R5 ;  /* 0x000000005c097224 */ /* 0x000fe400078e0205 */
[----:B------:R-:W-:-:S02]  /*17c0*/  @!P3 IMAD.IADD R6, R6, 0x1, -R92 ;  /* 0x000000010606b824 */ /* 0x000fc400078e0a5c */
[----:B------:R-:W-:Y:S02]  /*17d0*/  IMAD.MOV.U32 R5, RZ, RZ, R3 ;  /* 0x000000ffff057224 */ /* 0x000fe400078e0003 */
[C---:B------:R-:W-:Y:S02]  /*17e0*/  IMAD R3, R92.reuse, R4, R13 ;  /* 0x000000045c037224 */ /* 0x040fe400078e020d */
[--C-:B------:R-:W-:Y:S01]  /*17f0*/  @!P2 IMAD.IADD R7, R7, 0x1, -R92.reuse ;  /* 0x000000010707a824 */ /* 0x100fe200078e0a5c */
[C---:B------:R-:W-:Y:S01]  /*1800*/  ISETP.GT.U32.AND P2, PT, R92.reuse, R11, PT ;  /* 0x0000000b5c00720c */ /* 0x040fe20003f44070 */
[----:B------:R-:W-:Y:S01]  /*1810*/  VIADD R18, R83, 0x10 ;  /* 0x0000001053127836 */ /* 0x000fe20000000000 */
[----:B------:R-:W-:Y:S01]  /*1820*/  ISETP.GT.U32.AND P3, PT, R92, R6, PT ;  /* 0x000000065c00720c */ /* 0x000fe20003f64070 */
[----:B------:R-:W-:Y:S01]  /*1830*/  @!P4 IMAD.IADD R8, R8, 0x1, -R92 ;  /* 0x000000010808c824 */ /* 0x000fe200078e0a5c */
[C---:B------:R-:W-:Y:S01]  /*1840*/  ISETP.GT.U32.AND P4, PT, R92.reuse, R9, PT ;  /* 0x000000095c00720c */ /* 0x040fe20003f84070 */
[----:B------:R-:W-:Y:S01]  /*1850*/  @!P5 IMAD.MOV R7, RZ, RZ, -R7 ;  /* 0x000000ffff07d224 */ /* 0x000fe200078e0a07 */
[----:B------:R-:W-:-:S02]  /*1860*/  ISETP.GT.U32.AND P5, PT, R92, R3, PT ;  /* 0x000000035c00720c */ /* 0x000fc40003fa4070 */
[----:B------:R-:W-:Y:S01]  /*1870*/  IABS R13, R18 ;  /* 0x00000012000d7213 */ /* 0x000fe20000000000 */
[----:B------:R-:W-:-:S04]  /*1880*/  VIADD R4, R83, 0x11 ;  /* 0x0000001153047836 */ /* 0x000fc80000000000 */
[----:B------:R-:W-:Y:S01]  /*1890*/  IMAD.HI.U32 R0, R80, R13, RZ ;  /* 0x0000000d50007227 */ /* 0x000fe200078e00ff */
[----:B-1----:R-:W-:-:S03]  /*18a0*/  IABS R15, R4 ;  /* 0x00000004000f7213 */ /* 0x002fc60000000000 */
[----:B------:R-:W-:Y:S02]  /*18b0*/  @!P2 IMAD.IADD R11, R11, 0x1, -R92 ;  /* 0x000000010b0ba824 */ /* 0x000fe400078e0a5c */
[----:B------:R-:W-:Y:S02]  /*18c0*/  IMAD.MOV R0, RZ, RZ, -R0 ;  /* 0x000000ffff007224 */ /* 0x000fe400078e0a00 */
[--C-:B------:R-:W-:Y:S01]  /*18d0*/  @!P3 IMAD.IADD R6, R6, 0x1, -R92.reuse ;  /* 0x000000010606b824 */ /* 0x100fe200078e0a5c */
[----:B------:R-:W-:Y:S01]  /*18e0*/  ISETP.GE.AND P3, PT, R10, RZ, PT ;  /* 0x000000ff0a00720c */ /* 0x000fe20003f66270 */
[--C-:B------:R-:W-:Y:S02]  /*18f0*/  @!P4 IMAD.IADD R9, R9, 0x1, -R92.reuse ;  /* 0x000000010909c824 */ /* 0x100fe400078e0a5c */
[----:B------:R-:W-:Y:S01]  /*1900*/  @!P5 IMAD.IADD R3, R3, 0x1, -R92 ;  /* 0x000000010303d824 */ /* 0x000fe200078e0a5c */
[C---:B------:R-:W-:Y:S01]  /*1910*/  ISETP.GT.U32.AND P5, PT, R92.reuse, R11, PT ;  /* 0x0000000b5c00720c */ /* 0x040fe20003fa4070 */
[----:B------:R-:W-:-:S02]  /*1920*/  IMAD R10, R92, R0, R13 ;  /* 0x000000005c0a7224 */ /* 0x000fc400078e020d */
[----:B------:R-:W-:Y:S01]  /*1930*/  @!P0 IMAD.MOV R5, RZ, RZ, -R5 ;  /* 0x000000ffff058224 */ /* 0x000fe200078e0a05 */
[----:B------:R-:W-:Y:S01]  /*1940*/  ISETP.GT.U32.AND P0, PT, R92, R8, PT ;  /* 0x000000085c00720c */ /* 0x000fe20003f04070 */
[----:B------:R-:W-:Y:S01]  /*1950*/  IMAD.HI.U32 R0, R80, R15, RZ ;  /* 0x0000000f50007227 */ /* 0x000fe200078e00ff */
[----:B------:R-:W-:-:S03]  /*1960*/  ISETP.GT.U32.AND P2, PT, R92, R9, PT ;  /* 0x000000095c00720c */ /* 0x000fc60003f44070 */
[----:B------:R-:W-:-:S04]  /*1970*/  IMAD.MOV R0, RZ, RZ, -R0 ;  /* 0x000000ffff007224 */ /* 0x000fc800078e0a00 */
[----:B------:R-:W-:Y:S01]  /*1980*/  IMAD R13, R92, R0, R15 ;  /* 0x000000005c0d7224 */ /* 0x000fe200078e020f */
[----:B------:R-:W-:Y:S01]  /*1990*/  ISETP.GE.AND P4, PT, R16, RZ, PT ;  /* 0x000000ff1000720c */ /* 0x000fe20003f86270 */
[--C-:B------:R-:W-:Y:S02]  /*19a0*/  @!P5 IMAD.IADD R11, R11, 0x1, -R92.reuse ;  /* 0x000000010b0bd824 */ /* 0x100fe400078e0a5c */
[----:B------:R-:W-:Y:S01]  /*19b0*/  VIADD R16, R83, 0x12 ;  /* 0x0000001253107836 */ /* 0x000fe20000000000 */
[----:B------:R-:W-:Y:S01]  /*19c0*/  ISETP.GT.U32.AND P5, PT, R92, R13, PT ;  /* 0x0000000d5c00720c */ /* 0x000fe20003fa4070 */
[--C-:B------:R-:W-:Y:S02]  /*19d0*/  @!P0 IMAD.IADD R8, R8, 0x1, -R92.reuse ;  /* 0x0000000108088824 */ /* 0x100fe400078e0a5c */
[----:B------:R-:W-:Y:S01]  /*19e0*/  @!P2 IMAD.IADD R9, R9, 0x1, -R92 ;  /* 0x000000010909a824 */ /* 0x000fe200078e0a5c */
[C---:B------:R-:W-:Y:S01]  /*19f0*/  ISETP.GT.U32.AND P2, PT, R92.reuse, R10, PT ;  /* 0x0000000a5c00720c */ /* 0x040fe20003f44070 */
[----:B------:R-:W-:Y:S01]  /*1a00*/  @!P3 IMAD.MOV R8, RZ, RZ, -R8 ;  /* 0x000000ffff08b224 */ /* 0x000fe200078e0a08 */
[----:B------:R-:W-:Y:S01]  /*1a10*/  IABS R2, R16 ;  /* 0x0000001000027213 */ /* 0x000fe20000000000 */
[C---:B------:R-:W-:Y:S01]  /*1a20*/  VIADD R20, R83.reuse, 0x13 ;  /* 0x0000001353147836 */ /* 0x040fe20000000000 */
[----:B------:R-:W-:Y:S01]  /*1a30*/  ISETP.GT.U32.AND P3, PT, R92, R3, PT ;  /* 0x000000035c00720c */ /* 0x000fe20003f64070 */
[----:B------:R-:W-:-:S02]  /*1a40*/  VIADD R22, R83, 0x14 ;  /* 0x0000001453167836 */ /* 0x000fc40000000000 */
[----:B------:R-:W-:Y:S01]  /*1a50*/  IMAD.MOV.U32 R15, RZ, RZ, R2 ;  /* 0x000000ffff0f7224 */ /* 0x000fe200078e0002 */
[----:B------:R-:W-:Y:S01]  /*1a60*/  IABS R17, R20 ;  /* 0x0000001400117213 */ /* 0x000fe20000000000 */
[----:B------:R-:W-:Y:S01]  /*1a70*/  @!P5 IMAD.IADD R13, R13, 0x1, -R92 ;  /* 0x000000010d0dd824 */ /* 0x000fe200078e0a5c */
[----:B------:R-:W-:Y:S01]  /*1a80*/  ISETP.GE.AND P0, PT, R14, RZ, PT ;  /* 0x000000ff0e00720c */ /* 0x000fe20003f06270 */
[----:B------:R-:W-:Y:S01]  /*1a90*/  IMAD.HI.U32 R0, R80, R15, RZ ;  /* 0x0000000f50007227 */ /* 0x000fe200078e00ff */
[----:B------:R-:W-:-:S03]  /*1aa0*/  IABS R19, R22 ;  /* 0x0000001600137213 */ /* 0x000fc60000000000 */
[----:B------:R-:W-:Y:S01]  /*1ab0*/  IMAD.HI.U32 R2, R80, R17, RZ ;  /* 0x0000001150027227 */ /* 0x000fe200078e00ff */
[----:B------:R-:W-:-:S03]  /*1ac0*/  ISETP.GT.U32.AND P5, PT, R92, R13, PT ;  /* 0x0000000d5c00720c */ /* 0x000fc60003fa4070 */
[----:B------:R-:W-:Y:S01]  /*1ad0*/  @!P2 IMAD.IADD R10, R10, 0x1, -R92 ;  /* 0x000000010a0aa824 */ /* 0x000fe200078e0a5c */
[----:B------:R-:W-:Y:S01]  /*1ae0*/  ISETP.GE.AND P2, PT, R4, RZ, PT ;  /* 0x000000ff0400720c */ /* 0x000fe20003f46270 */
[----:B------:R-:W-:Y:S02]  /*1af0*/  IMAD.MOV R0, RZ, RZ, -R0 ;  /* 0x000000ffff007224 */ /* 0x000fe400078e0a00 */
[----:B------:R-:W-:Y:S02]  /*1b00*/  @!P3 IMAD.IADD R3, R3, 0x1, -R92 ;  /* 0x000000010303b824 */ /* 0x000fe400078e0a5c */
[----:B------:R-:W-:-:S04]  /*1b10*/  IMAD.HI.U32 R4, R80, R19, RZ ;  /* 0x0000001350047227 */ /* 0x000fc800078e00ff */
[----:B------:R-:W-:Y:S02]  /*1b20*/  IMAD.MOV R2, RZ, RZ, -R2 ;  /* 0x000000ffff027224 */ /* 0x000fe400078e0a02 */
[----:B------:R-:W-:Y:S01]  /*1b30*/  @!P1 IMAD.MOV R6, RZ, RZ, -R6 ;  /* 0x000000ffff069224 */ /* 0x000fe200078e0a06 */
[----:B------:R-:W-:Y:S01]  /*1b40*/  ISETP.GE.AND P1, PT, R12, RZ, PT ;  /* 0x000000ff0c00720c */ /* 0x000fe20003f26270 */
[C---:B------:R-:W-:Y:S02]  /*1b50*/  IMAD R12, R92.reuse, R0, R15 ;  /* 0x000000005c0c7224 */ /* 0x040fe400078e020f */
[----:B------:R-:W-:Y:S02]  /*1b60*/  IMAD.MOV.U32 R23, RZ, RZ, R11 ;  /* 0x000000ffff177224 */ /* 0x000fe400078e000b */
[----:B------:R-:W-:Y:S02]  /*1b70*/  IMAD.MOV R4, RZ, RZ, -R4 ;  /* 0x000000ffff047224 */ /* 0x000fe400078e0a04 */
[----:B------:R-:W-:-:S02]  /*1b80*/  IMAD R15, R92, R2, R17 ;  /* 0x000000025c0f7224 */ /* 0x000fc400078e0211 */
[----:B------:R-:W-:Y:S02]  /*1b90*/  IMAD.MOV.U32 R21, RZ, RZ, R3 ;  /* 0x000000ffff157224 */ /* 0x000fe400078e0003 */
[----:B------:R-:W-:Y:S01]  /*1ba0*/  @!P0 IMAD.MOV R23, RZ, RZ, -R23 ;  /* 0x000000ffff178224 */ /* 0x000fe200078e0a17 */
[C---:B------:R-:W-:Y:S01]  /*1bb0*/  ISETP.GT.U32.AND P0, PT, R92.reuse, R12, PT ;  /* 0x0000000c5c00720c */ /* 0x040fe20003f04070 */
[C---:B------:R-:W-:Y:S02]  /*1bc0*/  IMAD R14, R92.reuse, R4, R19 ;  /* 0x000000045c0e7224 */ /* 0x040fe400078e0213 */
[----:B------:R-:W-:Y:S01]  /*1bd0*/  @!P4 IMAD.MOV R21, RZ, RZ, -R21 ;  /* 0x000000ffff15c224 */ /* 0x000fe200078e0a15 */
[C---:B------:R-:W-:Y:S01]  /*1be0*/  ISETP.GT.U32.AND P4, PT, R92.reuse, R15, PT ;  /* 0x0000000f5c00720c */ /* 0x040fe20003f84070 */
[----:B------:R-:W-:Y:S01]  /*1bf0*/  @!P5 IMAD.IADD R13, R13, 0x1, -R92 ;  /* 0x000000010d0dd824 */ /* 0x000fe200078e0a5c */
[----:B------:R-:W-:Y:S01]  /*1c00*/  ISETP.GT.U32.AND P5, PT, R92, R14, PT ;  /* 0x0000000e5c00720c */ /* 0x000fe20003fa4070 */
[C---:B------:R-:W-:Y:S01]  /*1c10*/  VIADD R4, R83.reuse, 0x15 ;  /* 0x0000001553047836 */ /* 0x040fe20000000000 */
[----:B------:R-:W-:Y:S01]  /*1c20*/  ISETP.GE.AND P3, PT, R18, RZ, PT ;  /* 0x000000ff1200720c */ /* 0x000fe20003f66270 */
[----:B------:R-:W-:-:S03]  /*1c30*/  VIADD R18, R83, 0x16 ;  /* 0x0000001653127836 */ /* 0x000fc60000000000 */
[----:B------:R-:W-:Y:S01]  /*1c40*/  IABS R3, R4 ;  /* 0x0000000400037213 */ /* 0x000fe20000000000 */
[--C-:B------:R-:W-:Y:S01]  /*1c50*/  @!P0 IMAD.IADD R12, R12, 0x1, -R92.reuse ;  /* 0x000000010c0c8824 */ /* 0x100fe200078e0a5c */
[----:B------:R-:W-:Y:S01]  /*1c60*/  IABS R17, R18 ;  /* 0x0000001200117213 */ /* 0x000fe20000000000 */
[----:B------:R-:W-:Y:S02]  /*1c70*/  @!P1 IMAD.MOV R9, RZ, RZ, -R9 ;  /* 0x000000ffff099224 */ /* 0x000fe400078e0a09 */
[--C-:B------:R-:W-:Y:S02]  /*1c80*/  @!P4 IMAD.IADD R15, R15, 0x1, -R92.reuse ;  /* 0x000000010f0fc824 */ /* 0x100fe400078e0a5c */
[----:B------:R-:W-:Y:S01]  /*1c90*/  IMAD.HI.U32 R0, R80, R3, RZ ;  /* 0x0000000350007227 */ /* 0x000fe200078e00ff */
[C---:B------:R-:W-:Y:S02]  /*1ca0*/  ISETP.GT.U32.AND P1, PT, R92.reuse, R10, PT ;  /* 0x0000000a5c00720c */ /* 0x040fe40003f24070 */
[----:B------:R-:W-:Y:S01]  /*1cb0*/  ISETP.GT.U32.AND P4, PT, R92, R12, PT ;  /* 0x0000000c5c00720c */ /* 0x000fe20003f84070 */
[----:B------:R-:W-:Y:S01]  /*1cc0*/  @!P5 IMAD.IADD R14, R14, 0x1, -R92 ;  /* 0x000000010e0ed824 */ /* 0x000fe200078e0a5c */
[----:B------:R-:W-:Y:S01]  /*1cd0*/  ISETP.GT.U32.AND P5, PT, R92, R15, PT ;  /* 0x0000000f5c00720c */ /* 0x000fe20003fa4070 */
[----:B------:R-:W-:Y:S01]  /*1ce0*/  IMAD.MOV R2, RZ, RZ, -R0 ;  /* 0x000000ffff027224 */ /* 0x000fe200078e0a00 */
[----:B------:R-:W-:Y:S01]  /*1cf0*/  ISETP.GE.AND P0, PT, R20, RZ, PT ;  /* 0x000000ff1400720c */ /* 0x000fe20003f06270 */
[----:B------:R-:W-:-:S04]  /*1d00*/  IMAD.HI.U32 R0, R80, R17, RZ ;  /* 0x0000001150007227 */ /* 0x000fc800078e00ff */
[----:B------:R-:W-:Y:S02]  /*1d10*/  VIADD R20, R83, 0x17 ;  /* 0x0000001753147836 */ /* 0x000fe40000000000 */
[----:B------:R-:W-:Y:S02]  /*1d20*/  IMAD.MOV R0, RZ, RZ, -R0 ;  /* 0x000000ffff007224 */ /* 0x000fe400078e0a00 */
[C---:B------:R-:W-:Y:S01]  /*1d30*/  IMAD R3, R92.reuse, R2, R3 ;  /* 0x000000025c037224 */ /* 0x040fe200078e0203 */
[----:B------:R-:W-:Y:S01]  /*1d40*/  IABS R19, R20 ;  /* 0x0000001400137213 */ /* 0x000fe20000000000 */
[----:B------:R-:W-:Y:S02]  /*1d50*/  IMAD R17, R92, R0, R17 ;  /* 0x000000005c117224 */ /* 0x000fe400078e0211 */
[--C-:B------:R-:W-:Y:S01]  /*1d60*/  @!P1 IMAD.IADD R10, R10, 0x1, -R92.reuse ;  /* 0x000000010a0a9824 */ /* 0x100fe200078e0a5c */
[----:B------:R-:W-:Y:S01]  /*1d70*/  ISETP.GE.AND P1, PT, R16, RZ, PT ;  /* 0x000000ff1000720c */ /* 0x000fe20003f26270 */
[----:B------:R-:W-:Y:S01]  /*1d80*/  @!P4 IMAD.IADD R12, R12, 0x1, -R92 ;  /* 0x000000010c0cc824 */ /* 0x000fe200078e0a5c */
[----:B------:R-:W-:Y:S01]  /*1d90*/  ISETP.GT.U32.AND P4, PT, R92, R3, PT ;  /* 0x000000035c00720c */ /* 0x000fe20003f84070 */
[----:B------:R-:W-:-:S04]  /*1da0*/  IMAD.HI.U32 R0, R80, R19, RZ ;  /* 0x0000001350007227 */ /* 0x000fc800078e00ff */
[----:B------:R-:W-:Y:S01]  /*1db0*/  @!P5 IMAD.IADD R15, R15, 0x1, -R92 ;  /* 0x000000010f0fd824 */ /* 0x000fe200078e0a5c */
[C---:B------:R-:W-:Y:S01]  /*1dc0*/  ISETP.GT.U32.AND P5, PT, R92.reuse, R17, PT ;  /* 0x000000115c00720c */ /* 0x040fe20003fa4070 */
[----:B------:R-:W-:Y:S01]  /*1dd0*/  IMAD.MOV R2, RZ, RZ, -R0 ;  /* 0x000000ffff027224 */ /* 0x000fe200078e0a00 */
[----:B------:R-:W-:Y:S01]  /*1de0*/  STL [R1+0x2a00], R78 ;  /* 0x002a004e01007387 */ /* 0x000fe20000100800 */
[----:B------:R-:W-:Y:S02]  /*1df0*/  @!P3 IMAD.MOV R10, RZ, RZ, -R10 ;  /* 0x000000ffff0ab224 */ /* 0x000fe400078e0a0a */
[C---:B------:R-:W-:Y:S01]  /*1e00*/  IMAD R19, R92.reuse, R2, R19 ;  /* 0x000000025c137224 */ /* 0x040fe200078e0213 */
[C---:B------:R-:W-:Y:S01]  /*1e10*/  ISETP.GT.U32.AND P3, PT, R92.reuse, R14, PT ;  /* 0x0000000e5c00720c */ /* 0x040fe20003f64070 */
[----:B------:R-:W-:Y:S01]  /*1e20*/  STL [R1+0x2a1c], R79 ;  /* 0x002a1c4f01007387 */ /* 0x000fe20000100800 */
[----:B------:R-:W-:Y:S02]  /*1e30*/  @!P1 IMAD.MOV R12, RZ, RZ, -R12 ;  /* 0x000000ffff0c9224 */ /* 0x000fe400078e0a0c */
[----:B------:R-:W-:Y:S01]  /*1e40*/  VIADD R24, R83, 0x18 ;  /* 0x0000001853187836 */ /* 0x000fe20000000000 */
[----:B------:R-:W-:Y:S01]  /*1e50*/  STL [R1+0x2a04], R5 ;  /* 0x002a040501007387 */ /* 0x000fe20000100800 */
[--C-:B------:R-:W-:Y:S01]  /*1e60*/  @!P4 IMAD.IADD R3, R3, 0x1, -R92.reuse ;  /* 0x000000010303c824 */ /* 0x100fe200078e0a5c */
[----:B------:R-:W-:Y:S01]  /*1e70*/  ISETP.GT.U32.AND P1, PT, R92, R19, PT ;  /* 0x000000135c00720c */ /* 0x000fe20003f24070 */
[----:B------:R-:W-:Y:S01]  /*1e80*/  IMAD.MOV.U32 R11, RZ, RZ, R13 ;  /* 0x000000ffff0b7224 */ /* 0x000fe200078e000d */
[----:B------:R-:W-:Y:S01]  /*1e90*/  STL [R1+0x2a08], R6 ;  /* 0x002a080601007387 */ /* 0x000fe20000100800 */
[----:B------:R-:W-:-:S03]  /*1ea0*/  @!P5 IMAD.IADD R17, R17, 0x1, -R92 ;  /* 0x000000011111d824 */ /* 0x000fc600078e0a5c */
[----:B------:R-:W-:Y:S01]  /*1eb0*/  STL [R1+0x29fc], R9 ;  /* 0x0029fc0901007387 */ /* 0x000fe20000100800 */
[----:B------:R-:W-:Y:S01]  /*1ec0*/  @!P2 IMAD.MOV R11, RZ, RZ, -R11 ;  /* 0x000000ffff0ba224 */ /* 0x000fe200078e0a0b */
[C---:B------:R-:W-:Y:S02]  /*1ed0*/  ISETP.GT.U32.AND P2, PT, R92.reuse, R3, PT ;  /* 0x000000035c00720c */ /* 0x040fe40003f44070 */
[----:B------:R-:W-:Y:S01]  /*1ee0*/  STL [R1+0x12ec], R23 ;  /* 0x0012ec1701007387 */ /* 0x000fe20000100800 */
[----:B------:R-:W-:Y:S01]  /*1ef0*/  VIADD R25, R83, 0x19 ;  /* 0x0000001953197836 */ /* 0x000fe20000000000 */
[----:B------:R-:W-:Y:S02]  /*1f00*/  ISETP.GT.U32.AND P5, PT, R92, R17, PT ;  /* 0x000000115c00720c */ /* 0x000fe40003fa4070 */
[----:B------:R0:W-:Y:S01]  /*1f10*/  STL [R1+0x12e8], R21 ;  /* 0x0012e81501007387 */ /* 0x0001e20000100800 */
[----:B------:R-:W-:Y:S01]  /*1f20*/  IMAD.MOV.U32 R13, RZ, RZ, R15 ;  /* 0x000000ffff0d7224 */ /* 0x000fe200078e000f */
[----:B------:R-:W-:Y:S01]  /*1f30*/  ISETP.GE.AND P4, PT, R4, RZ, PT ;  /* 0x000000ff0400720c */ /* 0x000fe20003f86270 */
[----:B------:R-:W-:Y:S01]  /*1f40*/  @!P3 IMAD.IADD R14, R14, 0x1, -R92 ;  /* 0x000000010e0eb824 */ /* 0x000fe200078e0a5c */
[----:B0-----:R-:W-:-:S02]  /*1f50*/  IABS R21, R24 ;  /* 0x0000001800157213 */ /* 0x001fc40000000000 */
[----:B------:R-:W-:-:S03]  /*1f60*/  IABS R23, R25 ;  /* 0x0000001900177213 */ /* 0x000fc60000000000 */
[----:B------:R-:W-:Y:S01]  /*1f70*/  IMAD.HI.U32 R0, R80, R21, RZ ;  /* 0x0000001550007227 */ /* 0x000fe200078e00ff */
[----:B------:R-:W-:-:S03]  /*1f80*/  ISETP.GE.AND P3, PT, R22, RZ, PT ;  /* 0x000000ff1600720c */ /* 0x000fc60003f66270 */
[----:B------:R-:W-:Y:S01]  /*1f90*/  @!P0 IMAD.MOV R13, RZ, RZ, -R13 ;  /* 0x000000ffff0d8224 */ /* 0x000fe200078e0a0d */
[----:B------:R-:W-:Y:S01]  /*1fa0*/  ISETP.GE.AND P0, PT, R18, RZ, PT ;  /* 0x000000ff1200720c */ /* 0x000fe20003f06270 */
[----:B------:R-:W-:Y:S02]  /*1fb0*/  VIADD R4, R83, 0x1a ;  /* 0x0000001a53047836 */ /* 0x000fe40000000000 */
[----:B------:R-:W-:Y:S02]  /*1fc0*/  @!P1 IMAD.IADD R19, R19, 0x1, -R92 ;  /* 0x0000000113139824 */ /* 0x000fe400078e0a5c */
[----:B------:R-:W-:Y:S02]  /*1fd0*/  IMAD.MOV R16, RZ, RZ, -R0 ;  /* 0x000000ffff107224 */ /* 0x000fe400078e0a00 */
[----:B------:R-:W-:Y:S01]  /*1fe0*/  IMAD.HI.U32 R0, R80, R23, RZ ;  /* 0x0000001750007227 */ /* 0x000fe200078e00ff */
[----:B------:R-:W-:Y:S02]  /*1ff0*/  IABS R2, R4 ;  /* 0x0000000400027213 */ /* 0x000fe40000000000 */
[----:B------:R-:W-:Y:S01]  /*2000*/  ISETP.GT.U32.AND P1, PT, R92, R19, PT ;  /* 0x000000135c00720c */ /* 0x000fe20003f24070 */
[----:B------:R-:W-:-:S02]  /*2010*/  @!P2 IMAD.IADD R3, R3, 0x1, -R92 ;  /* 0x000000010303a824 */ /* 0x000fc400078e0a5c */
[----:B------:R-:W-:Y:S02]  /*2020*/  IMAD.MOV R0, RZ, RZ, -R0 ;  /* 0x000000ffff007224 */ /* 0x000fe400078e0a00 */
[----:B------:R-:W-:Y:S02]  /*2030*/  @!P5 IMAD.IADD R17, R17, 0x1, -R92 ;  /* 0x000000011111d824 */ /* 0x000fe400078e0a5c */
[C---:B------:R-:W-:Y:S02]  /*2040*/  IMAD R16, R92.reuse, R16, R21 ;  /* 0x000000105c107224 */ /* 0x040fe400078e0215 */
[----:B------:R-:W-:Y:S02]  /*2050*/  IMAD.MOV.U32 R15, RZ, RZ, R3 ;  /* 0x000000ffff0f7224 */ /* 0x000fe400078e0003 */
[----:B------:R-:W-:Y:S02]  /*2060*/  IMAD R21, R92, R0, R23 ;  /* 0x000000005c157224 */ /* 0x000fe400078e0217 */
[----:B------:R-:W-:-:S02]  /*2070*/  IMAD.MOV.U32 R3, RZ, RZ, R2 ;  /* 0x000000ffff037224 */ /* 0x000fc400078e0002 */
[----:B------:R-:W-:Y:S02]  /*2080*/  IMAD.MOV.U32 R5, RZ, RZ, R17 ;  /* 0x000000ffff057224 */ /* 0x000fe400078e0011 */
[----:B------:R-:W-:Y:S01]  /*2090*/  @!P3 IMAD.MOV R14, RZ, RZ, -R14 ;  /* 0x000000ffff0eb224 */ /* 0x000fe200078e0a0e */
[----:B------:R-:W-:Y:S01]  /*20a0*/  ISETP.GE.AND P3, PT, R20, RZ, PT ;  /* 0x000000ff1400720c */ /* 0x000fe20003f66270 */
[----:B------:R-:W-:-:S04]  /*20b0*/  IMAD.HI.U32 R0, R80, R3, RZ ;  /* 0x0000000350007227 */ /* 0x000fc800078e00ff */
[----:B------:R-:W-:Y:S01]  /*20c0*/  @!P0 IMAD.MOV R5, RZ, RZ, -R5 ;  /* 0x000000ffff058224 */ /* 0x000fe200078e0a05 */
[C---:B------:R-:W-:Y:S01]  /*20d0*/  ISETP.GT.U32.AND P0, PT, R92.reuse, R21, PT ;  /* 0x000000155c00720c */ /* 0x040fe20003f04070 */
[----:B------:R-:W-:Y:S02]  /*20e0*/  IMAD.MOV R0, RZ, RZ, -R0 ;  /* 0x000000ffff007224 */ /* 0x000fe400078e0a00 */
[----:B------:R-:W-:Y:S01]  /*20f0*/  @!P1 IMAD.IADD R19, R19, 0x1, -R92 ;  /* 0x0000000113139824 */ /* 0x000fe200078e0a5c */
[----:B------:R-:W-:Y:S01]  /*2100*/  STL [R1+0x29f8], R12 ;  /* 0x0029f80c01007387 */ /* 0x000fe20000100800 */
[----:B------:R-:W-:-:S03]  /*2110*/  IMAD R18, R92, R0, R3 ;  /* 0x000000005c127224 */ /* 0x000fc600078e0203 */
[----:B------:R0:W-:Y:S01]  /*2120*/  STL [R1+0x12e4], R5 ;  /* 0x0012e40501007387 */ /* 0x0001e20000100800 */
[----:B------:R-:W-:Y:S01]  /*2130*/  VIADD R20, R83, 0x1b ;  /* 0x0000001b53147836 */ /* 0x000fe20000000000 */
[----:B------:R-:W-:Y:S01]  /*2140*/  ISETP.GT.U32.AND P5, PT, R92, R16, PT ;  /* 0x000000105c00720c */ /* 0x000fe20003fa4070 */
[----:B0-----:R-:W-:-:S03]  /*2150*/  IMAD.MOV.U32 R5, RZ, RZ, R19 ;  /* 0x000000ffff057224 */ /* 0x001fc600078e0013 */
[----:B------:R-:W-:Y:S01]  /*2160*/  IABS R17, R20 ;  /* 0x0000001400117213 */ /* 0x000fe20000000000 */
[----:B------:R-:W-:Y:S02]  /*2170*/  @!P0 IMAD.IADD R21, R21, 0x1, -R92 ;  /* 0x0000000115158824 */ /* 0x000fe400078e0a5c */
[----:B------:R-:W-:Y:S01]  /*2180*/  @!P3 IMAD.MOV R5, RZ, RZ, -R5 ;  /* 0x000000ffff05b224 */ /* 0x000fe200078e0a05 */
[----:B------:R-:W-:Y:S01]  /*2190*/  ISETP.GT.U32.AND P3, PT, R92, R18, PT ;  /* 0x000000125c00720c */ /* 0x000fe20003f64070 */
[----:B------:R-:W-:Y:S01]  /*21a0*/  IMAD.HI.U32 R0, R80, R17, RZ ;  /* 0x0000001150007227 */ /* 0x000fe200078e00ff */
[----:B------:R-:W-:Y:S02]  /*21b0*/  ISETP.GT.U32.AND P0, PT, R92, R21, PT ;  /* 0x000000155c00720c */ /* 0x000fe40003f04070 */
[----:B------:R-:W-:Y:S01]  /*21c0*/  ISETP.GE.AND P1, PT, R4, RZ, PT ;  /* 0x000000ff0400720c */ /* 0x000fe20003f26270 */
[----:B------:R-:W-:Y:S02]  /*21d0*/  VIADD R4, R83, 0x1d ;  /* 0x0000001d53047836 */ /* 0x000fe40000000000 */
[----:B------:R-:W-:-:S02]  /*21e0*/  IMAD.MOV R0, RZ, RZ, -R0 ;  /* 0x000000ffff007224 */ /* 0x000fc400078e0a00 */
[--C-:B------:R-:W-:Y:S02]  /*21f0*/  @!P5 IMAD.IADD R16, R16, 0x1, -R92.reuse ;  /* 0x000000011010d824 */ /* 0x100fe400078e0a5c */
[----:B------:R-:W-:Y:S01]  /*2200*/  VIADD R22, R83, 0x1c ;  /* 0x0000001c53167836 */ /* 0x000fe20000000000 */
[----:B------:R-:W-:Y:S01]  /*2210*/  IABS R23, R4 ;  /* 0x0000000400177213 */ /* 0x000fe20000000000 */
[----:B------:R-:W-:Y:S02]  /*2220*/  @!P3 IMAD.IADD R18, R18, 0x1, -R92 ;  /* 0x000000011212b824 */ /* 0x000fe400078e0a5c */
[C---:B------:R-:W-:Y:S01]  /*2230*/  IMAD R19, R92.reuse, R0, R17 ;  /* 0x000000005c137224 */ /* 0x040fe200078e0211 */
[----:B------:R-:W-:Y:S02]  /*2240*/  ISETP.GT.U32.AND P5, PT, R92, R16, PT ;  /* 0x000000105c00720c */ /* 0x000fe40003fa4070 */
[----:B------:R-:W-:Y:S01]  /*2250*/  IABS R2, R22 ;  /* 0x0000001600027213 */ /* 0x000fe20000000000 */
[----:B------:R-:W-:Y:S01]  /*2260*/  IMAD.HI.U32 R0, R80, R23, RZ ;  /* 0x0000001750007227 */ /* 0x000fe200078e00ff */
[----:B------:R-:W-:-:S03]  /*2270*/  ISETP.GT.U32.AND P3, PT, R92, R18, PT ;  /* 0x000000125c00720c */ /* 0x000fc60003f64070 */
[----:B------:R-:W-:Y:S01]  /*2280*/  @!P0 IMAD.IADD R21, R21, 0x1, -R92 ;  /* 0x0000000115158824 */ /* 0x000fe200078e0a5c */
[----:B------:R-:W-:Y:S01]  /*2290*/  ISETP.GT.U32.AND P0, PT, R92, R19, PT ;  /* 0x000000135c00720c */ /* 0x000fe20003f04070 */
[----:B------:R-:W-:Y:S01]  /*22a0*/  IMAD.MOV.U32 R3, RZ, RZ, R2 ;  /* 0x000000ffff037224 */ /* 0x000fe200078e0002 */
[----:B------:R-:W-:Y:S01]  /*22b0*/  ISETP.GE.AND P2, PT, R24, RZ, PT ;  /* 0x000000ff1800720c */ /* 0x000fe20003f46270 */
[----:B------:R-:W-:Y:S02]  /*22c0*/  IMAD.MOV R0, RZ, RZ, -R0 ;  /* 0x000000ffff007224 */ /* 0x000fe400078e0a00 */
[----:B------:R-:W-:Y:S01]  /*22d0*/  @!P4 IMAD.MOV R15, RZ, RZ, -R15 ;  /* 0x000000ffff0fc224 */ /* 0x000fe200078e0a0f */
[----:B------:R-:W-:Y:S01]  /*22e0*/  ISETP.GE.AND P4, PT, R25, RZ, PT ;  /* 0x000000ff1900720c */ /* 0x000fe20003f86270 */
[----:B------:R-:W-:-:S04]  /*22f0*/  IMAD.HI.U32 R2, R80, R3, RZ ;  /* 0x0000000350027227 */ /* 0x000fc800078e00ff */
[----:B------:R-:W-:Y:S02]  /*2300*/  IMAD.MOV.U32 R17, RZ, RZ, R21 ;  /* 0x000000ffff117224 */ /* 0x000fe400078e0015 */
[----:B------:R-:W-:Y:S02]  /*2310*/  IMAD R21, R92, R0, R23 ;  /* 0x000000005c157224 */ /* 0x000fe400078e0217 */
[----:B------:R-:W-:Y:S02]  /*2320*/  @!P5 IMAD.IADD R16, R16, 0x1, -R92 ;  /* 0x000000011010d824 */ /* 0x000fe400078e0a5c */
[----:B------:R-:W-:Y:S02]  /*2330*/  IMAD.MOV R2, RZ, RZ, -R2 ;  /* 0x000000ffff027224 */ /* 0x000fe400078e0a02 */
[--C-:B------:R-:W-:Y:S01]  /*2340*/  @!P3 IMAD.IADD R18, R18, 0x1, -R92.reuse ;  /* 0x000000011212b824 */ /* 0x100fe200078e0a5c */
[----:B------:R-:W-:Y:S01]  /*2350*/  ISETP.GT.U32.AND P3, PT, R92, R21, PT ;  /* 0x000000155c00720c */ /* 0x000fe20003f64070 */
[----:B------:R-:W-:Y:S01]  /*2360*/  @!P0 IMAD.IADD R19, R19, 0x1, -R92 ;  /* 0x0000000113138824 */ /* 0x000fe200078e0a5c */
[----:B------:R-:W-:Y:S01]  /*2370*/  ISETP.GE.AND P5, PT, R20, RZ, PT ;  /* 0x000000ff1400720c */ /* 0x000fe20003fa6270 */
[----:B------:R-:W-:Y:S01]  /*2380*/  @!P2 IMAD.MOV R16, RZ, RZ, -R16 ;  /* 0x000000ffff10a224 */ /* 0x000fe200078e0a10 */
[----:B------:R-:W-:Y:S01]  /*2390*/  ISETP.GE.AND P2, PT, R22, RZ, PT ;  /* 0x000000ff1600720c */ /* 0x000fe20003f46270 */
[----:B------:R-:W-:-:S02]  /*23a0*/  IMAD R20, R92, R2, R3 ;  /* 0x000000025c147224 */ /* 0x000fc400078e0203 */
[C---:B------:R-:W-:Y:S01]  /*23b0*/  VIADD R22, R83.reuse, 0x1e ;  /* 0x0000001e53167836 */ /* 0x040fe20000000000 */
[C---:B------:R-:W-:Y:S01]  /*23c0*/  ISETP.GT.U32.AND P0, PT, R92.reuse, R19, PT ;  /* 0x000000135c00720c */ /* 0x040fe20003f04070 */
[C---:B------:R-:W-:Y:S02]  /*23d0*/  VIADD R24, R83.reuse, 0x1f ;  /* 0x0000001f53187836 */ /* 0x040fe40000000000 */
[----:B------:R-:W-:Y:S01]  /*23e0*/  @!P4 IMAD.MOV R17, RZ, RZ, -R17 ;  /* 0x000000ffff11c224 */ /* 0x000fe200078e0a11 */
[----:B------:R-:W-:Y:S01]  /*23f0*/  ISETP.GT.U32.AND P4, PT, R92, R20, PT ;  /* 0x000000145c00720c */ /* 0x000fe20003f84070 */
[----:B------:R-:W-:Y:S01]  /*2400*/  VIADD R26, R83, 0x20 ;  /* 0x00000020531a7836 */ /* 0x000fe20000000000 */
[----:B------:R-:W-:Y:S02]  /*2410*/  IABS R23, R22 ;  /* 0x0000001600177213 */ /* 0x000fe40000000000 */
[----:B------:R-:W-:Y:S01]  /*2420*/  IABS R25, R24 ;  /* 0x0000001800197213 */ /* 0x000fe20000000000 */
[----:B------:R-:W-:Y:S01]  /*2430*/  @!P3 IMAD.IADD R21, R21, 0x1, -R92 ;  /* 0x000000011515b824 */ /* 0x000fe200078e0a5c */
[----:B------:R-:W-:Y:S01]  /*2440*/  IABS R27, R26 ;  /* 0x0000001a001b7213 */ /* 0x000fe20000000000 */
[----:B------:R-:W-:-:S04]  /*2450*/  IMAD.HI.U32 R0, R80, R23, RZ ;  /* 0x0000001750007227 */ /* 0x000fc800078e00ff */
[----:B------:R-:W-:Y:S01]  /*2460*/  IMAD.HI.U32 R2, R80, R25, RZ ;  /* 0x0000001950027227 */ /* 0x000fe200078e00ff */
[----:B------:R-:W-:-:S03]  /*2470*/  ISETP.GT.U32.AND P3, PT, R92, R21, PT ;  /* 0x000000155c00720c */ /* 0x000fc60003f64070 */
[----:B------:R-:W-:-:S04]  /*2480*/  IMAD.HI.U32 R3, R80, R27, RZ ;  /* 0x0000001b50037227 */ /* 0x000fc800078e00ff */
[----:B------:R-:W-:Y:S02]  /*2490*/  IMAD.MOV R0, RZ, RZ, -R0 ;  /* 0x000000ffff007224 */ /* 0x000fe400078e0a00 */
[----:B------:R-:W-:Y:S02]  /*24a0*/  IMAD.MOV R2, RZ, RZ, -R2 ;  /* 0x000000ffff027224 */ /* 0x000fe400078e0a02 */
[--C-:B------:R-:W-:Y:S01]  /*24b0*/  @!P0 IMAD.IADD R19, R19, 0x1, -R92.reuse ;  /* 0x0000000113138824 */ /* 0x100fe200078e0a5c */
[----:B------:R-:W-:Y:S01]  /*24c0*/  ISETP.GE.AND P0, PT, R22, RZ, PT ;  /* 0x000000ff1600720c */ /* 0x000fe20003f06270 */
[----:B------:R-:W-:Y:S02]  /*24d0*/  @!P4 IMAD.IADD R20, R20, 0x1, -R92 ;  /* 0x000000011414c824 */ /* 0x000fe400078e0a5c */
[----:B------:R-:W-:Y:S02]  /*24e0*/  IMAD.MOV R22, RZ, RZ, -R3 ;  /* 0x000000ffff167224 */ /* 0x000fe400078e0a03 */
[----:B------:R-:W-:-:S02]  /*24f0*/  IMAD R3, R92, R0, R23 ;  /* 0x000000005c037224 */ /* 0x000fc400078e0217 */
[C---:B------:R-:W-:Y:S01]  /*2500*/  IMAD R23, R92.reuse, R2, R25 ;  /* 0x000000025c177224 */ /* 0x040fe200078e0219 */
[C---:B------:R-:W-:Y:S01]  /*2510*/  ISETP.GT.U32.AND P4, PT, R92.reuse, R20, PT ;  /* 0x000000145c00720c */ /* 0x040fe20003f84070 */
[C---:B------:R-:W-:Y:S02]  /*2520*/  IMAD R22, R92.reuse, R22, R27 ;  /* 0x000000165c167224 */ /* 0x040fe400078e021b */
[----:B------:R-:W-:Y:S01]  /*2530*/  @!P5 IMAD.MOV R19, RZ, RZ, -R19 ;  /* 0x000000ffff13d224 */ /* 0x000fe200078e0a13 */
[C---:B------:R-:W-:Y:S01]  /*2540*/  ISETP.GT.U32.AND P5, PT, R92.reuse, R23, PT ;  /* 0x000000175c00720c */ /* 0x040fe20003fa4070 */
[----:B------:R-:W-:Y:S01]  /*2550*/  @!P3 IMAD.IADD R21, R21, 0x1, -R92 ;  /* 0x000000011515b824 */ /* 0x000fe200078e0a5c */
[----:B------:R-:W-:Y:S01]  /*2560*/  ISETP.GT.U32.AND P3, PT, R92, R22, PT ;  /* 0x000000165c00720c */ /* 0x000fe20003f64070 */
[----:B------:R-:W-:-:S06]  /*2570*/  VIADD R28, R83, 0x22 ;  /* 0x00000022531c7836 */ /* 0x000fcc0000000000 */
[--C-:B------:R-:W-:Y:S01]  /*2580*/  @!P4 IMAD.IADD R20, R20, 0x1, -R92.reuse ;  /* 0x000000011414c824 */ /* 0x100fe200078e0a5c */
[----:B------:R-:W-:Y:S02]  /*2590*/  ISETP.GT.U32.AND P4, PT, R92, R3, PT ;  /* 0x000000035c00720c */ /* 0x000fe40003f84070 */
[----:B------:R-:W-:Y:S01]  /*25a0*/  IABS R27, R28 ;  /* 0x0000001c001b7213 */ /* 0x000fe20000000000 */
[--C-:B------:R-:W-:Y:S02]  /*25b0*/  @!P5 IMAD.IADD R23, R23, 0x1, -R92.reuse ;  /* 0x000000011717d824 */ /* 0x100fe400078e0a5c */
[----:B------:R-:W-:Y:S02]  /*25c0*/  @!P3 IMAD.IADD R22, R22, 0x1, -R92 ;  /* 0x000000011616b824 */ /* 0x000fe400078e0a5c */
[----:B------:R-:W-:Y:S01]  /*25d0*/  IMAD.HI.U32 R2, R80, R27, RZ ;  /* 0x0000001b50027227 */ /* 0x000fe200078e00ff */
[----:B------:R-:W-:-:S03]  /*25e0*/  ISETP.GT.U32.AND P3, PT, R92, R23, PT ;  /* 0x000000175c00720c */ /* 0x000fc60003f64070 */
[----:B------:R-:W-:Y:S02]  /*25f0*/  IMAD.MOV R2, RZ, RZ, -R2 ;  /* 0x000000ffff027224 */ /* 0x000fe400078e0a02 */
[----:B------:R-:W-:Y:S02]  /*2600*/  @!P4 IMAD.IADD R3, R3, 0x1, -R92 ;  /* 0x000000010303c824 */ /* 0x000fe400078e0a5c */
[----:B------:R-:W-:Y:S01]  /*2610*/  @!P1 IMAD.MOV R18, RZ, RZ, -R18 ;  /* 0x000000ffff129224 */ /* 0x000fe200078e0a12 */
[----:B------:R-:W-:Y:S01]  /*2620*/  ISETP.GE.AND P1, PT, R4, RZ, PT ;  /* 0x000000ff0400720c */ /* 0x000fe20003f26270 */
[----:B------:R-:W-:Y:S01]  /*2630*/  @!P2 IMAD.MOV R20, RZ, RZ, -R20 ;  /* 0x000000ffff14a224 */ /* 0x000fe200078e0a14 */
[----:B------:R-:W-:Y:S01]  /*2640*/  ISETP.GE.AND P2, PT, R24, RZ, PT ;  /* 0x000000ff1800720c */ /* 0x000fe20003f46270 */
[----:B------:R-:W-:Y:S02]  /*2650*/  VIADD R4, R83, 0x21 ;  /* 0x0000002153047836 */ /* 0x000fe40000000000 */
[C---:B------:R-:W-:Y:S01]  /*2660*/  IMAD R24, R92.reuse, R2, R27 ;  /* 0x000000025c187224 */ /* 0x040fe200078e021b */
[----:B------:R-:W-:Y:S01]  /*2670*/  ISETP.GT.U32.AND P5, PT, R92, R3, PT ;  /* 0x000000035c00720c */ /* 0x000fe20003fa4070 */
[----:B------:R-:W-:Y:S01]  /*2680*/  @!P3 IMAD.IADD R23, R23, 0x1, -R92 ;  /* 0x000000011717b824 */ /* 0x000fe200078e0a5c */
[----:B------:R-:W-:-:S02]  /*2690*/  IABS R25, R4 ;  /* 0x0000000400197213 */ /* 0x000fc40000000000 */
[----:B------:R-:W-:Y:S02]  /*26a0*/  ISETP.GT.U32.AND P3, PT, R92, R24, PT ;  /* 0x000000185c00720c */ /* 0x000fe40003f64070 */
[----:B------:R-:W-:Y:S01]  /*26b0*/  ISETP.GE.AND P4, PT, R26, RZ, PT ;  /* 0x000000ff1a00720c */ /* 0x000fe20003f86270 */
[----:B------:R-:W-:Y:S02]  /*26c0*/  VIADD R26, R83, 0x23 ;  /* 0x00000023531a7836 */ /* 0x000fe40000000000 */
[----:B------:R-:W-:-:S04]  /*26d0*/  IMAD.HI.U32 R0, R80, R25, RZ ;  /* 0x0000001950007227 */ /* 0x000fc800078e00ff */
[----:B------:R-:W-:Y:S02]  /*26e0*/  VIADD R30, R83, 0x24 ;  /* 0x00000024531e7836 */ /* 0x000fe40000000000 */
[----:B------:R-:W-:Y:S01]  /*26f0*/  @!P1 IMAD.MOV R21, RZ, RZ, -R21 ;  /* 0x000000ffff159224 */ /* 0x000fe200078e0a15 */
[C---:B------:R-:W-:Y:S01]  /*2700*/  ISETP.GT.U32.AND P1, PT, R92.reuse, R22, PT ;  /* 0x000000165c00720c */ /* 0x040fe20003f24070 */
[----:B------:R-:W-:Y:S01]  /*2710*/  IMAD.MOV R0, RZ, RZ, -R0 ;  /* 0x000000ffff007224 */ /* 0x000fe200078e0a00 */
[----:B------:R-:W-:Y:S01]  /*2720*/  IABS R29, R26 ;  /* 0x0000001a001d7213 */ /* 0x000fe20000000000 */
[--C-:B------:R-:W-:Y:S01]  /*2730*/  @!P5 IMAD.IADD R3, R3, 0x1, -R92.reuse ;  /* 0x000000010303d824 */ /* 0x100fe200078e0a5c */
[----:B------:R-:W-:Y:S01]  /*2740*/  IABS R2, R30 ;  /* 0x0000001e00027213 */ /* 0x000fe20000000000 */
[----:B------:R0:W-:Y:S01]  /*2750*/  STL [R1+0x12e0], R5 ;  /* 0x0012e00501007387 */ /* 0x0001e20000100800 */
[----:B------:R-:W-:Y:S02]  /*2760*/  IMAD R25, R92, R0, R25 ;  /* 0x000000005c197224 */ /* 0x000fe400078e0219 */
[----:B------:R-:W-:-:S02]  /*2770*/  @!P3 IMAD.IADD R24, R24, 0x1, -R92 ;  /* 0x000000011818b824 */ /* 0x000fc400078e0a5c */
[----:B------:R-:W-:-:S04]  /*2780*/  IMAD.HI.U32 R0, R80, R29, RZ ;  /* 0x0000001d50007227 */ /* 0x000fc800078e00ff */
[----:B0-----:R-:W-:Y:S02]  /*2790*/  IMAD.MOV.U32 R5, RZ, RZ, R3 ;  /* 0x000000ffff057224 */ /* 0x001fe400078e0003 */
[----:B------:R-:W-:Y:S01]  /*27a0*/  IMAD.MOV.U32 R3, RZ, RZ, R2 ;  /* 0x000000ffff037224 */ /* 0x000fe200078e0002 */
[----:B------:R-:W-:Y:S01]  /*27b0*/  ISETP.GT.U32.AND P3, PT, R92, R24, PT ;  /* 0x000000185c00720c */ /* 0x000fe20003f64070 */
[----:B------:R-:W-:Y:S02]  /*27c0*/  IMAD.MOV R2, RZ, RZ, -R0 ;  /* 0x000000ffff027224 */ /* 0x000fe400078e0a00 */
[----:B------:R-:W-:-:S04]  /*27d0*/  IMAD.HI.U32 R0, R80, R3, RZ ;  /* 0x0000000350007227 */ /* 0x000fc800078e00ff */
[----:B------:R-:W-:Y:S01]  /*27e0*/  @!P1 IMAD.IADD R22, R22, 0x1, -R92 ;  /* 0x0000000116169824 */ /* 0x000fe200078e0a5c */
[----:B------:R-:W-:Y:S01]  /*27f0*/  ISETP.GE.AND P1, PT, R4, RZ, PT ;  /* 0x000000ff0400720c */ /* 0x000fe20003f26270 */
[----:B------:R-:W-:Y:S02]  /*2800*/  IMAD R29, R92, R2, R29 ;  /* 0x000000025c1d7224 */ /* 0x000fe400078e021d */
[----:B------:R-:W-:Y:S02]  /*2810*/  IMAD.MOV R0, RZ, RZ, -R0 ;  /* 0x000000ffff007224 */ /* 0x000fe400078e0a00 */
[----:B------:R-:W-:Y:S02]  /*2820*/  IMAD.MOV.U32 R4, RZ, RZ, R23 ;  /* 0x000000ffff047224 */ /* 0x000fe400078e0017 */
[----:B------:R-:W-:Y:S01]  /*2830*/  @!P4 IMAD.MOV R22, RZ, RZ, -R22 ;  /* 0x000000ffff16c224 */ /* 0x000fe200078e0a16 */
[----:B------:R-:W-:Y:S01]  /*2840*/  ISETP.GE.AND P4, PT, R26, RZ, PT ;  /* 0x000000ff1a00720c */ /* 0x000fe20003f86270 */
[----:B------:R-:W-:Y:S01]  /*2850*/  @!P2 IMAD.MOV R4, RZ, RZ, -R4 ;  /* 0x000000ffff04a224 */ /* 0x000fe200078e0a04 */
[C---:B------:R-:W-:Y:S01]  /*2860*/  ISETP.GT.U32.AND P5, PT, R92.reuse, R25, PT ;  /* 0x000000195c00720c */ /* 0x040fe20003fa4070 */
[C---:B------:R-:W-:Y:S01]  /*2870*/  IMAD R26, R92.reuse, R0, R3 ;  /* 0x000000005c1a7224 */ /* 0x040fe200078e0203 */
[----:B------:R-:W-:Y:S01]  /*2880*/  ISETP.GT.U32.AND P2, PT, R92, R29, PT ;  /* 0x0000001d5c00720c */ /* 0x000fe20003f44070 */
[----:B------:R-:W-:-:S03]  /*2890*/  @!P3 IMAD.IADD R24, R24, 0x1, -R92 ;  /* 0x000000011818b824 */ /* 0x000fc600078e0a5c */
[----:B------:R-:W-:Y:S01]  /*28a0*/  ISETP.GT.U32.AND P3, PT, R92, R26, PT ;  /* 0x0000001a5c00720c */ /* 0x000fe20003f64070 */
[----:B------:R-:W-:Y:S02]  /*28b0*/  @!P0 IMAD.MOV R5, RZ, RZ, -R5 ;  /* 0x000000ffff058224 */ /* 0x000fe400078e0a05 */
[----:B------:R-:W-:-:S03]  /*28c0*/  VIADD R32, R83, 0x25 ;  /* 0x0000002553207836 */ /* 0x000fc60000000000 */
[----:B------:R-:W-:Y:S01]  /*28d0*/  STL [R1+0x12dc], R5 ;  /* 0x0012dc0501007387 */ /* 0x000fe20000100800 */
[--C-:B------:R-:W-:Y:S01]  /*28e0*/  @!P5 IMAD.IADD R25, R25, 0x1, -R92.reuse ;  /* 0x000000011919d824 */ /* 0x100fe200078e0a5c */
[----:B------:R-:W-:Y:S01]  /*28f0*/  IABS R27, R32 ;  /* 0x00000020001b7213 */ /* 0x000fe20000000000 */
[--C-:B------:R-:W-:Y:S01]  /*2900*/  @!P2 IMAD.IADD R29, R29, 0x1, -R92.reuse ;  /* 0x000000011d1da824 */ /* 0x100fe200078e0a5c */
[----:B------:R0:W-:Y:S01]  /*2910*/  STL [R1+0x12d8], R4 ;  /* 0x0012d80401007387 */ /* 0x0001e20000100800 */
[----:B------:R-:W-:Y:S01]  /*2920*/  ISETP.GE.AND P0, PT, R28, RZ, PT ;  /* 0x000000ff1c00720c */ /* 0x000fe20003f06270 */
[C---:B------:R-:W-:Y:S01]  /*2930*/  VIADD R28, R83.reuse, 0x27 ;  /* 0x00000027531c7836 */ /* 0x040fe20000000000 */
[----:B------:R-:W-:Y:S01]  /*2940*/  ISETP.GT.U32.AND P5, PT, R92, R25, PT ;  /* 0x000000195c00720c */ /* 0x000fe20003fa4070 */
[----:B------:R-:W-:Y:S01]  /*2950*/  @!P3 IMAD.IADD R26, R26, 0x1, -R92 ;  /* 0x000000011a1ab824 */ /* 0x000fe200078e0a5c */
[----:B------:R-:W-:Y:S01]  /*2960*/  ISETP.GT.U32.AND P2, PT, R92, R29, PT ;  /* 0x0000001d5c00720c */ /* 0x000fe20003f44070 */
[----:B0-----:R-:W-:-:S02]  /*2970*/  VIADD R4, R83, 0x26 ;  /* 0x0000002653047836 */ /* 0x001fc40000000000 */
[----:B------:R-:W-:-:S03]  /*2980*/  IMAD.HI.U32 R2, R80, R27, RZ ;  /* 0x0000001b50027227 */ /* 0x000fc600078e00ff */
[----:B------:R-:W-:Y:S01]  /*2990*/  IABS R3, R4 ;  /* 0x0000000400037213 */ /* 0x000fe20000000000 */
[----:B------:R-:W-:Y:S01]  /*29a0*/  IMAD.MOV R2, RZ, RZ, -R2 ;  /* 0x000000ffff027224 */ /* 0x000fe200078e0a02 */
[----:B------:R-:W-:Y:S02]  /*29b0*/  IABS R31, R28 ;  /* 0x0000001c001f7213 */ /* 0x000fe40000000000 */
[----:B------:R-:W-:Y:S01]  /*29c0*/  ISETP.GT.U32.AND P3, PT, R92, R26, PT ;  /* 0x0000001a5c00720c */ /* 0x000fe20003f64070 */
[----:B------:R-:W-:-:S04]  /*29d0*/  IMAD.HI.U32 R0, R80, R3, RZ ;  /* 0x0000000350007227 */ /* 0x000fc800078e00ff */
[----:B------:R-:W-:Y:S02]  /*29e0*/  IMAD R27, R92, R2, R27 ;  /* 0x000000025c1b7224 */ /* 0x000fe400078e021b */
[----:B------:R-:W-:-:S04]  /*29f0*/  IMAD.HI.U32 R2, R80, R31, RZ ;  /* 0x0000001f50027227 */ /* 0x000fc800078e00ff */
[----:B------:R-:W-:Y:S02]  /*2a00*/  IMAD.MOV R0, RZ, RZ, -R0 ;  /* 0x000000ffff007224 */ /* 0x000fe400078e0a00 */
[----:B------:R-:W-:Y:S02]  /*2a10*/  @!P5 IMAD.IADD R25, R25, 0x1, -R92 ;  /* 0x000000011919d824 */ /* 0x000fe400078e0a5c */
[----:B------:R-:W-:Y:S02]  /*2a20*/  IMAD.MOV R2, RZ, RZ, -R2 ;  /* 0x000000ffff027224 */ /* 0x000fe400078e0a02 */
[----:B------:R-:W-:Y:S02]  /*2a30*/  @!P2 IMAD.IADD R29, R29, 0x1, -R92 ;  /* 0x000000011d1da824 */ /* 0x000fe400078e0a5c */
[----:B------:R-:W-:Y:S02]  /*2a40*/  IMAD R3, R92, R0, R3 ;  /* 0x000000005c037224 */ /* 0x000fe400078e0203 */
[----:B------:R-:W-:-:S02]  /*2a50*/  IMAD.MOV.U32 R23, RZ, RZ, R25 ;  /* 0x000000ffff177224 */ /* 0x000fc400078e0019 */
[----:B------:R-:W-:Y:S02]  /*2a60*/  IMAD R31, R92, R2, R31 ;  /* 0x000000025c1f7224 */ /* 0x000fe400078e021f */
[----:B------:R-:W-:Y:S01]  /*2a70*/  @!P3 IMAD.IADD R26, R26, 0x1, -R92 ;  /* 0x000000011a1ab824 */ /* 0x000fe200078e0a5c */
[----:B------:R-:W-:Y:S01]  /*2a80*/  ISETP.GT.U32.AND P3, PT, R92, R3, PT ;  /* 0x000000035c00720c */ /* 0x000fe20003f64070 */
[----:B------:R-:W-:Y:S01]  /*2a90*/  IMAD.MOV.U32 R25, RZ, RZ, R29 ;  /* 0x000000ffff197224 */ /* 0x000fe200078e001d */
[----:B------:R-:W-:Y:S01]  /*2aa0*/  ISETP.GE.AND P5, PT, R30, RZ, PT ;  /* 0x000000ff1e00720c */ /* 0x000fe20003fa6270 */
[----:B------:R-:W-:Y:S02]  /*2ab0*/  VIADD R30, R83, 0x28 ;  /* 0x00000028531e7836 */ /* 0x000fe40000000000 */
[----:B------:R-:W-:Y:S01]  /*2ac0*/  @!P4 IMAD.MOV R25, RZ, RZ, -R25 ;  /* 0x000000ffff19c224 */ /* 0x000fe200078e0a19 */
[C---:B------:R-:W-:Y:S01]  /*2ad0*/  ISETP.GT.U32.AND P4, PT, R92.reuse, R31, PT ;  /* 0x0000001f5c00720c */ /* 0x040fe20003f84070 */
[----:B------:R-:W-:Y:S01]  /*2ae0*/  @!P1 IMAD.MOV R23, RZ, RZ, -R23 ;  /* 0x000000ffff179224 */ /* 0x000fe200078e0a17 */
[----:B------:R-:W-:-:S02]  /*2af0*/  ISETP.GT.U32.AND P1, PT, R92, R27, PT ;  /* 0x0000001b5c00720c */ /* 0x000fc40003f24070 */
[----:B------:R-:W-:Y:S02]  /*2b00*/  IABS R33, R30 ;  /* 0x0000001e00217213 */ /* 0x000fe40000000000 */
[----:B------:R-:W-:Y:S01]  /*2b10*/  ISETP.GE.AND P2, PT, R4, RZ, PT ;  /* 0x000000ff0400720c */ /* 0x000fe20003f46270 */
[----:B------:R-:W-:Y:S02]  /*2b20*/  VIADD R4, R83, 0x29 ;  /* 0x0000002953047836 */ /* 0x000fe40000000000 */
[--C-:B------:R-:W-:Y:S02]  /*2b30*/  @!P3 IMAD.IADD R3, R3, 0x1, -R92.reuse ;  /* 0x000000010303b824 */ /* 0x100fe400078e0a5c */
[----:B------:R-:W-:Y:S01]  /*2b40*/  IMAD.HI.U32 R0, R80, R33, RZ ;  /* 0x0000002150007227 */ /* 0x000fe200078e00ff */
[----:B------:R-:W-:Y:S02]  /*2b50*/  IABS R29, R4 ;  /* 0x00000004001d7213 */ /* 0x000fe40000000000 */
[----:B------:R-:W-:Y:S01]  /*2b60*/  ISETP.GT.U32.AND P3, PT, R92, R3, PT ;  /* 0x000000035c00720c */ /* 0x000fe20003f64070 */
[----:B------:R-:W-:-:S02]  /*2b70*/  @!P4 IMAD.IADD R31, R31, 0x1, -R92 ;  /* 0x000000011f1fc824 */ /* 0x000fc400078e0a5c */
[----:B------:R-:W-:Y:S02]  /*2b80*/  IMAD.MOV R0, RZ, RZ, -R0 ;  /* 0x000000ffff007224 */ /* 0x000fe400078e0a00 */
[----:B------:R-:W-:Y:S01]  /*2b90*/  @!P5 IMAD.MOV R26, RZ, RZ, -R26 ;  /* 0x000000ffff1ad224 */ /* 0x000fe200078e0a1a */
[----:B------:R-:W-:Y:S01]  /*2ba0*/  ISETP.GE.AND P5, PT, R28, RZ, PT ;  /* 0x000000ff1c00720c */ /* 0x000fe20003fa6270 */
[----:B------:R-:W-:Y:S01]  /*2bb0*/  @!P1 IMAD.IADD R27, R27, 0x1, -R92 ;  /* 0x000000011b1b9824 */ /* 0x000fe200078e0a5c */
[C---:B------:R-:W-:Y:S01]  /*2bc0*/  ISETP.GT.U32.AND P4, PT, R92.reuse, R31, PT ;  /* 0x0000001f5c00720c */ /* 0x040fe20003f84070 */
[----:B------:R-:W-:Y:S02]  /*2bd0*/  IMAD R28, R92, R0, R33 ;  /* 0x000000005c1c7224 */ /* 0x000fe400078e0221 */
[----:B------:R-:W-:Y:S02]  /*2be0*/  VIADD R44, R83, 0x2a ;  /* 0x0000002a532c7836 */ /* 0x000fe40000000000 */
[----:B------:R-:W-:Y:S01]  /*2bf0*/  IMAD.HI.U32 R0, R80, R29, RZ ;  /* 0x0000001d50007227 */ /* 0x000fe200078e00ff */
[----:B------:R-:W-:-:S02]  /*2c00*/  ISETP.GT.U32.AND P1, PT, R92, R27, PT ;  /* 0x0000001b5c00720c */ /* 0x000fc40003f24070 */
[----:B------:R-:W-:Y:S01]  /*2c10*/  IABS R33, R44 ;  /* 0x0000002c00217213 */ /* 0x000fe20000000000 */
[----:B------:R-:W-:Y:S02]  /*2c20*/  VIADD R38, R83, 0x2b ;  /* 0x0000002b53267836 */ /* 0x000fe40000000000 */
[----:B------:R-:W-:Y:S02]  /*2c30*/  IMAD.MOV R0, RZ, RZ, -R0 ;  /* 0x000000ffff007224 */ /* 0x000fe400078e0a00 */
[----:B------:R-:W-:Y:S01]  /*2c40*/  @!P3 IMAD.IADD R3, R3, 0x1, -R92 ;  /* 0x000000010303b824 */ /* 0x000fe200078e0a5c */
[----:B------:R-:W-:Y:S01]  /*2c50*/  IABS R39, R38 ;  /* 0x0000002600277213 */ /* 0x000fe20000000000 */
[C---:B------:R-:W-:Y:S01]  /*2c60*/  IMAD R29, R92.reuse, R0, R29 ;  /* 0x000000005c1d7224 */ /* 0x040fe200078e021d */
[----:B------:R-:W-:Y:S01]  /*2c70*/  ISETP.GT.U32.AND P3, PT, R92, R28, PT ;  /* 0x0000001c5c00720c */ /* 0x000fe20003f64070 */
[----:B------:R-:W-:-:S04]  /*2c80*/  IMAD.HI.U32 R0, R80, R33, RZ ;  /* 0x0000002150007227 */ /* 0x000fc800078e00ff */
[----:B------:R-:W-:Y:S01]  /*2c90*/  @!P4 IMAD.IADD R31, R31, 0x1, -R92 ;  /* 0x000000011f1fc824 */ /* 0x000fe200078e0a5c */
[----:B------:R-:W-:Y:S01]  /*2ca0*/  ISETP.GT.U32.AND P4, PT, R92, R29, PT ;  /* 0x0000001d5c00720c */ /* 0x000fe20003f84070 */
[----:B------:R-:W-:-:S04]  /*2cb0*/  IMAD.HI.U32 R2, R80, R39, RZ ;  /* 0x0000002750027227 */ /* 0x000fc800078e00ff */
[----:B------:R-:W-:Y:S02]  /*2cc0*/  IMAD.MOV R0, RZ, RZ, -R0 ;  /* 0x000000ffff007224 */ /* 0x000fe400078e0a00 */
[----:B------:R-:W-:Y:S01]  /*2cd0*/  @!P1 IMAD.IADD R27, R27, 0x1, -R92 ;  /* 0x000000011b1b9824 */ /* 0x000fe200078e0a5c */
[----:B------:R-:W-:Y:S01]  /*2ce0*/  ISETP.GE.AND P1, PT, R30, RZ, PT ;  /* 0x000000ff1e00720c */ /* 0x000fe20003f26270 */
[C---:B------:R-:W-:Y:S02]  /*2cf0*/  VIADD R34, R83.reuse, 0x2d ;  /* 0x0000002d53227836 */ /* 0x040fe40000000000 */
[----:B------:R-:W-:Y:S02]  /*2d00*/  IMAD.MOV R2, RZ, RZ, -R2 ;  /* 0x000000ffff027224 */ /* 0x000fe400078e0a02 */
[C---:B------:R-:W-:Y:S02]  /*2d10*/  IMAD R30, R92.reuse, R0, R33 ;  /* 0x000000005c1e7224 */ /* 0x040fe400078e0221 */
[----:B------:R-:W-:Y:S01]  /*2d20*/  VIADD R40, R83, 0x2c ;  /* 0x0000002c53287836 */ /* 0x000fe20000000000 */
[----:B------:R-:W-:Y:S01]  /*2d30*/  IABS R41, R34 ;  /* 0x0000002200297213 */ /* 0x000fe20000000000 */
[----:B------:R-:W-:-:S02]  /*2d40*/  IMAD R39, R92, R2, R39 ;  /* 0x000000025c277224 */ /* 0x000fc400078e0227 */
[--C-:B------:R-:W-:Y:S01]  /*2d50*/  @!P3 IMAD.IADD R28, R28, 0x1, -R92.reuse ;  /* 0x000000011c1cb824 */ /* 0x100fe200078e0a5c */
[C---:B------:R-:W-:Y:S02]  /*2d60*/  ISETP.GT.U32.AND P3, PT, R92.reuse, R30, PT ;  /* 0x0000001e5c00720c */ /* 0x040fe40003f64070 */
[----:B------:R-:W-:Y:S01]  /*2d70*/  IABS R35, R40 ;  /* 0x0000002800237213 */ /* 0x000fe20000000000 */
[----:B------:R-:W-:Y:S01]  /*2d80*/  @!P4 IMAD.IADD R29, R29, 0x1, -R92 ;  /* 0x000000011d1dc824 */ /* 0x000fe200078e0a5c */
[----:B------:R-:W-:Y:S01]  /*2d90*/  ISETP.GT.U32.AND P4, PT, R92, R39, PT ;  /* 0x000000275c00720c */ /* 0x000fe20003f84070 */
[----:B------:R-:W-:-:S04]  /*2da0*/  IMAD.HI.U32 R2, R80, R41, RZ ;  /* 0x0000002950027227 */ /* 0x000fc800078e00ff */
[----:B------:R-:W-:-:S04]  /*2db0*/  IMAD.HI.U32 R0, R80, R35, RZ ;  /* 0x0000002350007227 */ /* 0x000fc800078e00ff */
[----:B------:R-:W-:Y:S01]  /*2dc0*/  @!P0 IMAD.MOV R24, RZ, RZ, -R24 ;  /* 0x000000ffff188224 */ /* 0x000fe200078e0a18 */
[----:B------:R-:W-:Y:S01]  /*2dd0*/  ISETP.GE.AND P0, PT, R32, RZ, PT ;  /* 0x000000ff2000720c */ /* 0x000fe20003f06270 */
[----:B------:R-:W-:Y:S02]  /*2de0*/  VIADD R42, R83, 0x2e ;  /* 0x0000002e532a7836 */ /* 0x000fe40000000000 */
[----:B------:R-:W-:Y:S02]  /*2df0*/  IMAD.MOV R2, RZ, RZ, -R2 ;  /* 0x000000ffff027224 */ /* 0x000fe400078e0a02 */
[----:B------:R-:W-:Y:S01]  /*2e00*/  IMAD.MOV R0, RZ, RZ, -R0 ;  /* 0x000000ffff007224 */ /* 0x000fe200078e0a00 */
[----:B------:R-:W-:Y:S01]  /*2e10*/  IABS R43, R42 ;  /* 0x0000002a002b7213 */ /* 0x000fe20000000000 */
[----:B------:R-:W-:Y:S02]  /*2e20*/  IMAD R33, R92, R2, R41 ;  /* 0x000000025c217224 */ /* 0x000fe400078e0229 */
[----:B------:R-:W-:-:S02]  /*2e30*/  @!P3 IMAD.IADD R30, R30, 0x1, -R92 ;  /* 0x000000011e1eb824 */ /* 0x000fc400078e0a5c */
[C---:B------:R-:W-:Y:S02]  /*2e40*/  IMAD R32, R92.reuse, R0, R35 ;  /* 0x000000005c207224 */ /* 0x040fe400078e0223 */
[----:B------:R-:W-:Y:S02]  /*2e50*/  IMAD.MOV.U32 R2, RZ, RZ, R31 ;  /* 0x000000ffff027224 */ /* 0x000fe400078e001f */
[----:B------:R-:W-:Y:S01]  /*2e60*/  @!P4 IMAD.IADD R39, R39, 0x1, -R92 ;  /* 0x000000012727c824 */ /* 0x000fe200078e0a5c */
[C---:B------:R-:W-:Y:S01]  /*2e70*/  ISETP.GT.U32.AND P4, PT, R92.reuse, R30, PT ;  /* 0x0000001e5c00720c */ /* 0x040fe20003f84070 */
[----:B------:R-:W-:Y:S01]  /*2e80*/  @!P5 IMAD.MOV R2, RZ, RZ, -R2 ;  /* 0x000000ffff02d224 */ /* 0x000fe200078e0a02 */
[----:B------:R-:W-:Y:S01]  /*2e90*/  ISETP.GT.U32.AND P5, PT, R92, R32, PT ;  /* 0x000000205c00720c */ /* 0x000fe20003fa4070 */
[----:B------:R-:W-:Y:S01]  /*2ea0*/  IMAD.HI.U32 R0, R80, R43, RZ ;  /* 0x0000002b50007227 */ /* 0x000fe200078e00ff */
[----:B------:R-:W-:-:S03]  /*2eb0*/  ISETP.GT.U32.AND P3, PT, R92, R29, PT ;  /* 0x0000001d5c00720c */ /* 0x000fc60003f64070 */
[----:B------:R-:W-:Y:S02]  /*2ec0*/  IMAD.MOV.U32 R5, RZ, RZ, R3 ;  /* 0x000000ffff057224 */ /* 0x000fe400078e0003 */
[----:B------:R-:W-:Y:S01]  /*2ed0*/  @!P0 IMAD.MOV R27, RZ, RZ, -R27 ;  /* 0x000000ffff1b8224 */ /* 0x000fe200078e0a1b */
[C---:B------:R-:W-:Y:S01]  /*2ee0*/  ISETP.GT.U32.AND P0, PT, R92.reuse, R28, PT ;  /* 0x0000001c5c00720c */ /* 0x040fe20003f04070 */
[----:B------:R-:W-:Y:S02]  /*2ef0*/  IMAD.MOV R0, RZ, RZ, -R0 ;  /* 0x000000ffff007224 */ /* 0x000fe400078e0a00 */
[----:B------:R-:W-:Y:S02]  /*2f00*/  VIADD R36, R83, 0x2f ;  /* 0x0000002f53247836 */ /* 0x000fe40000000000 */
[----:B------:R-:W-:Y:S01]  /*2f10*/  @!P2 IMAD.MOV R5, RZ, RZ, -R5 ;  /* 0x000000ffff05a224 */ /* 0x000fe200078e0a05 */
[C---:B------:R-:W-:Y:S01]  /*2f20*/  ISETP.GT.U32.AND P2, PT, R92.reuse, R39, PT ;  /* 0x000000275c00720c */ /* 0x040fe20003f44070 */
[----:B------:R-:W-:Y:S01]  /*2f30*/  IMAD R3, R92, R0, R43 ;  /* 0x000000005c037224 */ /* 0x000fe200078e022b */
[----:B------:R-:W-:Y:S01]  /*2f40*/  IABS R35, R36 ;  /* 0x0000002400237213 */ /* 0x000fe20000000000 */
[----:B------:R-:W-:-:S02]  /*2f50*/  @!P4 IMAD.IADD R30, R30, 0x1, -R92 ;  /* 0x000000011e1ec824 */ /* 0x000fc400078e0a5c */
[----:B------:R-:W-:Y:S01]  /*2f60*/  @!P5 IMAD.IADD R32, R32, 0x1, -R92 ;  /* 0x000000012020d824 */ /* 0x000fe200078e0a5c */
[----:B------:R-:W-:Y:S01]  /*2f70*/  ISETP.GT.U32.AND P4, PT, R92, R3, PT ;  /* 0x000000035c00720c */ /* 0x000fe20003f84070 */
[----:B------:R-:W-:Y:S01]  /*2f80*/  IMAD.HI.U32 R0, R80, R35, RZ ;  /* 0x0000002350007227 */ /* 0x000fe200078e00ff */
[----:B------:R-:W-:-:S03]  /*2f90*/  ISETP.GE.AND P5, PT, R38, RZ, PT ;  /* 0x000000ff2600720c */ /* 0x000fc60003fa6270 */
[--C-:B------:R-:W-:Y:S01]  /*2fa0*/  @!P3 IMAD.IADD R29, R29, 0x1, -R92.reuse ;  /* 0x000000011d1db824 */ /* 0x100fe200078e0a5c */
[----:B------:R-:W-:Y:S01]  /*2fb0*/  ISETP.GE.AND P3, PT, R4, RZ, PT ;  /* 0x000000ff0400720c */ /* 0x000fe20003f66270 */
[--C-:B------:R-:W-:Y:S01]  /*2fc0*/  @!P0 IMAD.IADD R28, R28, 0x1, -R92.reuse ;  /* 0x000000011c1c8824 */ /* 0x100fe200078e0a5c */
[----:B------:R-:W-:Y:S01]  /*2fd0*/  ISETP.GT.U32.AND P0, PT, R92, R33, PT ;  /* 0x000000215c00720c */ /* 0x000fe20003f04070 */
[----:B------:R-:W-:Y:S01]  /*2fe0*/  @!P2 IMAD.IADD R39, R39, 0x1, -R92 ;  /* 0x000000012727a824 */ /* 0x000fe200078e0a5c */
[----:B------:R-:W-:Y:S01]  /*2ff0*/  STL [R1+0x12d4], R5 ;  /* 0x0012d40501007387 */ /* 0x000fe20000100800 */
[----:B------:R-:W-:-:S03]  /*3000*/  IMAD.MOV R0, RZ, RZ, -R0 ;  /* 0x000000ffff007224 */ /* 0x000fc600078e0a00 */
[----:B------:R0:W-:Y:S01]  /*3010*/  STL [R1+0x12d0], R2 ;  /* 0x0012d00201007387 */ /* 0x0001e20000100800 */
[----:B------:R-:W-:Y:S02]  /*3020*/  IMAD R35, R92, R0, R35 ;  /* 0x000000005c237224 */ /* 0x000fe400078e0223 */
[----:B------:R-:W-:Y:S01]  /*3030*/  IMAD.MOV.U32 R31, RZ, RZ, R39 ;  /* 0x000000ffff1f7224 */ /* 0x000fe200078e0027 */
[----:B------:R-:W-:Y:S01]  /*3040*/  ISETP.GE.AND P2, PT, R44, RZ, PT ;  /* 0x000000ff2c00720c */ /* 0x000fe20003f46270 */
[----:B------:R-:W-:Y:S02]  /*3050*/  @!P4 IMAD.IADD R3, R3, 0x1, -R92 ;  /* 0x000000010303c824 */ /* 0x000fe400078e0a5c */
[----:B0-----:R-:W-:Y:S02]  /*3060*/  VIADD R2, R83, 0x30 ;  /* 0x0000003053027836 */ /* 0x001fe40000000000 */
[----:B------:R-:W-:Y:S01]  /*3070*/  @!P1 IMAD.MOV R28, RZ, RZ, -R28 ;  /* 0x000000ffff1c9224 */ /* 0x000fe200078e0a1c */
[----:B------:R-:W-:Y:S01]  /*3080*/  ISETP.GT.U32.AND P1, PT, R92, R32, PT ;  /* 0x000000205c00720c */ /* 0x000fe20003f24070 */
[----:B------:R-:W-:Y:S01]  /*3090*/  @!P5 IMAD.MOV R31, RZ, RZ, -R31 ;  /* 0x000000ffff1fd224 */ /* 0x000fe200078e0a1f */
[----:B------:R-:W-:-:S02]  /*30a0*/  IABS R41, R2 ;  /* 0x0000000200297213 */ /* 0x000fc40000000000 */
[C---:B------:R-:W-:Y:S01]  /*30b0*/  ISETP.GT.U32.AND P5, PT, R92.reuse, R35, PT ;  /* 0x000000235c00720c */ /* 0x040fe20003fa4070 */
[----:B------:R-:W-:Y:S01]  /*30c0*/  @!P3 IMAD.MOV R29, RZ, RZ, -R29 ;  /* 0x000000ffff1db224 */ /* 0x000fe200078e0a1d */
[----:B------:R-:W-:Y:S01]  /*30d0*/  ISETP.GT.U32.AND P3, PT, R92, R3, PT ;  /* 0x000000035c00720c */ /* 0x000fe20003f64070 */
[----:B------:R-:W-:Y:S01]  /*30e0*/  @!P0 IMAD.IADD R33, R33, 0x1, -R92 ;  /* 0x0000000121218824 */ /* 0x000fe200078e0a5c */
[----:B------:R-:W-:Y:S01]  /*30f0*/  ISETP.GE.AND P0, PT, R40, RZ, PT ;  /* 0x000000ff2800720c */ /* 0x000fe20003f06270 */
[----:B------:R-:W-:-:S04]  /*3100*/  IMAD.HI.U32 R0, R80, R41, RZ ;  /* 0x0000002950007227 */ /* 0x000fc800078e00ff */
[----:B------:R-:W-:Y:S02]  /*3110*/  IMAD.MOV R0, RZ, RZ, -R0 ;  /* 0x000000ffff007224 */ /* 0x000fe400078e0a00 */
[----:B------:R-:W-:Y:S02]  /*3120*/  VIADD R38, R83, 0x31 ;  /* 0x0000003153267836 */ /* 0x000fe40000000000 */
[----:B------:R-:W-:Y:S01]  /*3130*/  @!P2 IMAD.MOV R30, RZ, RZ, -R30 ;  /* 0x000000ffff1ea224 */ /* 0x000fe200078e0a1e */
[----:B------:R-:W-:Y:S01]  /*3140*/  ISETP.GE.AND P2, PT, R34, RZ, PT ;  /* 0x000000ff2200720c */ /* 0x000fe20003f46270 */
[----:B------:R-:W-:Y:S01]  /*3150*/  IMAD R34, R92, R0, R41 ;  /* 0x000000005c227224 */ /* 0x000fe200078e0229 */
[----:B------:R-:W-:Y:S01]  /*3160*/  IABS R39, R38 ;  /* 0x0000002600277213 */ /* 0x000fe20000000000 */
[--C-:B------:R-:W-:Y:S02]  /*3170*/  @!P1 IMAD.IADD R32, R32, 0x1, -R92.reuse ;  /* 0x0000000120209824 */ /* 0x100fe400078e0a5c */
[----:B------:R-:W-:-:S02]  /*3180*/  @!P5 IMAD.IADD R35, R35, 0x1, -R92 ;  /* 0x000000012323d824 */ /* 0x000fc400078e0a5c */
[----:B------:R-:W-:Y:S01]  /*3190*/  @!P3 IMAD.IADD R3, R3, 0x1, -R92 ;  /* 0x000000010303b824 */ /* 0x000fe200078e0a5c */
[C---:B------:R-:W-:Y:S01]  /*31a0*/  ISETP.GT.U32.AND P3, PT, R92.reuse, R34, PT ;  /* 0x000000225c00720c */ /* 0x040fe20003f64070 */
[----:B------:R-:W-:Y:S01]  /*31b0*/  @!P0 IMAD.MOV R32, RZ, RZ, -R32 ;  /* 0x000000ffff208224 */ /* 0x000fe200078e0a20 */
[----:B------:R-:W-:Y:S01]  /*31c0*/  ISETP.GT.U32.AND P0, PT, R92, R35, PT ;  /* 0x000000235c00720c */ /* 0x000fe20003f04070 */
[----:B------:R-:W-:-:S04]  /*31d0*/  IMAD.HI.U32 R0, R80, R39, RZ ;  /* 0x0000002750007227 */ /* 0x000fc800078e00ff */
[----:B------:R-:W-:Y:S02]  /*31e0*/  IMAD.MOV R0, RZ, RZ, -R0 ;  /* 0x000000ffff007224 */ /* 0x000fe400078e0a00 */
[----:B------:R-:W-:Y:S02]  /*31f0*/  VIADD R44, R83, 0x32 ;  /* 0x00000032532c7836 */ /* 0x000fe40000000000 */
[C---:B------:R-:W-:Y:S01]  /*3200*/  IMAD R39, R92.reuse, R0, R39 ;  /* 0x000000005c277224 */ /* 0x040fe200078e0227 */
[----:B------:R-:W-:Y:S01]  /*3210*/  ISETP.GT.U32.AND P4, PT, R92, R33, PT ;  /* 0x000000215c00720c */ /* 0x000fe20003f84070 */
[--C-:B------:R-:W-:Y:S01]  /*3220*/  @!P3 IMAD.IADD R34, R34, 0x1, -R92.reuse ;  /* 0x000000012222b824 */ /* 0x100fe200078e0a5c */
[----:B------:R-:W-:Y:S01]  /*3230*/  IABS R41, R44 ;  /* 0x0000002c00297213 */ /* 0x000fe20000000000 */
[----:B------:R-:W-:Y:S01]  /*3240*/  @!P0 IMAD.IADD R35, R35, 0x1, -R92 ;  /* 0x0000000123238824 */ /* 0x000fe200078e0a5c */
[C---:B------:R-:W-:Y:S01]  /*3250*/  ISETP.GT.U32.AND P0, PT, R92.reuse, R39, PT ;  /* 0x000000275c00720c */ /* 0x040fe20003f04070 */
[----:B------:R-:W-:Y:S01]  /*3260*/  VIADD R48, R83, 0x34 ;  /* 0x0000003453307836 */ /* 0x000fe20000000000 */
[----:B------:R-:W-:Y:S01]  /*3270*/  ISETP.GT.U32.AND P3, PT, R92, R34, PT ;  /* 0x000000225c00720c */ /* 0x000fe20003f64070 */
[----:B------:R-:W-:Y:S01]  /*3280*/  IMAD.HI.U32 R0, R80, R41, RZ ;  /* 0x0000002950007227 */ /* 0x000fe200078e00ff */
[----:B------:R-:W-:-:S02]  /*3290*/  ISETP.GE.AND P1, PT, R42, RZ, PT ;  /* 0x000000ff2a00720c */ /* 0x000fc40003f26270 */
[----:B------:R-:W-:Y:S01]  /*32a0*/  IABS R45, R48 ;  /* 0x00000030002d7213 */ /* 0x000fe20000000000 */
[C---:B------:R-:W-:Y:S02]  /*32b0*/  VIADD R49, R83.reuse, 0x33 ;  /* 0x0000003353317836 */ /* 0x040fe40000000000 */
[----:B------:R-:W-:Y:S02]  /*32c0*/  IMAD.MOV R0, RZ, RZ, -R0 ;  /* 0x000000ffff007224 */ /* 0x000fe400078e0a00 */
[----:B------:R-:W-:Y:S02]  /*32d0*/  VIADD R42, R83, 0x35 ;  /* 0x00000035532a7836 */ /* 0x000fe40000000000 */
[--C-:B------:R-:W-:Y:S01]  /*32e0*/  @!P4 IMAD.IADD R33, R33, 0x1, -R92.reuse ;  /* 0x000000012121c824 */ /* 0x100fe200078e0a5c */
[----:B------:R-:W-:Y:S01]  /*32f0*/  ISETP.GE.AND P4, PT, R36, RZ, PT ;  /* 0x000000ff2400720c */ /* 0x000fe20003f86270 */
[----:B------:R-:W-:Y:S01]  /*3300*/  IMAD R36, R92, R0, R41 ;  /* 0x000000005c247224 */ /* 0x000fe200078e0229 */
[----:B------:R-:W-:Y:S01]  /*3310*/  ISETP.GE.AND P5, PT, R2, RZ, PT ;  /* 0x000000ff0200720c */ /* 0x000fe20003fa6270 */
[----:B------:R-:W-:Y:S01]  /*3320*/  @!P0 IMAD.IADD R39, R39, 0x1, -R92 ;  /* 0x0000000127278824 */ /* 0x000fe200078e0a5c */
[----:B------:R-:W-:Y:S01]  /*3330*/  IABS R43, R49 ;  /* 0x00000031002b7213 */ /* 0x000fe20000000000 */
[----:B------:R-:W-:Y:S01]  /*3340*/  IMAD.HI.U32 R2, R80, R45, RZ ;  /* 0x0000002d50027227 */ /* 0x000fe200078e00ff */
[----:B------:R-:W-:-:S03]  /*3350*/  IABS R47, R42 ;  /* 0x0000002a002f7213 */ /* 0x000fc60000000000 */
[----:B------:R-:W-:Y:S01]  /*3360*/  @!P3 IMAD.IADD R34, R34, 0x1, -R92 ;  /* 0x000000012222b824 */ /* 0x000fe200078e0a5c */
[C---:B------:R-:W-:Y:S01]  /*3370*/  ISETP.GT.U32.AND P3, PT, R92.reuse, R36, PT ;  /* 0x000000245c00720c */ /* 0x040fe20003f64070 */
[----:B------:R-:W-:Y:S01]  /*3380*/  @!P2 IMAD.MOV R33, RZ, RZ, -R33 ;  /* 0x000000ffff21a224 */ /* 0x000fe200078e0a21 */
[----:B------:R-:W-:Y:S01]  /*3390*/  ISETP.GT.U32.AND P2, PT, R92, R39, PT ;  /* 0x000000275c00720c */ /* 0x000fe20003f44070 */
[----:B------:R-:W-:-:S04]  /*33a0*/  IMAD.HI.U32 R0, R80, R43, RZ ;  /* 0x0000002b50007227 */ /* 0x000fc800078e00ff */
[----:B------:R-:W-:Y:S02]  /*33b0*/  IMAD.MOV R2, RZ, RZ, -R2 ;  /* 0x000000ffff027224 */ /* 0x000fe400078e0a02 */
[----:B------:R-:W-:Y:S01]  /*33c0*/  IMAD.HI.U32 R4, R80, R47, RZ ;  /* 0x0000002f50047227 */ /* 0x000fe200078e00ff */
[----:B------:R-:W-:-:S03]  /*33d0*/  ISETP.GE.AND P0, PT, R38, RZ, PT ;  /* 0x000000ff2600720c */ /* 0x000fc60003f06270 */
[----:B------:R-:W-:Y:S02]  /*33e0*/  IMAD.MOV R0, RZ, RZ, -R0 ;  /* 0x000000ffff007224 */ /* 0x000fe400078e0a00 */
[C---:B------:R-:W-:Y:S02]  /*33f0*/  IMAD R41, R92.reuse, R2, R45 ;  /* 0x000000025c297224 */ /* 0x040fe400078e022d */
[----:B------:R-:W-:Y:S02]  /*3400*/  IMAD.MOV R4, RZ, RZ, -R4 ;  /* 0x000000ffff047224 */ /* 0x000fe400078e0a04 */
[----:B------:R-:W-:Y:S02]  /*3410*/  IMAD.MOV.U32 R2, RZ, RZ, R35 ;  /* 0x000000ffff027224 */ /* 0x000fe400078e0023 */
[----:B------:R-:W-:Y:S02]  /*3420*/  IMAD R38, R92, R0, R43 ;  /* 0x000000005c267224 */ /* 0x000fe400078e022b */
[----:B------:R-:W-:-:S02]  /*3430*/  IMAD.MOV.U32 R5, RZ, RZ, R3 ;  /* 0x000000ffff057224 */ /* 0x000fc400078e0003 */
[C---:B------:R-:W-:Y:S02]  /*3440*/  IMAD R40, R92.reuse, R4, R47 ;  /* 0x000000045c287224 */ /* 0x040fe400078e022f */
[----:B------:R-:W-:Y:S01]  /*3450*/  @!P4 IMAD.MOV R2, RZ, RZ, -R2 ;  /* 0x000000ffff02c224 */ /* 0x000fe200078e0a02 */
[----:B------:R-:W-:Y:S01]  /*3460*/  ISETP.GT.U32.AND P4, PT, R92, R41, PT ;  /* 0x000000295c00720c */ /* 0x000fe20003f84070 */
[----:B------:R-:W-:Y:S02]  /*3470*/  VIADD R46, R83, 0x36 ;  /* 0x00000036532e7836 */ /* 0x000fe40000000000 */
[--C-:B------:R-:W-:Y:S01]  /*3480*/  @!P3 IMAD.IADD R36, R36, 0x1, -R92.reuse ;  /* 0x000000012424b824 */ /* 0x100fe200078e0a5c */
[C---:B------:R-:W-:Y:S01]  /*3490*/  ISETP.GT.U32.AND P3, PT, R92.reuse, R38, PT ;  /* 0x000000265c00720c */ /* 0x040fe20003f64070 */
[----:B------:R-:W-:Y:S02]  /*34a0*/  @!P1 IMAD.MOV R5, RZ, RZ, -R5 ;  /* 0x000000ffff059224 */ /* 0x000fe400078e0a05 */
[----:B------:R-:W-:Y:S01]  /*34b0*/  @!P2 IMAD.IADD R39, R39, 0x1, -R92 ;  /* 0x000000012727a824 */ /* 0x000fe200078e0a5c */
[----:B------:R-:W-:-:S02]  /*34c0*/  ISETP.GT.U32.AND P2, PT, R92, R40, PT ;  /* 0x000000285c00720c */ /* 0x000fc40003f44070 */
[----:B------:R-:W-:Y:S01]  /*34d0*/  IABS R43, R46 ;  /* 0x0000002e002b7213 */ /* 0x000fe20000000000 */
[----:B------:R-:W-:Y:S04]  /*34e0*/  STL [R1+0x12cc], R5 ;  /* 0x0012cc0501007387 */ /* 0x000fe80000100800 */
[----:B------:R0:W-:Y:S01]  /*34f0*/  STL [R1+0x12c8], R2 ;  /* 0x0012c80201007387 */ /* 0x0001e20000100800 */
[----:B------:R-:W-:-:S04]  /*3500*/  IMAD.HI.U32 R0, R80, R43, RZ ;  /* 0x0000002b50007227 */ /* 0x000fc800078e00ff */
[----:B------:R-:W-:Y:S02]  /*3510*/  @!P4 IMAD.IADD R41, R41, 0x1, -R92 ;  /* 0x000000012929c824 */ /* 0x000fe400078e0a5c */
[----:B0-----:R-:W-:Y:S02]  /*3520*/  VIADD R2, R83, 0x37 ;  /* 0x0000003753027836 */ /* 0x001fe40000000000 */
[----:B------:R-:W-:-:S03]  /*3530*/  IMAD.MOV R0, RZ, RZ, -R0 ;  /* 0x000000ffff007224 */ /* 0x000fc600078e0a00 */
[----:B------:R-:W-:Y:S01]  /*3540*/  IABS R45, R2 ;  /* 0x00000002002d7213 */ /* 0x000fe20000000000 */
[--C-:B------:R-:W-:Y:S02]  /*3550*/  @!P3 IMAD.IADD R38, R38, 0x1, -R92.reuse ;  /* 0x000000012626b824 */ /* 0x100fe400078e0a5c */
[----:B------:R-:W-:Y:S01]  /*3560*/  @!P2 IMAD.IADD R40, R40, 0x1, -R92 ;  /* 0x000000012828a824 */ /* 0x000fe200078e0a5c */
[C---:B------:R-:W-:Y:S01]  /*3570*/  ISETP.GT.U32.AND P2, PT, R92.reuse, R41, PT ;  /* 0x000000295c00720c */ /* 0x040fe20003f44070 */
[----:B------:R-:W-:Y:S02]  /*3580*/  IMAD R3, R92, R0, R43 ;  /* 0x000000005c037224 */ /* 0x000fe400078e022b */
[----:B------:R-:W-:Y:S01]  /*3590*/  IMAD.HI.U32 R0, R80, R45, RZ ;  /* 0x0000002d50007227 */ /* 0x000fe200078e00ff */
[C---:B------:R-:W-:Y:S02]  /*35a0*/  ISETP.GT.U32.AND P1, PT, R92.reuse, R36, PT ;  /* 0x000000245c00720c */ /* 0x040fe40003f24070 */
[----:B------:R-:W-:Y:S01]  /*35b0*/  ISETP.GT.U32.AND P4, PT, R92, R38, PT ;  /* 0x000000265c00720c */ /* 0x000fe20003f84070 */
[----:B------:R-:W-:-:S02]  /*35c0*/  IMAD.MOV R0, RZ, RZ, -R0 ;  /* 0x000000ffff007224 */ /* 0x000fc400078e0a00 */
[----:B------:R-:W-:Y:S01]  /*35d0*/  @!P5 IMAD.MOV R34, RZ, RZ, -R34 ;  /* 0x000000ffff22d224 */ /* 0x000fe200078e0a22 */
[----:B------:R-:W-:Y:S01]  /*35e0*/  ISETP.GE.AND P5, PT, R44, RZ, PT ;  /* 0x000000ff2c00720c */ /* 0x000fe20003fa6270 */
[C---:B------:R-:W-:Y:S02]  /*35f0*/  IMAD R45, R92.reuse, R0, R45 ;  /* 0x000000005c2d7224 */ /* 0x040fe400078e022d */
[----:B------:R-:W-:Y:S02]  /*3600*/  IMAD.MOV.U32 R35, RZ, RZ, R39 ;  /* 0x000000ffff237224 */ /* 0x000fe400078e0027 */
[----:B------:R-:W-:Y:S02]  /*3610*/  VIADD R44, R83, 0x38 ;  /* 0x00000038532c7836 */ /* 0x000fe40000000000 */
[--C-:B------:R-:W-:Y:S01]  /*3620*/  @!P2 IMAD.IADD R41, R41, 0x1, -R92.reuse ;  /* 0x000000012929a824 */ /* 0x100fe200078e0a5c */
[----:B------:R-:W-:Y:S01]  /*3630*/  ISETP.GT.U32.AND P2, PT, R92, R45, PT ;  /* 0x0000002d5c00720c */ /* 0x000fe20003f44070 */
[--C-:B------:R-:W-:Y:S01]  /*3640*/  @!P1 IMAD.IADD R36, R36, 0x1, -R92.reuse ;  /* 0x0000000124249824 */ /* 0x100fe200078e0a5c */
[----:B------:R-:W-:Y:S01]  /*3650*/  IABS R43, R44 ;  /* 0x0000002c002b7213 */ /* 0x000fe20000000000 */
[----:B------:R-:W-:Y:S01]  /*3660*/  @!P0 IMAD.MOV R35, RZ, RZ, -R35 ;  /* 0x000000ffff238224 */ /* 0x000fe200078e0a23 */
[----:B------:R-:W-:Y:S01]  /*3670*/  ISETP.GT.U32.AND P0, PT, R92, R40, PT ;  /* 0x000000285c00720c */ /* 0x000fe20003f04070 */
[----:B------:R-:W-:Y:S01]  /*3680*/  @!P4 IMAD.IADD R38, R38, 0x1, -R92 ;  /* 0x000000012626c824 */ /* 0x000fe200078e0a5c */
[----:B------:R-:W-:Y:S01]  /*3690*/  ISETP.GT.U32.AND P4, PT, R92, R3, PT ;  /* 0x000000035c00720c */ /* 0x000fe20003f84070 */
[----:B------:R-:W-:Y:S01]  /*36a0*/  @!P5 IMAD.MOV R36, RZ, RZ, -R36 ;  /* 0x000000ffff24d224 */ /* 0x000fe200078e0a24 */
[----:B------:R-:W-:Y:S01]  /*36b0*/  ISETP.GE.AND P3, PT, R48, RZ, PT ;  /* 0x000000ff3000720c */ /* 0x000fe20003f66270 */
[----:B------:R-:W-:Y:S01]  /*36c0*/  VIADD R48, R83, 0x39 ;  /* 0x0000003953307836 */ /* 0x000fe20000000000 */
[----:B------:R-:W-:Y:S01]  /*36d0*/  ISETP.GE.AND P1, PT, R49, RZ, PT ;  /* 0x000000ff3100720c */ /* 0x000fe20003f26270 */
[----:B------:R-:W-:Y:S01]  /*36e0*/  IMAD.HI.U32 R0, R80, R43, RZ ;  /* 0x0000002b50007227 */ /* 0x000fe200078e00ff */
[----:B------:R-:W-:-:S02]  /*36f0*/  ISETP.GE.AND P5, PT, R42, RZ, PT ;  /* 0x000000ff2a00720c */ /* 0x000fc40003fa6270 */
[----:B------:R-:W-:Y:S01]  /*3700*/  IABS R47, R48 ;  /* 0x00000030002f7213 */ /* 0x000fe20000000000 */
[----:B------:R-:W-:Y:S02]  /*3710*/  VIADD R4, R83, 0x3a ;  /* 0x0000003a53047836 */ /* 0x000fe40000000000 */
[----:B------:R-:W-:Y:S02]  /*3720*/  IMAD.MOV R0, RZ, RZ, -R0 ;  /* 0x000000ffff007224 */ /* 0x000fe400078e0a00 */
[--C-:B------:R-:W-:Y:S01]  /*3730*/  @!P2 IMAD.IADD R45, R45, 0x1, -R92.reuse ;  /* 0x000000012d2da824 */ /* 0x100fe200078e0a5c */
[----:B------:R-:W-:Y:S01]  /*3740*/  IABS R49, R4 ;  /* 0x0000000400317213 */ /* 0x000fe20000000000 */
[--C-:B------:R-:W-:Y:S02]  /*3750*/  @!P0 IMAD.IADD R40, R40, 0x1, -R92.reuse ;  /* 0x0000000128288824 */ /* 0x100fe400078e0a5c */
[----:B------:R-:W-:Y:S02]  /*3760*/  @!P4 IMAD.IADD R3, R3, 0x1, -R92 ;  /* 0x000000010303c824 */ /* 0x000fe400078e0a5c */
[C---:B------:R-:W-:Y:S01]  /*3770*/  IMAD R43, R92.reuse, R0, R43 ;  /* 0x000000005c2b7224 */ /* 0x040fe200078e022b */
[----:B------:R-:W-:Y:S01]  /*3780*/  ISETP.GT.U32.AND P2, PT, R92, R45, PT ;  /* 0x0000002d5c00720c */ /* 0x000fe20003f44070 */
[----:B------:R-:W-:-:S04]  /*3790*/  IMAD.HI.U32 R0, R80, R47, RZ ;  /* 0x0000002f50007227 */ /* 0x000fc800078e00ff */
[----:B------:R-:W-:Y:S01]  /*37a0*/  @!P1 IMAD.MOV R38, RZ, RZ, -R38 ;  /* 0x000000ffff269224 */ /* 0x000fe200078e0a26 */
[C---:B------:R-:W-:Y:S01]  /*37b0*/  ISETP.GT.U32.AND P1, PT, R92.reuse, R3, PT ;  /* 0x000000035c00720c */ /* 0x040fe20003f24070 */
[----:B------:R-:W-:Y:S01]  /*37c0*/  @!P5 IMAD.MOV R40, RZ, RZ, -R40 ;  /* 0x000000ffff28d224 */ /* 0x000fe200078e0a28 */
[----:B------:R-:W-:Y:S01]  /*37d0*/  ISETP.GT.U32.AND P5, PT, R92, R43, PT ;  /* 0x0000002b5c00720c */ /* 0x000fe20003fa4070 */
[----:B------:R-:W-:Y:S02]  /*37e0*/  IMAD.MOV R42, RZ, RZ, -R0 ;  /* 0x000000ffff2a7224 */ /* 0x000fe400078e0a00 */
[----:B------:R-:W-:Y:S01]  /*37f0*/  IMAD.HI.U32 R0, R80, R49, RZ ;  /* 0x0000003150007227 */ /* 0x000fe200078e00ff */
[----:B------:R-:W-:-:S03]  /*3800*/  ISETP.GE.AND P0, PT, R46, RZ, PT ;  /* 0x000000ff2e00720c */ /* 0x000fc60003f06270 */
[----:B------:R-:W-:Y:S02]  /*3810*/  IMAD.MOV R0, RZ, RZ, -R0 ;  /* 0x000000ffff007224 */ /* 0x000fe400078e0a00 */
[C---:B------:R-:W-:Y:S02]  /*3820*/  IMAD R42, R92.reuse, R42, R47 ;  /* 0x0000002a5c2a7224 */ /* 0x040fe400078e022f */
[----:B------:R-:W-:Y:S02]  /*3830*/  IMAD R47, R92, R0, R49 ;  /* 0x000000005c2f7224 */ /* 0x000fe400078e0231 */
[----:B------:R-:W-:Y:S01]  /*3840*/  @!P2 IMAD.IADD R45, R45, 0x1, -R92 ;  /* 0x000000012d2da824 */ /* 0x000fe200078e0a5c */
[----:B------:R-:W-:Y:S01]  /*3850*/  ISETP.GE.AND P2, PT, R48, RZ, PT ;  /* 0x000000ff3000720c */ /* 0x000fe20003f46270 */
[C---:B------:R-:W-:Y:S02]  /*3860*/  VIADD R48, R83.reuse, 0x3c ;  /* 0x0000003c53307836 */ /* 0x040fe40000000000 */
[----:B------:R-:W-:-:S02]  /*3870*/  VIADD R46, R83, 0x3b ;  /* 0x0000003b532e7836 */ /* 0x000fc40000000000 */
[--C-:B------:R-:W-:Y:S01]  /*3880*/  @!P1 IMAD.IADD R3, R3, 0x1, -R92.reuse ;  /* 0x0000000103039824 */ /* 0x100fe200078e0a5c */
[C---:B------:R-:W-:Y:S01]  /*3890*/  ISETP.GT.U32.AND P1, PT, R92.reuse, R42, PT ;  /* 0x0000002a5c00720c */ /* 0x040fe20003f24070 */
[----:B------:R-:W-:Y:S01]  /*38a0*/  @!P5 IMAD.IADD R43, R43, 0x1, -R92 ;  /* 0x000000012b2bd824 */ /* 0x000fe200078e0a5c */
[----:B------:R-:W-:Y:S01]  /*38b0*/  ISETP.GT.U32.AND P5, PT, R92, R47, PT ;  /* 0x0000002f5c00720c */ /* 0x000fe20003fa4070 */
[----:B------:R-:W-:Y:S01]  /*38c0*/  IMAD.MOV.U32 R39, RZ, RZ, R41 ;  /* 0x000000ffff277224 */ /* 0x000fe200078e0029 */
[----:B------:R-:W-:Y:S01]  /*38d0*/  IABS R0, R48 ;  /* 0x0000003000007213 */ /* 0x000fe20000000000 */
[----:B------:R-:W-:Y:S01]  /*38e0*/  IMAD.MOV.U32 R5, RZ, RZ, R3 ;  /* 0x000000ffff057224 */ /* 0x000fe200078e0003 */
[----:B------:R-:W-:-:S03]  /*38f0*/  IABS R41, R46 ;  /* 0x0000002e00297213 */ /* 0x000fc60000000000 */
[----:B------:R-:W-:Y:S01]  /*3900*/  @!P0 IMAD.MOV R5, RZ, RZ, -R5 ;  /* 0x000000ffff058224 */ /* 0x000fe200078e0a05 */
[----:B------:R-:W-:Y:S01]  /*3910*/  ISETP.GT.U32.AND P0, PT, R92, R43, PT ;  /* 0x0000002b5c00720c */ /* 0x000fe20003f04070 */
[----:B------:R-:W-:Y:S02]  /*3920*/  IMAD.MOV.U32 R3, RZ, RZ, R0 ;  /* 0x000000ffff037224 */ /* 0x000fe400078e0000 */
[----:B------:R-:W-:Y:S01]  /*3930*/  IMAD.HI.U32 R0, R80, R41, RZ ;  /* 0x0000002950007227 */ /* 0x000fe200078e00ff */
[----:B------:R-:W-:-:S03]  /*3940*/  ISETP.GE.AND P4, PT, R2, RZ, PT ;  /* 0x000000ff0200720c */ /* 0x000fc60003f86270 */
[----:B------:R-:W-:Y:S02]  /*3950*/  @!P1 IMAD.IADD R42, R42, 0x1, -R92 ;  /* 0x000000012a2a9824 */ /* 0x000fe400078e0a5c */
[----:B------:R-:W-:Y:S02]  /*3960*/  IMAD.MOV R0, RZ, RZ, -R0 ;  /* 0x000000ffff007224 */ /* 0x000fe400078e0a00 */
[----:B------:R-:W-:Y:S02]  /*3970*/  @!P5 IMAD.IADD R47, R47, 0x1, -R92 ;  /* 0x000000012f2fd824 */ /* 0x000fe400078e0a5c */
[----:B------:R-:W-:Y:S01]  /*3980*/  @!P3 IMAD.MOV R39, RZ, RZ, -R39 ;  /* 0x000000ffff27b224 */ /* 0x000fe200078e0a27 */
[----:B------:R-:W-:Y:S01]  /*3990*/  ISETP.GE.AND P3, PT, R44, RZ, PT ;  /* 0x000000ff2c00720c */ /* 0x000fe20003f66270 */
[----:B------:R-:W-:Y:S01]  /*39a0*/  VIADD R50, R83, 0x3d ;  /* 0x0000003d53327836 */ /* 0x000fe20000000000 */
[C---:B------:R-:W-:Y:S01]  /*39b0*/  ISETP.GT.U32.AND P1, PT, R92.reuse, R42, PT ;  /* 0x0000002a5c00720c */ /* 0x040fe20003f24070 */
[C---:B------:R-:W-:Y:S01]  /*39c0*/  IMAD R44, R92.reuse, R0, R41 ;  /* 0x000000005c2c7224 */ /* 0x040fe200078e0229 */
[----:B------:R-:W-:Y:S01]  /*39d0*/  ISETP.GT.U32.AND P5, PT, R92, R47, PT ;  /* 0x0000002f5c00720c */ /* 0x000fe20003fa4070 */
[----:B------:R-:W-:Y:S01]  /*39e0*/  IMAD.HI.U32 R2, R80, R3, RZ ;  /* 0x0000000350027227 */ /* 0x000fe200078e00ff */
[----:B------:R0:W-:Y:S01]  /*39f0*/  STL [R1+0x12c4], R5 ;  /* 0x0012c40501007387 */ /* 0x0001e20000100800 */
[----:B------:R-:W-:-:S02]  /*3a00*/  IABS R49, R50 ;  /* 0x0000003200317213 */ /* 0x000fc40000000000 */
[----:B------:R-:W-:Y:S01]  /*3a10*/  @!P0 IMAD.IADD R43, R43, 0x1, -R92 ;  /* 0x000000012b2b8824 */ /* 0x000fe200078e0a5c */
[C---:B------:R-:W-:Y:S01]  /*3a20*/  ISETP.GT.U32.AND P0, PT, R92.reuse, R44, PT ;  /* 0x0000002c5c00720c */ /* 0x040fe20003f04070 */
[----:B------:R-:W-:Y:S02]  /*3a30*/  IMAD.MOV R2, RZ, RZ, -R2 ;  /* 0x000000ffff027224 */ /* 0x000fe400078e0a02 */
[----:B0-----:R-:W-:Y:S02]  /*3a40*/  IMAD.MOV.U32 R5, RZ, RZ, R45 ;  /* 0x000000ffff057224 */ /* 0x001fe400078e002d */
[----:B------:R-:W-:Y:S02]  /*3a50*/  IMAD R45, R92, R2, R3 ;  /* 0x000000025c2d7224 */ /* 0x000fe400078e0203 */
[----:B------:R-:W-:Y:S01]  /*3a60*/  @!P4 IMAD.MOV R5, RZ, RZ, -R5 ;  /* 0x000000ffff05c224 */ /* 0x000fe200078e0a05 */
[----:B------:R-:W-:Y:S01]  /*3a70*/  ISETP.GE.AND P4, PT, R4, RZ, PT ;  /* 0x000000ff0400720c */ /* 0x000fe20003f86270 */
[----:B------:R-:W-:-:S04]  /*3a80*/  IMAD.HI.U32 R0, R80, R49, RZ ;  /* 0x0000003150007227 */ /* 0x000fc800078e00ff */
[----:B------:R-:W-:Y:S02]  /*3a90*/  IMAD.MOV.U32 R41, RZ, RZ, R43 ;  /* 0x000000ffff297224 */ /* 0x000fe400078e002b */
[----:B------:R-:W-:Y:S01]  /*3aa0*/  @!P1 IMAD.IADD R42, R42, 0x1, -R92 ;  /* 0x000000012a2a9824 */ /* 0x000fe200078e0a5c */
[----:B------:R-:W-:Y:S01]  /*3ab0*/  ISETP.GT.U32.AND P1, PT, R92, R45, PT ;  /* 0x0000002d5c00720c */ /* 0x000fe20003f24070 */
[----:B------:R-:W-:Y:S02]  /*3ac0*/  IMAD.MOV R0, RZ, RZ, -R0 ;  /* 0x000000ffff007224 */ /* 0x000fe400078e0a00 */
[--C-:B------:R-:W-:Y:S02]  /*3ad0*/  @!P5 IMAD.IADD R47, R47, 0x1, -R92.reuse ;  /* 0x000000012f2fd824 */ /* 0x100fe400078e0a5c */
[----:B------:R-:W-:Y:S01]  /*3ae0*/  @!P3 IMAD.MOV R41, RZ, RZ, -R41 ;  /* 0x000000ffff29b224 */ /* 0x000fe200078e0a29 */
[----:B------:R-:W-:Y:S01]  /*3af0*/  ISETP.GE.AND P3, PT, R46, RZ, PT ;  /* 0x000000ff2e00720c */ /* 0x000fe20003f66270 */
[----:B------:R-:W-:-:S02]  /*3b00*/  @!P0 IMAD.IADD R44, R44, 0x1, -R92 ;  /* 0x000000012c2c8824 */ /* 0x000fc400078e0a5c */
[C---:B------:R-:W-:Y:S02]  /*3b10*/  IMAD R46, R92.reuse, R0, R49 ;  /* 0x000000005c2e7224 */ /* 0x040fe400078e0231 */
[----:B------:R-:W-:Y:S01]  /*3b20*/  IMAD.MOV.U32 R43, RZ, RZ, R47 ;  /* 0x000000ffff2b7224 */ /* 0x000fe200078e002f */
[C---:B------:R-:W-:Y:S01]  /*3b30*/  ISETP.GT.U32.AND P0, PT, R92.reuse, R44, PT ;  /* 0x0000002c5c00720c */ /* 0x040fe20003f04070 */
[----:B------:R-:W-:Y:S02]  /*3b40*/  VIADD R2, R83, 0x3e ;  /* 0x0000003e53027836 */ /* 0x000fe40000000000 */
[----:B------:R-:W-:Y:S01]  /*3b50*/  @!P4 IMAD.MOV R43, RZ, RZ, -R43 ;  /* 0x000000ffff2bc224 */ /* 0x000fe200078e0a2b */
[----:B------:R-:W-:Y:S01]  /*3b60*/  ISETP.GT.U32.AND P4, PT, R92, R46, PT ;  /* 0x0000002e5c00720c */ /* 0x000fe20003f84070 */
[----:B------:R-:W-:Y:S01]  /*3b70*/  @!P1 IMAD.IADD R45, R45, 0x1, -R92 ;  /* 0x000000012d2d9824 */ /* 0x000fe200078e0a5c */
[----:B------:R-:W-:Y:S01]  /*3b80*/  IABS R0, R2 ;  /* 0x0000000200007213 */ /* 0x000fe20000000000 */
[----:B------:R-:W-:Y:S01]  /*3b90*/  @!P2 IMAD.MOV R42, RZ, RZ, -R42 ;  /* 0x000000ffff2aa224 */ /* 0x000fe200078e0a2a */
[----:B------:R-:W-:Y:S01]  /*3ba0*/  ISETP.GE.AND P2, PT, R48, RZ, PT ;  /* 0x000000ff3000720c */ /* 0x000fe20003f46270 */
[----:B------:R-:W-:Y:S01]  /*3bb0*/  VIADD R48, R83, 0x3f ;  /* 0x0000003f53307836 */ /* 0x000fe20000000000 */
[----:B------:R-:W-:Y:S01]  /*3bc0*/  ISETP.GT.U32.AND P1, PT, R92, R45, PT ;  /* 0x0000002d5c00720c */ /* 0x000fe20003f24070 */
[----:B------:R-:W-:-:S02]  /*3bd0*/  IMAD.MOV.U32 R47, RZ, RZ, R0 ;  /* 0x000000ffff2f7224 */ /* 0x000fc400078e0000 */
[----:B------:R-:W-:Y:S01]  /*3be0*/  @!P0 IMAD.IADD R44, R44, 0x1, -R92 ;  /* 0x000000012c2c8824 */ /* 0x000fe200078e0a5c */
[----:B------:R-:W-:Y:S01]  /*3bf0*/  IABS R59, R48 ;  /* 0x00000030003b7213 */ /* 0x000fe20000000000 */
[----:B------:R-:W-:-:S04]  /*3c00*/  IMAD.HI.U32 R0, R80, R47, RZ ;  /* 0x0000002f50007227 */ /* 0x000fc800078e00ff */
[----:B------:R-:W-:Y:S01]  /*3c10*/  @!P4 IMAD.IADD R46, R46, 0x1, -R92 ;  /* 0x000000012e2ec824 */ /* 0x000fe200078e0a5c */
[----:B------:R-:W-:Y:S01]  /*3c20*/  ISETP.GE.AND P0, PT, R2, RZ, PT ;  /* 0x000000ff0200720c */ /* 0x000fe20003f06270 */
[----:B------:R-:W-:Y:S02]  /*3c30*/  @!P3 IMAD.MOV R44, RZ, RZ, -R44 ;  /* 0x000000ffff2cb224 */ /* 0x000fe400078e0a2c */
[----:B------:R-:W-:Y:S01]  /*3c40*/  IMAD.HI.U32 R2, R80, R59, RZ ;  /* 0x0000003b50027227 */ /* 0x000fe200078e00ff */
[----:B------:R-:W-:-:S03]  /*3c50*/  ISETP.GT.U32.AND P3, PT, R92, R46, PT ;  /* 0x0000002e5c00720c */ /* 0x000fc60003f64070 */
[----:B------:R-:W-:Y:S02]  /*3c60*/  IMAD.MOV R0, RZ, RZ, -R0 ;  /* 0x000000ffff007224 */ /* 0x000fe400078e0a00 */
[----:B------:R-:W-:Y:S02]  /*3c70*/  @!P1 IMAD.IADD R45, R45, 0x1, -R92 ;  /* 0x000000012d2d9824 */ /* 0x000fe400078e0a5c */
[----:B------:R-:W-:Y:S02]  /*3c80*/  IMAD.MOV R2, RZ, RZ, -R2 ;  /* 0x000000ffff027224 */ /* 0x000fe400078e0a02 */
[C---:B------:R-:W-:Y:S02]  /*3c90*/  IMAD R0, R92.reuse, R0, R47 ;  /* 0x000000005c007224 */ /* 0x040fe400078e022f */
[----:B------:R-:W-:Y:S02]  /*3ca0*/  VIADD R4, R83, 0x40 ;  /* 0x0000004053047836 */ /* 0x000fe40000000000 */
[----:B------:R-:W-:-:S02]  /*3cb0*/  IMAD R59, R92, R2, R59 ;  /* 0x000000025c3b7224 */ /* 0x000fc400078e023b */
[----:B------:R-:W-:Y:S01]  /*3cc0*/  @!P2 IMAD.MOV R45, RZ, RZ, -R45 ;  /* 0x000000ffff2da224 */ /* 0x000fe200078e0a2d */
[----:B------:R-:W-:Y:S01]  /*3cd0*/  ISETP.GT.U32.AND P2, PT, R92, R0, PT ;  /* 0x000000005c00720c */ /* 0x000fe20003f44070 */
[----:B------:R-:W-:Y:S01]  /*3ce0*/  @!P3 IMAD.IADD R46, R46, 0x1, -R92 ;  /* 0x000000012e2eb824 */ /* 0x000fe200078e0a5c */
[----:B------:R-:W-:Y:S02]  /*3cf0*/  IABS R49, R4 ;  /* 0x0000000400317213 */ /* 0x000fe40000000000 */
[----:B------:R-:W-:Y:S01]  /*3d00*/  ISETP.GT.U32.AND P3, PT, R92, R59, PT ;  /* 0x0000003b5c00720c */ /* 0x000fe20003f64070 */
[----:B------:R-:W-:Y:S01]  /*3d10*/  VIADD R60, R83, 0x41 ;  /* 0x00000041533c7836 */ /* 0x000fe20000000000 */
[----:B------:R-:W-:Y:S01]  /*3d20*/  ISETP.GE.AND P5, PT, R50, RZ, PT ;  /* 0x000000ff3200720c */ /* 0x000fe20003fa6270 */
[----:B------:R-:W-:-:S03]  /*3d30*/  IMAD.HI.U32 R3, R80, R49, RZ ;  /* 0x0000003150037227 */ /* 0x000fc600078e00ff */
[----:B------:R-:W-:Y:S01]  /*3d40*/  IABS R57, R60 ;  /* 0x0000003c00397213 */ /* 0x000fe20000000000 */
[----:B------:R-:W-:Y:S02]  /*3d50*/  IMAD.MOV R3, RZ, RZ, -R3 ;  /* 0x000000ffff037224 */ /* 0x000fe400078e0a03 */
[C---:B------:R-:W-:Y:S02]  /*3d60*/  VIADD R2, R83.reuse, 0x42 ;  /* 0x0000004253027836 */ /* 0x040fe40000000000 */
[----:B------:R-:W-:Y:S02]  /*3d70*/  VIADD R54, R83, 0x43 ;  /* 0x0000004353367836 */ /* 0x000fe40000000000 */
[--C-:B------:R-:W-:Y:S01]  /*3d80*/  @!P2 IMAD.IADD R0, R0, 0x1, -R92.reuse ;  /* 0x000000010000a824 */ /* 0x100fe200078e0a5c */
[----:B------:R-:W-:Y:S01]  /*3d90*/  ISETP.GE.AND P1, PT, R48, RZ, PT ;  /* 0x000000ff3000720c */ /* 0x000fe20003f26270 */
[----:B------:R-:W-:Y:S01]  /*3da0*/  IMAD R47, R92, R3, R49 ;  /* 0x000000035c2f7224 */ /* 0x000fe200078e0231 */
[----:B------:R-:W-:Y:S01]  /*3db0*/  IABS R49, R2 ;  /* 0x0000000200317213 */ /* 0x000fe20000000000 */
[----:B------:R-:W-:Y:S01]  /*3dc0*/  @!P3 IMAD.IADD R59, R59, 0x1, -R92 ;  /* 0x000000013b3bb824 */ /* 0x000fe200078e0a5c */
[----:B------:R-:W-:Y:S01]  /*3dd0*/  IABS R53, R54 ;  /* 0x0000003600357213 */ /* 0x000fe20000000000 */
[----:B------:R-:W-:Y:S01]  /*3de0*/  IMAD.HI.U32 R48, R80, R57, RZ ;  /* 0x0000003950307227 */ /* 0x000fe200078e00ff */
[----:B------:R-:W-:-:S02]  /*3df0*/  ISETP.GT.U32.AND P2, PT, R92, R0, PT ;  /* 0x000000005c00720c */ /* 0x000fc40003f44070 */
[C---:B------:R-:W-:Y:S01]  /*3e00*/  ISETP.GT.U32.AND P3, PT, R92.reuse, R59, PT ;  /* 0x0000003b5c00720c */ /* 0x040fe20003f64070 */
[----:B------:R-:W-:Y:S01]  /*3e10*/  @!P5 IMAD.MOV R46, RZ, RZ, -R46 ;  /* 0x000000ffff2ed224 */ /* 0x000fe200078e0a2e */
[----:B------:R-:W-:Y:S01]  /*3e20*/  ISETP.GT.U32.AND P5, PT, R92, R47, PT ;  /* 0x0000002f5c00720c */ /* 0x000fe20003fa4070 */
[----:B------:R-:W-:-:S04]  /*3e30*/  IMAD.HI.U32 R52, R80, R49, RZ ;  /* 0x0000003150347227 */ /* 0x000fc800078e00ff */
[----:B------:R-:W-:-:S04]  /*3e40*/  IMAD.HI.U32 R50, R80, R53, RZ ;  /* 0x0000003550327227 */ /* 0x000fc800078e00ff */
[----:B------:R-:W-:Y:S02]  /*3e50*/  IMAD.MOV R48, RZ, RZ, -R48 ;  /* 0x000000ffff307224 */ /* 0x000fe400078e0a30 */
[----:B------:R-:W-:Y:S02]  /*3e60*/  IMAD.MOV R52, RZ, RZ, -R52 ;  /* 0x000000ffff347224 */ /* 0x000fe400078e0a34 */
[----:B------:R-:W-:Y:S02]  /*3e70*/  IMAD R48, R92, R48, R57 ;  /* 0x000000305c307224 */ /* 0x000fe400078e0239 */
[----:B------:R-:W-:Y:S01]  /*3e80*/  IMAD.MOV R50, RZ, RZ, -R50 ;  /* 0x000000ffff327224 */ /* 0x000fe200078e0a32 */
[----:B------:R-:W-:Y:S01]  /*3e90*/  ISETP.GE.AND P4, PT, R4, RZ, PT ;  /* 0x000000ff0400720c */ /* 0x000fe20003f86270 */
[C---:B------:R-:W-:Y:S02]  /*3ea0*/  VIADD R4, R83.reuse, 0x44 ;  /* 0x0000004453047836 */ /* 0x040fe40000000000 */
[----:B------:R-:W-:-:S02]  /*3eb0*/  VIADD R55, R83, 0x45 ;  /* 0x0000004553377836 */ /* 0x000fc40000000000 */
[----:B------:R-:W-:Y:S02]  /*3ec0*/  IMAD R49, R92, R52, R49 ;  /* 0x000000345c317224 */ /* 0x000fe400078e0231 */
[--C-:B------:R-:W-:Y:S01]  /*3ed0*/  @!P2 IMAD.IADD R0, R0, 0x1, -R92.reuse ;  /* 0x000000010000a824 */ /* 0x100fe200078e0a5c */
[C---:B------:R-:W-:Y:S01]  /*3ee0*/  ISETP.GT.U32.AND P2, PT, R92.reuse, R48, PT ;  /* 0x000000305c00720c */ /* 0x040fe20003f44070 */
[C---:B------:R-:W-:Y:S01]  /*3ef0*/  IMAD R50, R92.reuse, R50, R53 ;  /* 0x000000325c327224 */ /* 0x040fe200078e0235 */
[----:B------:R-:W-:Y:S01]  /*3f00*/  IABS R51, R4 ;  /* 0x0000000400337213 */ /* 0x000fe20000000000 */
[--C-:B------:R-:W-:Y:S01]  /*3f10*/  @!P3 IMAD.IADD R59, R59, 0x1, -R92.reuse ;  /* 0x000000013b3bb824 */ /* 0x100fe200078e0a5c */
[----:B------:R-:W-:Y:S01]  /*3f20*/  IABS R3, R55 ;  /* 0x0000003700037213 */ /* 0x000fe20000000000 */
[----:B------:R-:W-:Y:S01]  /*3f30*/  @!P5 IMAD.IADD R47, R47, 0x1, -R92 ;  /* 0x000000012f2fd824 */ /* 0x000fe200078e0a5c */
[C---:B------:R-:W-:Y:S02]  /*3f40*/  ISETP.GT.U32.AND P3, PT, R92.reuse, R49, PT ;  /* 0x000000315c00720c */ /* 0x040fe40003f64070 */
[----:B------:R-:W-:Y:S01]  /*3f50*/  ISETP.GT.U32.AND P5, PT, R92, R50, PT ;  /* 0x000000325c00720c */ /* 0x000fe20003fa4070 */
[----:B------:R-:W-:-:S04]  /*3f60*/  IMAD.HI.U32 R56, R80, R51, RZ ;  /* 0x0000003350387227 */ /* 0x000fc800078e00ff */
[----:B------:R-:W-:-:S04]  /*3f70*/  IMAD.HI.U32 R52, R80, R3, RZ ;  /* 0x0000000350347227 */ /* 0x000fc800078e00ff */
[----:B------:R-:W-:Y:S02]  /*3f80*/  IMAD.MOV R53, RZ, RZ, -R56 ;  /* 0x000000ffff357224 */ /* 0x000fe400078e0a38 */
[----:B------:R-:W-:Y:S02]  /*3f90*/  IMAD.MOV R52, RZ, RZ, -R52 ;  /* 0x000000ffff347224 */ /* 0x000fe400078e0a34 */
[----:B------:R-:W-:Y:S02]  /*3fa0*/  VIADD R56, R83, 0x46 ;  /* 0x0000004653387836 */ /* 0x000fe40000000000 */
[--C-:B------:R-:W-:Y:S02]  /*3fb0*/  @!P2 IMAD.IADD R48, R48, 0x1, -R92.reuse ;  /* 0x000000013030a824 */ /* 0x100fe400078e0a5c */
[C---:B------:R-:W-:Y:S01]  /*3fc0*/  IMAD R52, R92.reuse, R52, R3 ;  /* 0x000000345c347224 */ /* 0x040fe200078e0203 */
[----:B------:R-:W-:Y:S01]  /*3fd0*/  IABS R3, R56 ;  /* 0x0000003800037213 */ /* 0x000fe20000000000 */
[--C-:B------:R-:W-:Y:S01]  /*3fe0*/  @!P3 IMAD.IADD R49, R49, 0x1, -R92.reuse ;  /* 0x000000013131b824 */ /* 0x100fe200078e0a5c */
[----:B------:R-:W-:Y:S01]  /*3ff0*/  ISETP.GT.U32.AND P3, PT, R92, R48, PT ;  /* 0x000000305c00720c */ /* 0x000fe20003f64070 */
[----:B------:R-:W-:Y:S01]  /*4000*/  @!P5 IMAD.IADD R50, R50, 0x1, -R92 ;  /* 0x000000013232d824 */ /* 0x000fe200078e0a5c */
[----:B------:R0:W-:Y:S01]  /*4010*/  STL [R1+0x12c0], R5 ;  /* 0x0012c00501007387 */ /* 0x0001e20000100800 */
[----:B------:R-:W-:Y:S01]  /*4020*/  ISETP.GT.U32.AND P2, PT, R92, R47, PT ;  /* 0x0000002f5c00720c */ /* 0x000fe20003f44070 */
[----:B------:R-:W-:-:S02]  /*4030*/  IMAD.HI.U32 R61, R80, R3, RZ ;  /* 0x00000003503d7227 */ /* 0x000fc400078e00ff */
[----:B------:R-:W-:Y:S02]  /*4040*/  ISETP.GT.U32.AND P5, PT, R92, R50, PT ;  /* 0x000000325c00720c */ /* 0x000fe40003fa4070 */
[----:B------:R-:W-:Y:S02]  /*4050*/  IMAD.MOV R61, RZ, RZ, -R61 ;  /* 0x000000ffff3d7224 */ /* 0x000fe400078e0a3d */
[----:B0-----:R-:W-:-:S04]  /*4060*/  IMAD.MOV.U32 R5, RZ, RZ, R0 ;  /* 0x000000ffff057224 */ /* 0x001fc800078e0000 */
[----:B------:R-:W-:Y:S01]  /*4070*/  @!P0 IMAD.MOV R5, RZ, RZ, -R5 ;  /* 0x000000ffff058224 */ /* 0x000fe200078e0a05 */
[C---:B------:R-:W-:Y:S01]  /*4080*/  ISETP.GT.U32.AND P0, PT, R92.reuse, R49, PT ;  /* 0x000000315c00720c */ /* 0x040fe20003f04070 */
[----:B------:R-:W-:Y:S02]  /*4090*/  IMAD R51, R92, R53, R51 ;  /* 0x000000355c337224 */ /* 0x000fe400078e0233 */
[--C-:B------:R-:W-:Y:S01]  /*40a0*/  @!P3 IMAD.IADD R48, R48, 0x1, -R92.reuse ;  /* 0x000000013030b824 */ /* 0x100fe200078e0a5c */
[C---:B------:R-:W-:Y:S01]  /*40b0*/  ISETP.GT.U32.AND P3, PT, R92.reuse, R52, PT ;  /* 0x000000345c00720c */ /* 0x040fe20003f64070 */
[C---:B------:R-:W-:Y:S02]  /*40c0*/  IMAD R3, R92.reuse, R61, R3 ;  /* 0x0000003d5c037224 */ /* 0x040fe400078e0203 */
[--C-:B------:R-:W-:Y:S01]  /*40d0*/  @!P2 IMAD.IADD R47, R47, 0x1, -R92.reuse ;  /* 0x000000012f2fa824 */ /* 0x100fe200078e0a5c */
[----:B------:R-:W-:Y:S01]  /*40e0*/  ISETP.GT.U32.AND P2, PT, R92, R51, PT ;  /* 0x000000335c00720c */ /* 0x000fe20003f44070 */
[----:B------:R-:W-:Y:S01]  /*40f0*/  @!P5 IMAD.IADD R50, R50, 0x1, -R92 ;  /* 0x000000013232d824 */ /* 0x000fe200078e0a5c */
[----:B------:R-:W-:Y:S01]  /*4100*/  ISETP.GT.U32.AND P5, PT, R92, R3, PT ;  /* 0x000000035c00720c */ /* 0x000fe20003fa4070 */
[----:B------:R-:W-:-:S02]  /*4110*/  VIADD R57, R83, 0x47 ;  /* 0x0000004753397836 */ /* 0x000fc40000000000 */
[----:B------:R-:W-:Y:S02]  /*4120*/  VIADD R58, R83, 0x48 ;  /* 0x00000048533a7836 */ /* 0x000fe40000000000 */
[--C-:B------:R-:W-:Y:S01]  /*4130*/  @!P0 IMAD.IADD R49, R49, 0x1, -R92.reuse ;  /* 0x0000000131318824 */ /* 0x100fe200078e0a5c */
[----:B------:R-:W-:Y:S01]  /*4140*/  ISETP.GE.AND P0, PT, R60, RZ, PT ;  /* 0x000000ff3c00720c */ /* 0x000fe20003f06270 */
[--C-:B------:R-:W-:Y:S01]  /*4150*/  @!P3 IMAD.IADD R52, R52, 0x1, -R92.reuse ;  /* 0x000000013434b824 */ /* 0x100fe200078e0a5c */
[----:B------:R-:W-:Y:S02]  /*4160*/  IABS R0, R57 ;  /* 0x0000003900007213 */ /* 0x000fe40000000000 */
[----:B------:R-:W-:Y:S01]  /*4170*/  IABS R53, R58 ;  /* 0x0000003a00357213 */ /* 0x000fe20000000000 */
[--C-:B------:R-:W-:Y:S01]  /*4180*/  @!P2 IMAD.IADD R51, R51, 0x1, -R92.reuse ;  /* 0x000000013333a824 */ /* 0x100fe200078e0a5c */
[----:B------:R-:W-:Y:S01]  /*4190*/  ISETP.GE.AND P2, PT, R2, RZ, PT ;  /* 0x000000ff0200720c */ /* 0x000fe20003f46270 */
[----:B------:R-:W-:Y:S01]  /*41a0*/  @!P5 IMAD.IADD R3, R3, 0x1, -R92 ;  /* 0x000000010303d824 */ /* 0x000fe200078e0a5c */
[----:B------:R-:W-:Y:S01]  /*41b0*/  ISETP.GE.AND P3, PT, R54, RZ, PT ;  /* 0x000000ff3600720c */ /* 0x000fe20003f66270 */
[----:B------:R-:W-:Y:S01]  /*41c0*/  IMAD.HI.U32 R61, R80, R0, RZ ;  /* 0x00000000503d7227 */ /* 0x000fe200078e00ff */
[----:B------:R-:W-:-:S03]  /*41d0*/  ISETP.GT.U32.AND P5, PT, R92, R52, PT ;  /* 0x000000345c00720c */ /* 0x000fc60003fa4070 */
[----:B------:R-:W-:Y:S01]  /*41e0*/  IMAD.HI.U32 R60, R80, R53, RZ ;  /* 0x00000035503c7227 */ /* 0x000fe200078e00ff */
[----:B------:R0:W-:Y:S03]  /*41f0*/  STL [R1+0x127c], R5 ;  /* 0x00127c0501007387 */ /* 0x0001e60000100800 */
[----:B------:R-:W-:Y:S02]  /*4200*/  VIADD R2, R83, 0x49 ;  /* 0x0000004953027836 */ /* 0x000fe40000000000 */
[----:B------:R-:W-:Y:S02]  /*4210*/  IMAD.MOV R61, RZ, RZ, -R61 ;  /* 0x000000ffff3d7224 */ /* 0x000fe400078e0a3d */
[----:B------:R-:W-:Y:S02]  /*4220*/  IMAD.MOV R60, RZ, RZ, -R60 ;  /* 0x000000ffff3c7224 */ /* 0x000fe400078e0a3c */
[----:B------:R-:W-:Y:S01]  /*4230*/  @!P0 IMAD.MOV R48, RZ, RZ, -R48 ;  /* 0x000000ffff308224 */ /* 0x000fe200078e0a30 */
[C---:B------:R-:W-:Y:S01]  /*4240*/  ISETP.GT.U32.AND P0, PT, R92.reuse, R3, PT ;  /* 0x000000035c00720c */ /* 0x040fe20003f04070 */
[C---:B------:R-:W-:Y:S01]  /*4250*/  IMAD R0, R92.reuse, R61, R0 ;  /* 0x0000003d5c007224 */ /* 0x040fe200078e0200 */
[----:B------:R-:W-:Y:S01]  /*4260*/  IABS R54, R2 ;  /* 0x0000000200367213 */ /* 0x000fe20000000000 */
[----:B------:R-:W-:-:S02]  /*4270*/  IMAD R53, R92, R60, R53 ;  /* 0x0000003c5c357224 */ /* 0x000fc400078e0235 */
[----:B0-----:R-:W-:Y:S02]  /*4280*/  IMAD.MOV.U32 R5, RZ, RZ, R59 ;  /* 0x000000ffff057224 */ /* 0x001fe400078e003b */
[----:B------:R-:W-:Y:S01]  /*4290*/  @!P4 IMAD.MOV R47, RZ, RZ, -R47 ;  /* 0x000000ffff2fc224 */ /* 0x000fe200078e0a2f */
[C---:B------:R-:W-:Y:S01]  /*42a0*/  ISETP.GT.U32.AND P4, PT, R92.reuse, R0, PT ;  /* 0x000000005c00720c */ /* 0x040fe20003f84070 */
[----:B------:R-:W-:Y:S01]  /*42b0*/  @!P1 IMAD.MOV R5, RZ, RZ, -R5 ;  /* 0x000000ffff059224 */ /* 0x000fe200078e0a05 */
[----:B------:R-:W-:Y:S01]  /*42c0*/  ISETP.GT.U32.AND P1, PT, R92, R51, PT ;  /* 0x000000335c00720c */ /* 0x000fe20003f24070 */
[----:B------:R-:W-:Y:S01]  /*42d0*/  @!P2 IMAD.MOV R49, RZ, RZ, -R49 ;  /* 0x000000ffff31a224 */ /* 0x000fe200078e0a31 */
[----:B------:R-:W-:Y:S01]  /*42e0*/  ISETP.GE.AND P2, PT, R4, RZ, PT ;  /* 0x000000ff0400720c */ /* 0x000fe20003f46270 */
[----:B------:R-:W-:Y:S01]  /*42f0*/  @!P3 IMAD.MOV R50, RZ, RZ, -R50 ;  /* 0x000000ffff32b224 */ /* 0x000fe200078e0a32 */
[----:B------:R-:W-:Y:S01]  /*4300*/  ISETP.GT.U32.AND P3, PT, R92, R53, PT ;  /* 0x000000355c00720c */ /* 0x000fe20003f64070 */
[----:B------:R-:W-:Y:S01]  /*4310*/  @!P5 IMAD.IADD R52, R52, 0x1, -R92 ;  /* 0x000000013434d824 */ /* 0x000fe200078e0a5c */
[----:B------:R-:W-:Y:S01]  /*4320*/  ISETP.GE.AND P5, PT, R56, RZ, PT ;  /* 0x000000ff3800720c */ /* 0x000fe20003fa6270 */
[----:B------:R-:W-:Y:S01]  /*4330*/  IMAD.HI.U32 R4, R80, R54, RZ ;  /* 0x0000003650047227 */ /* 0x000fe200078e00ff */
[----:B------:R0:W-:Y:S03]  /*4340*/  STL [R1+0x1278], R5 ;  /* 0x0012780501007387 */ /* 0x0001e60000100800 */
[----:B------:R-:W-:-:S02]  /*4350*/  IMAD.MOV R4, RZ, RZ, -R4 ;  /* 0x000000ffff047224 */ /* 0x000fc400078e0a04 */
[----:B------:R-:W-:Y:S02]  /*4360*/  @!P0 IMAD.IADD R3, R3, 0x1, -R92 ;  /* 0x0000000103038824 */ /* 0x000fe400078e0a5c */
[----:B------:R-:W-:Y:S02]  /*4370*/  IMAD R54, R92, R4, R54 ;  /* 0x000000045c367224 */ /* 0x000fe400078e0236 */
[----:B0-----:R-:W-:Y:S01]  /*4380*/  IMAD.MOV.U32 R5, RZ, RZ, R3 ;  /* 0x000000ffff057224 */ /* 0x001fe200078e0003 */
[----:B------:R-:W-:Y:S01]  /*4390*/  ISETP.GE.AND P0, PT, R57, RZ, PT ;  /* 0x000000ff3900720c */ /* 0x000fe20003f06270 */
[--C-:B------:R-:W-:Y:S02]  /*43a0*/  @!P1 IMAD.IADD R51, R51, 0x1, -R92.reuse ;  /* 0x0000000133339824 */ /* 0x100fe400078e0a5c */
[----:B------:R-:W-:Y:S02]  /*43b0*/  @!P4 IMAD.IADD R0, R0, 0x1, -R92 ;  /* 0x000000010000c824 */ /* 0x000fe400078e0a5c */
[----:B------:R-:W-:-:S02]  /*43c0*/  VIADD R57, R83, 0x4a ;  /* 0x0000004a53397836 */ /* 0x000fc40000000000 */
[----:B------:R-:W-:Y:S02]  /*43d0*/  @!P3 IMAD.IADD R53, R53, 0x1, -R92 ;  /* 0x000000013535b824 */ /* 0x000fe400078e0a5c */
[----:B------:R-:W-:Y:S01]  /*43e0*/  @!P5 IMAD.MOV R5, RZ, RZ, -R5 ;  /* 0x000000ffff05d224 */ /* 0x000fe200078e0a05 */
[C---:B------:R-:W-:Y:S01]  /*43f0*/  ISETP.GT.U32.AND P5, PT, R92.reuse, R54, PT ;  /* 0x000000365c00720c */ /* 0x040fe20003fa4070 */
[----:B------:R-:W-:Y:S01]  /*4400*/  @!P2 IMAD.MOV R51, RZ, RZ, -R51 ;  /* 0x000000ffff33a224 */ /* 0x000fe200078e0a33 */
[----:B------:R-:W-:Y:S02]  /*4410*/  ISETP.GE.AND P1, PT, R55, RZ, PT ;  /* 0x000000ff3700720c */ /* 0x000fe40003f26270 */
[C---:B------:R-:W-:Y:S02]  /*4420*/  ISETP.GT.U32.AND P2, PT, R92.reuse, R0, PT ;  /* 0x000000005c00720c */ /* 0x040fe40003f44070 */
[----:B------:R-:W-:Y:S02]  /*4430*/  IABS R55, R57 ;  /* 0x0000003900377213 */ /* 0x000fe40000000000 */
[----:B------:R-:W-:Y:S01]  /*4440*/  ISETP.GT.U32.AND P3, PT, R92, R53, PT ;  /* 0x000000355c00720c */ /* 0x000fe20003f64070 */
[----:B------:R-:W-:Y:S01]  /*4450*/  VIADD R4, R83, 0x4b ;  /* 0x0000004b53047836 */ /* 0x000fe20000000000 */
[----:B------:R-:W-:Y:S01]  /*4460*/  ISETP.GE.AND P4, PT, R58, RZ, PT ;  /* 0x000000ff3a00720c */ /* 0x000fe20003f86270 */
[----:B------:R-:W-:-:S03]  /*4470*/  IMAD.HI.U32 R3, R80, R55, RZ ;  /* 0x0000003750037227 */ /* 0x000fc600078e00ff */
[----:B------:R-:W-:Y:S01]  /*4480*/  IABS R56, R4 ;  /* 0x0000000400387213 */ /* 0x000fe20000000000 */
[----:B------:R-:W-:Y:S02]  /*4490*/  IMAD.MOV R3, RZ, RZ, -R3 ;  /* 0x000000ffff037224 */ /* 0x000fe400078e0a03 */
[--C-:B------:R-:W-:Y:S02]  /*44a0*/  @!P5 IMAD.IADD R54, R54, 0x1, -R92.reuse ;  /* 0x000000013636d824 */ /* 0x100fe400078e0a5c */
[--C-:B------:R-:W-:Y:S01]  /*44b0*/  @!P2 IMAD.IADD R0, R0, 0x1, -R92.reuse ;  /* 0x000000010000a824 */ /* 0x100fe200078e0a5c */
[----:B------:R-:W-:Y:S01]  /*44c0*/  ISETP.GE.AND P2, PT, R57, RZ, PT ;  /* 0x000000ff3900720c */ /* 0x000fe20003f46270 */
[----:B------:R-:W-:Y:S01]  /*44d0*/  @!P3 IMAD.IADD R53, R53, 0x1, -R92 ;  /* 0x000000013535b824 */ /* 0x000fe200078e0a5c */
[C---:B------:R-:W-:Y:S01]  /*44e0*/  ISETP.GT.U32.AND P5, PT, R92.reuse, R54, PT ;  /* 0x000000365c00720c */ /* 0x040fe20003fa4070 */
[----:B------:R-:W-:Y:S02]  /*44f0*/  IMAD R55, R92, R3, R55 ;  /* 0x000000035c377224 */ /* 0x000fe400078e0237 */
[----:B------:R-:W-:Y:S01]  /*4500*/  IMAD.HI.U32 R57, R80, R56, RZ ;  /* 0x0000003850397227 */ /* 0x000fe200078e00ff */
[----:B------:R0:W-:Y:S03]  /*4510*/  STL [R1+0x1274], R5 ;  /* 0x0012740501007387 */ /* 0x0001e60000100800 */
[----:B------:R-:W-:Y:S01]  /*4520*/  @!P4 IMAD.MOV R53, RZ, RZ, -R53 ;  /* 0x000000ffff35c224 */ /* 0x000fe200078e0a35 */
[----:B------:R-:W-:Y:S01]  /*4530*/  ISETP.GT.U32.AND P4, PT, R92, R55, PT ;  /* 0x000000375c00720c */ /* 0x000fe20003f84070 */
[----:B------:R-:W-:-:S02]  /*4540*/  @!P1 IMAD.MOV R52, RZ, RZ, -R52 ;  /* 0x000000ffff349224 */ /* 0x000fc400078e0a34 */
[----:B0-----:R-:W-:Y:S02]  /*4550*/  IMAD.MOV.U32 R5, RZ, RZ, R0 ;  /* 0x000000ffff057224 */ /* 0x001fe400078e0000 */
[----:B------:R-:W-:Y:S01]  /*4560*/  IMAD.MOV R0, RZ, RZ, -R57 ;  /* 0x000000ffff007224 */ /* 0x000fe200078e0a39 */
[----:B------:R-:W-:Y:S01]  /*4570*/  ISETP.GE.AND P1, PT, R2, RZ, PT ;  /* 0x000000ff0200720c */ /* 0x000fe20003f26270 */
[C---:B------:R-:W-:Y:S02]  /*4580*/  VIADD R2, R83.reuse, 0x4c ;  /* 0x0000004c53027836 */ /* 0x040fe40000000000 */
[----:B------:R-:W-:Y:S01]  /*4590*/  IMAD R56, R92, R0, R56 ;  /* 0x000000005c387224 */ /* 0x000fe200078e0238 */
[----:B------:R-:W-:Y:S01]  /*45a0*/  ISETP.GE.AND P3, PT, R4, RZ, PT ;  /* 0x000000ff0400720c */ /* 0x000fe20003f66270 */
[----:B------:R-:W-:Y:S02]  /*45b0*/  VIADD R60, R83, 0x4d ;  /* 0x0000004d533c7836 */ /* 0x000fe40000000000 */
[----:B------:R-:W-:Y:S01]  /*45c0*/  @!P5 IMAD.IADD R54, R54, 0x1, -R92 ;  /* 0x000000013636d824 */ /* 0x000fe200078e0a5c */
[----:B------:R-:W-:-:S02]  /*45d0*/  ISETP.GT.U32.AND P5, PT, R92, R56, PT ;  /* 0x000000385c00720c */ /* 0x000fc40003fa4070 */
[----:B------:R-:W-:Y:S01]  /*45e0*/  IABS R4, R2 ;  /* 0x0000000200047213 */ /* 0x000fe20000000000 */
[----:B------:R-:W-:Y:S01]  /*45f0*/  @!P4 IMAD.IADD R55, R55, 0x1, -R92 ;  /* 0x000000013737c824 */ /* 0x000fe200078e0a5c */
[----:B------:R-:W-:Y:S01]  /*4600*/  IABS R63, R60 ;  /* 0x0000003c003f7213 */ /* 0x000fe20000000000 */
[----:B------:R-:W-:Y:S02]  /*4610*/  @!P0 IMAD.MOV R5, RZ, RZ, -R5 ;  /* 0x000000ffff058224 */ /* 0x000fe400078e0a05 */
[----:B------:R-:W-:Y:S01]  /*4620*/  IMAD.MOV.U32 R57, RZ, RZ, R4 ;  /* 0x000000ffff397224 */ /* 0x000fe200078e0004 */
[----:B------:R-:W-:Y:S01]  /*4630*/  ISETP.GT.U32.AND P4, PT, R92, R55, PT ;  /* 0x000000375c00720c */ /* 0x000fe20003f84070 */
[----:B------:R-:W-:Y:S01]  /*4640*/  VIADD R3, R83, 0x4e ;  /* 0x0000004e53037836 */ /* 0x000fe20000000000 */
[----:B------:R-:W-:Y:S01]  /*4650*/  ISETP.GE.AND P0, PT, R2, RZ, PT ;  /* 0x000000ff0200720c */ /* 0x000fe20003f06270 */
[----:B------:R-:W-:-:S04]  /*4660*/  IMAD.HI.U32 R58, R80, R63, RZ ;  /* 0x0000003f503a7227 */ /* 0x000fc800078e00ff */
[----:B------:R-:W-:Y:S01]  /*4670*/  IMAD.HI.U32 R2, R80, R57, RZ ;  /* 0x0000003950027227 */ /* 0x000fe200078e00ff */
[----:B------:R-:W-:-:S03]  /*4680*/  IABS R62, R3 ;  /* 0x00000003003e7213 */ /* 0x000fc60000000000 */
[----:B------:R-:W-:Y:S02]  /*4690*/  IMAD.MOV R58, RZ, RZ, -R58 ;  /* 0x000000ffff3a7224 */ /* 0x000fe400078e0a3a */
[----:B------:R-:W-:Y:S02]  /*46a0*/  @!P5 IMAD.IADD R56, R56, 0x1, -R92 ;  /* 0x000000013838d824 */ /* 0x000fe400078e0a5c */
[----:B------:R-:W-:Y:S02]  /*46b0*/  IMAD.MOV R2, RZ, RZ, -R2 ;  /* 0x000000ffff027224 */ /* 0x000fe400078e0a02 */
[C---:B------:R-:W-:Y:S01]  /*46c0*/  IMAD R63, R92.reuse, R58, R63 ;  /* 0x0000003a5c3f7224 */ /* 0x040fe200078e023f */
[C---:B------:R-:W-:Y:S01]  /*46d0*/  ISETP.GT.U32.AND P5, PT, R92.reuse, R56, PT ;  /* 0x000000385c00720c */ /* 0x040fe20003fa4070 */
[----:B------:R-:W-:Y:S02]  /*46e0*/  IMAD R57, R92, R2, R57 ;  /* 0x000000025c397224 */ /* 0x000fe400078e0239 */
[----:B------:R-:W-:-:S02]  /*46f0*/  VIADD R4, R83, 0x4f ;  /* 0x0000004f53047836 */ /* 0x000fc40000000000 */
[----:B------:R-:W-:-:S04]  /*4700*/  IMAD.HI.U32 R2, R80, R62, RZ ;  /* 0x0000003e50027227 */ /* 0x000fc800078e00ff */
[----:B------:R-:W-:Y:S01]  /*4710*/  @!P4 IMAD.IADD R55, R55, 0x1, -R92 ;  /* 0x000000013737c824 */ /* 0x000fe200078e0a5c */
[C---:B------:R-:W-:Y:S01]  /*4720*/  ISETP.GT.U32.AND P4, PT, R92.reuse, R63, PT ;  /* 0x0000003f5c00720c */ /* 0x040fe20003f84070 */
[----:B------:R-:W-:Y:S01]  /*4730*/  IMAD.MOV R2, RZ, RZ, -R2 ;  /* 0x000000ffff027224 */ /* 0x000fe200078e0a02 */
[----:B------:R-:W-:Y:S01]  /*4740*/  IABS R0, R4 ;  /* 0x0000000400007213 */ /* 0x000fe20000000000 */
[----:B------:R-:W-:Y:S01]  /*4750*/  @!P1 IMAD.MOV R54, RZ, RZ, -R54 ;  /* 0x000000ffff369224 */ /* 0x000fe200078e0a36 */
[C---:B------:R-:W-:Y:S01]  /*4760*/  ISETP.GT.U32.AND P1, PT, R92.reuse, R57, PT ;  /* 0x000000395c00720c */ /* 0x040fe20003f24070 */
[----:B------:R-:W-:Y:S02]  /*4770*/  IMAD R62, R92, R2, R62 ;  /* 0x000000025c3e7224 */ /* 0x000fe400078e023e */
[----:B------:R-:W-:-:S04]  /*4780*/  IMAD.HI.U32 R59, R80, R0, RZ ;  /* 0x00000000503b7227 */ /* 0x000fc800078e00ff */
[--C-:B------:R-:W-:Y:S01]  /*4790*/  @!P5 IMAD.IADD R56, R56, 0x1, -R92.reuse ;  /* 0x000000013838d824 */ /* 0x100fe200078e0a5c */
[C---:B------:R-:W-:Y:S01]  /*47a0*/  ISETP.GT.U32.AND P5, PT, R92.reuse, R62, PT ;  /* 0x0000003e5c00720c */ /* 0x040fe20003fa4070 */
[----:B------:R-:W-:Y:S02]  /*47b0*/  VIADD R61, R83, 0x50 ;  /* 0x00000050533d7836 */ /* 0x000fe40000000000 */
[----:B------:R-:W-:Y:S02]  /*47c0*/  IMAD.MOV R59, RZ, RZ, -R59 ;  /* 0x000000ffff3b7224 */ /* 0x000fe400078e0a3b */
[----:B------:R-:W-:Y:S01]  /*47d0*/  @!P4 IMAD.IADD R63, R63, 0x1, -R92 ;  /* 0x000000013f3fc824 */ /* 0x000fe200078e0a5c */
[----:B------:R-:W-:Y:S01]  /*47e0*/  IABS R58, R61 ;  /* 0x0000003d003a7213 */ /* 0x000fe20000000000 */
[----:B------:R-:W-:Y:S02]  /*47f0*/  IMAD R0, R92, R59, R0 ;  /* 0x0000003b5c007224 */ /* 0x000fe400078e0200 */
[----:B------:R-:W-:-:S02]  /*4800*/  @!P1 IMAD.IADD R57, R57, 0x1, -R92 ;  /* 0x0000000139399824 */ /* 0x000fc400078e0a5c */
[----:B------:R-:W-:Y:S01]  /*4810*/  @!P3 IMAD.MOV R56, RZ, RZ, -R56 ;  /* 0x000000ffff38b224 */ /* 0x000fe200078e0a38 */
[C---:B------:R-:W-:Y:S01]  /*4820*/  ISETP.GT.U32.AND P3, PT, R92.reuse, R63, PT ;  /* 0x0000003f5c00720c */ /* 0x040fe20003f64070 */
[----:B------:R-:W-:Y:S01]  /*4830*/  @!P2 IMAD.MOV R55, RZ, RZ, -R55 ;  /* 0x000000ffff37a224 */ /* 0x000fe200078e0a37 */
[----:B------:R-:W-:Y:S01]  /*4840*/  ISETP.GT.U32.AND P2, PT, R92, R0, PT ;  /* 0x000000005c00720c */ /* 0x000fe20003f44070 */
[----:B------:R-:W-:Y:S02]  /*4850*/  VIADD R2, R83, 0x51 ;  /* 0x0000005153027836 */ /* 0x000fe40000000000 */
[----:B------:R-:W-:Y:S01]  /*4860*/  IMAD.HI.U32 R65, R80, R58, RZ ;  /* 0x0000003a50417227 */ /* 0x000fe200078e00ff */
[----:B------:R-:W-:-:S03]  /*4870*/  ISETP.GT.U32.AND P1, PT, R92, R57, PT ;  /* 0x000000395c00720c */ /* 0x000fc60003f24070 */
[----:B------:R-:W-:Y:S01]  /*4880*/  @!P5 IMAD.IADD R62, R62, 0x1, -R92 ;  /* 0x000000013e3ed824 */ /* 0x000fe200078e0a5c */
[----:B------:R-:W-:Y:S01]  /*4890*/  IABS R59, R2 ;  /* 0x00000002003b7213 */ /* 0x000fe20000000000 */
[----:B------:R-:W-:Y:S01]  /*48a0*/  IMAD.MOV R65, RZ, RZ, -R65 ;  /* 0x000000ffff417224 */ /* 0x000fe200078e0a41 */
[----:B------:R-:W-:Y:S02]  /*48b0*/  ISETP.GE.AND P4, PT, R60, RZ, PT ;  /* 0x000000ff3c00720c */ /* 0x000fe40003f86270 */
[C---:B------:R-:W-:Y:S01]  /*48c0*/  ISETP.GT.U32.AND P5, PT, R92.reuse, R62, PT ;  /* 0x0000003e5c00720c */ /* 0x040fe20003fa4070 */
[----:B------:R-:W-:Y:S02]  /*48d0*/  IMAD R58, R92, R65, R58 ;  /* 0x000000415c3a7224 */ /* 0x000fe400078e023a */
[----:B------:R-:W-:Y:S01]  /*48e0*/  IMAD.HI.U32 R64, R80, R59, RZ ;  /* 0x0000003b50407227 */ /* 0x000fe200078e00ff */
[----:B------:R0:W-:Y:S03]  /*48f0*/  STL [R1+0x1260], R5 ;  /* 0x0012600501007387 */ /* 0x0001e60000100800 */
[--C-:B------:R-:W-:Y:S01]  /*4900*/  @!P3 IMAD.IADD R63, R63, 0x1, -R92.reuse ;  /* 0x000000013f3fb824 */ /* 0x100fe200078e0a5c */
[----:B------:R-:W-:Y:S01]  /*4910*/  ISETP.GT.U32.AND P3, PT, R92, R58, PT ;  /* 0x0000003a5c00720c */ /* 0x000fe20003f64070 */
[----:B------:R-:W-:-:S02]  /*4920*/  @!P2 IMAD.IADD R0, R0, 0x1, -R92 ;  /* 0x000000010000a824 */ /* 0x000fc400078e0a5c */
[----:B------:R-:W-:Y:S02]  /*4930*/  IMAD.MOV R64, RZ, RZ, -R64 ;  /* 0x000000ffff407224 */ /* 0x000fe400078e0a40 */
[--C-:B------:R-:W-:Y:S01]  /*4940*/  @!P1 IMAD.IADD R57, R57, 0x1, -R92.reuse ;  /* 0x0000000139399824 */ /* 0x100fe200078e0a5c */
[----:B------:R-:W-:Y:S01]  /*4950*/  ISETP.GE.AND P1, PT, R3, RZ, PT ;  /* 0x000000ff0300720c */ /* 0x000fe20003f26270 */
[----:B0-----:R-:W-:Y:S01]  /*4960*/  IMAD.MOV.U32 R5, RZ, RZ, R63 ;  /* 0x000000ffff057224 */ /* 0x001fe200078e003f */
[C---:B------:R-:W-:Y:S01]  /*4970*/  ISETP.GT.U32.AND P2, PT, R92.reuse, R0, PT ;  /* 0x000000005c00720c */ /* 0x040fe20003f44070 */
[----:B------:R-:W-:Y:S02]  /*4980*/  VIADD R3, R83, 0x52 ;  /* 0x0000005253037836 */ /* 0x000fe40000000000 */
[----:B------:R-:W-:Y:S02]  /*4990*/  IMAD R59, R92, R64, R59 ;  /* 0x000000405c3b7224 */ /* 0x000fe400078e023b */
[----:B------:R-:W-:Y:S01]  /*49a0*/  @!P4 IMAD.MOV R5, RZ, RZ, -R5 ;  /* 0x000000ffff05c224 */ /* 0x000fe200078e0a05 */
[----:B------:R-:W-:Y:S01]  /*49b0*/  IABS R60, R3 ;  /* 0x00000003003c7213 */ /* 0x000fe20000000000 */
[----:B------:R-:W-:-:S02]  /*49c0*/  @!P5 IMAD.IADD R62, R62, 0x1, -R92 ;  /* 0x000000013e3ed824 */ /* 0x000fc400078e0a5c */
[----:B------:R-:W-:Y:S01]  /*49d0*/  @!P0 IMAD.MOV R57, RZ, RZ, -R57 ;  /* 0x000000ffff398224 */ /* 0x000fe200078e0a39 */
[----:B------:R-:W-:Y:S01]  /*49e0*/  ISETP.GT.U32.AND P0, PT, R92, R59, PT ;  /* 0x0000003b5c00720c */ /* 0x000fe20003f04070 */
[----:B------:R0:W-:Y:S01]  /*49f0*/  STL [R1+0x11f0], R5 ;  /* 0x0011f00501007387 */ /* 0x0001e20000100800 */
[----:B------:R-:W-:Y:S01]  /*4a00*/  ISETP.GE.AND P5, PT, R4, RZ, PT ;  /* 0x000000ff0400720c */ /* 0x000fe20003fa6270 */
[----:B------:R-:W-:Y:S02]  /*4a10*/  @!P3 IMAD.IADD R58, R58, 0x1, -R92 ;  /* 0x000000013a3ab824 */ /* 0x000fe400078e0a5c */
[----:B------:R-:W-:-:S04]  /*4a20*/  IMAD.HI.U32 R64, R80, R60, RZ ;  /* 0x0000003c50407227 */ /* 0x000fc800078e00ff */
[----:B0-----:R-:W-:Y:S01]  /*4a30*/  IMAD.MOV.U32 R5, RZ, RZ, R62 ;  /* 0x000000ffff057224 */ /* 0x001fe200078e003e */
[----:B------:R-:W-:Y:S01]  /*4a40*/  ISETP.GT.U32.AND P3, PT, R92, R58, PT ;  /* 0x0000003a5c00720c */ /* 0x000fe20003f64070 */
[----:B------:R-:W-:Y:S02]  /*4a50*/  IMAD.MOV R64, RZ, RZ, -R64 ;  /* 0x000000ffff407224 */ /* 0x000fe400078e0a40 */
[----:B------:R-:W-:Y:S02]  /*4a60*/  @!P1 IMAD.MOV R5, RZ, RZ, -R5 ;  /* 0x000000ffff059224 */ /* 0x000fe400078e0a05 */
[----:B------:R-:W-:Y:S02]  /*4a70*/  @!P2 IMAD.IADD R0, R0, 0x1, -R92 ;  /* 0x000000010000a824 */ /* 0x000fe400078e0a5c */
[----:B------:R-:W-:Y:S01]  /*4a80*/  IMAD R60, R92, R64, R60 ;  /* 0x000000405c3c7224 */ /* 0x000fe200078e023c */
[----:B------:R0:W-:Y:S01]  /*4a90*/  STL [R1+0x11fc], R5 ;  /* 0x0011fc0501007387 */ /* 0x0001e20000100800 */
[----:B------:R-:W-:-:S02]  /*4aa0*/  @!P0 IMAD.IADD R59, R59, 0x1, -R92 ;  /* 0x000000013b3b8824 */ /* 0x000fc400078e0a5c */
[----:B------:R-:W-:Y:S01]  /*4ab0*/  VIADD R4, R83, 0x53 ;  /* 0x0000005353047836 */ /* 0x000fe20000000000 */
[----:B------:R-:W-:Y:S01]  /*4ac0*/  ISETP.GE.AND P4, PT, R61, RZ, PT ;  /* 0x000000ff3d00720c */ /* 0x000fe20003f86270 */
[----:B0-----:R-:W-:Y:S01]  /*4ad0*/  IMAD.MOV.U32 R5, RZ, RZ, R0 ;  /* 0x000000ffff057224 */ /* 0x001fe200078e0000 */
[----:B------:R-:W-:-:S03]  /*4ae0*/  ISETP.GT.U32.AND P0, PT, R92, R59, PT ;  /* 0x0000003b5c00720c */ /* 0x000fc60003f04070 */
[----:B------:R-:W-:Y:S01]  /*4af0*/  @!P5 IMAD.MOV R5, RZ, RZ, -R5 ;  /* 0x000000ffff05d224 */ /* 0x000fe200078e0a05 */
[----:B------:R-:W-:Y:S02]  /*4b00*/  ISETP.GT.U32.AND P5, PT, R92, R60, PT ;  /* 0x0000003c5c00720c */ /* 0x000fe40003fa4070 */
[----:B------:R-:W-:Y:S01]  /*4b10*/  IABS R61, R4 ;  /* 0x00000004003d7213 */ /* 0x000fe20000000000 */
[----:B------:R-:W-:Y:S01]  /*4b20*/  @!P3 IMAD.IADD R58, R58, 0x1, -R92 ;  /* 0x000000013a3ab824 */ /* 0x000fe200078e0a5c */
[----:B------:R-:W-:Y:S02]  /*4b30*/  ISETP.GE.AND P2, PT, R2, RZ, PT ;  /* 0x000000ff0200720c */ /* 0x000fe40003f46270 */
[----:B------:R-:W-:Y:S01]  /*4b40*/  ISETP.GE.AND P3, PT, R4, RZ, PT ;  /* 0x000000ff0400720c */ /* 0x000fe20003f66270 */
[----:B------:R-:W-:Y:S01]  /*4b50*/  IMAD.HI.U32 R4, R80, R61, RZ ;  /* 0x0000003d50047227 */ /* 0x000fe200078e00ff */
[----:B------:R-:W-:-:S03]  /*4b60*/  ISETP.GE.AND P1, PT, R3, RZ, PT ;  /* 0x000000ff0300720c */ /* 0x000fc60003f26270 */
[----:B------:R-:W-:Y:S02]  /*4b70*/  IMAD.MOV R4, RZ, RZ, -R4 ;  /* 0x000000ffff047224 */ /* 0x000fe400078e0a04 */
[C---:B------:R-:W-:Y:S02]  /*4b80*/  VIADD R3, R83.reuse, 0x54 ;  /* 0x0000005453037836 */ /* 0x040fe40000000000 */
[----:B------:R-:W-:Y:S02]  /*4b90*/  VIADD R2, R83, 0x55 ;  /* 0x0000005553027836 */ /* 0x000fe40000000000 */
[--C-:B------:R-:W-:Y:S02]  /*4ba0*/  @!P5 IMAD.IADD R60, R60, 0x1, -R92.reuse ;  /* 0x000000013c3cd824 */ /* 0x100fe400078e0a5c */
[----:B------:R-:W-:Y:S02]  /*4bb0*/  @!P0 IMAD.IADD R59, R59, 0x1, -R92 ;  /* 0x000000013b3b8824 */ /* 0x000fe400078e0a5c */
[----:B------:R-:W-:Y:S01]  /*4bc0*/  IMAD R61, R92, R4, R61 ;  /* 0x000000045c3d7224 */ /* 0x000fe200078e023d */
[----:B------:R-:W-:Y:S01]  /*4bd0*/  IABS R62, R3 ;  /* 0x00000003003e7213 */ /* 0x000fe20000000000 */
[----:B------:R-:W-:Y:S01]  /*4be0*/  @!P2 IMAD.MOV R59, RZ, RZ, -R59 ;  /* 0x000000ffff3ba224 */ /* 0x000fe200078e0a3b */
[----:B------:R-:W-:-:S02]  /*4bf0*/  IABS R0, R2 ;  /* 0x0000000200007213 */ /* 0x000fc40000000000 */
[C---:B------:R-:W-:Y:S02]  /*4c00*/  ISETP.GT.U32.AND P5, PT, R92.reuse, R60, PT ;  /* 0x0000003c5c00720c */ /* 0x040fe40003fa4070 */
[----:B------:R-:W-:Y:S01]  /*4c10*/  ISETP.GT.U32.AND P2, PT, R92, R61, PT ;  /* 0x0000003d5c00720c */ /* 0x000fe20003f44070 */
[----:B------:R-:W-:Y:S01]  /*4c20*/  IMAD.HI.U32 R63, R80, R0, RZ ;  /* 0x00000000503f7227 */ /* 0x000fe200078e00ff */
[----:B------:R-:W-:-:S03]  /*4c30*/  ISETP.GE.AND P0, PT, R3, RZ, PT ;  /* 0x000000ff0300720c */ /* 0x000fc60003f06270 */
[----:B------:R-:W-:-:S04]  /*4c40*/  IMAD.HI.U32 R3, R80, R62, RZ ;  /* 0x0000003e50037227 */ /* 0x000fc800078e00ff */
[----:B------:R-:W-:Y:S01]  /*4c50*/  @!P4 IMAD.MOV R58, RZ, RZ, -R58 ;  /* 0x000000ffff3ac224 */ /* 0x000fe200078e0a3a */
[----:B------:R-:W-:Y:S01]  /*4c60*/  ISETP.GE.AND P4, PT, R2, RZ, PT ;  /* 0x000000ff0200720c */ /* 0x000fe20003f86270 */
[----:B------:R-:W-:Y:S02]  /*4c70*/  IMAD.MOV R3, RZ, RZ, -R3 ;  /* 0x000000ffff037224 */ /* 0x000fe400078e0a03 */
[----:B------:R-:W-:Y:S02]  /*4c80*/  IMAD.MOV R2, RZ, RZ, -R63 ;  /* 0x000000ffff027224 */ /* 0x000fe400078e0a3f */
[----:B------:R-:W-:Y:S02]  /*4c90*/  VIADD R6, R83, 0x56 ;  /* 0x0000005653067836 */ /* 0x000fe40000000000 */
[C---:B------:R-:W-:Y:S02]  /*4ca0*/  IMAD R62, R92.reuse, R3, R62 ;  /* 0x000000035c3e7224 */ /* 0x040fe400078e023e */
[----:B------:R-:W-:-:S02]  /*4cb0*/  IMAD R12, R92, R2, R0 ;  /* 0x000000025c0c7224 */ /* 0x000fc400078e0200 */
[--C-:B------:R-:W-:Y:S01]  /*4cc0*/  @!P5 IMAD.IADD R60, R60, 0x1, -R92.reuse ;  /* 0x000000013c3cd824 */ /* 0x100fe200078e0a5c */
[----:B------:R-:W-:Y:S01]  /*4cd0*/  IABS R3, R6 ;  /* 0x0000000600037213 */ /* 0x000fe20000000000 */
[----:B------:R-:W-:Y:S01]  /*4ce0*/  @!P2 IMAD.IADD R61, R61, 0x1, -R92 ;  /* 0x000000013d3da824 */ /* 0x000fe200078e0a5c */
[C---:B------:R-:W-:Y:S01]  /*4cf0*/  ISETP.GT.U32.AND P5, PT, R92.reuse, R62, PT ;  /* 0x0000003e5c00720c */ /* 0x040fe20003fa4070 */
[----:B------:R-:W-:Y:S01]  /*4d00*/  @!P1 IMAD.MOV R60, RZ, RZ, -R60 ;  /* 0x000000ffff3c9224 */ /* 0x000fe200078e0a3c */
[----:B------:R-:W-:Y:S01]  /*4d10*/  ISETP.GT.U32.AND P1, PT, R92, R12, PT ;  /* 0x0000000c5c00720c */ /* 0x000fe20003f24070 */
[----:B------:R-:W-:Y:S01]  /*4d20*/  IMAD.HI.U32 R4, R80, R3, RZ ;  /* 0x0000000350047227 */ /* 0x000fe200078e00ff */
[----:B------:R-:W-:Y:S01]  /*4d30*/  ISETP.GT.U32.AND P2, PT, R92, R61, PT ;  /* 0x0000003d5c00720c */ /* 0x000fe20003f44070 */
[----:B------:R0:W-:Y:S02]  /*4d40*/  STL [R1+0x11f8], R5 ;  /* 0x0011f80501007387 */ /* 0x0001e40000100800 */
[----:B------:R-:W-:-:S02]  /*4d50*/  VIADD R67, R83, 0x59 ;  /* 0x0000005953437836 */ /* 0x000fc40000000000 */
[----:B------:R-:W-:Y:S02]  /*4d60*/  IMAD.MOV R4, RZ, RZ, -R4 ;  /* 0x000000ffff047224 */ /* 0x000fe400078e0a04 */
[C---:B------:R-:W-:Y:S01]  /*4d70*/  VIADD R2, R83.reuse, 0x58 ;  /* 0x0000005853027836 */ /* 0x040fe20000000000 */
[----:B------:R-:W-:Y:S01]  /*4d80*/  IABS R64, R67 ;  /* 0x0000004300407213 */ /* 0x000fe20000000000 */
[----:B------:R-:W-:Y:S02]  /*4d90*/  IMAD R9, R92, R4, R3 ;  /* 0x000000045c097224 */ /* 0x000fe400078e0203 */
[----:B0-----:R-:W-:Y:S01]  /*4da0*/  VIADD R5, R83, 0x57 ;  /* 0x0000005753057836 */ /* 0x001fe20000000000 */
[----:B------:R-:W-:Y:S01]  /*4db0*/  IABS R63, R2 ;  /* 0x00000002003f7213 */ /* 0x000fe20000000000 */
[--C-:B------:R-:W-:Y:S02]  /*4dc0*/  @!P5 IMAD.IADD R62, R62, 0x1, -R92.reuse ;  /* 0x000000013e3ed824 */ /* 0x100fe400078e0a5c */
[--C-:B------:R-:W-:Y:S01]  /*4dd0*/  @!P1 IMAD.IADD R12, R12, 0x1, -R92.reuse ;  /* 0x000000010c0c9824 */ /* 0x100fe200078e0a5c */
[----:B------:R-:W-:Y:S01]  /*4de0*/  IABS R66, R5 ;  /* 0x0000000500427213 */ /* 0x000fe20000000000 */
[----:B------:R-:W-:Y:S01]  /*4df0*/  @!P2 IMAD.IADD R61, R61, 0x1, -R92 ;  /* 0x000000013d3da824 */ /* 0x000fe200078e0a5c */
[----:B------:R-:W-:Y:S01]  /*4e00*/  ISETP.GT.U32.AND P2, PT, R92, R9, PT ;  /* 0x000000095c00720c */ /* 0x000fe20003f44070 */
[----:B------:R-:W-:Y:S01]  /*4e10*/  IMAD.HI.U32 R4, R80, R64, RZ ;  /* 0x0000004050047227 */ /* 0x000fe200078e00ff */
[----:B------:R-:W-:-:S02]  /*4e20*/  ISETP.GT.U32.AND P5, PT, R92, R62, PT ;  /* 0x0000003e5c00720c */ /* 0x000fc40003fa4070 */
[----:B------:R-:W-:Y:S01]  /*4e30*/  ISETP.GT.U32.AND P1, PT, R92, R12, PT ;  /* 0x0000000c5c00720c */ /* 0x000fe20003f24070 */
[----:B------:R-:W-:-:S04]  /*4e40*/  IMAD.HI.U32 R0, R80, R63, RZ ;  /* 0x0000003f50007227 */ /* 0x000fc800078e00ff */
[----:B------:R-:W-:-:S04]  /*4e50*/  IMAD.HI.U32 R68, R80, R66, RZ ;  /* 0x0000004250447227 */ /* 0x000fc800078e00ff */
[----:B------:R-:W-:Y:S02]  /*4e60*/  IMAD.MOV R4, RZ, RZ, -R4 ;  /* 0x000000ffff047224 */ /* 0x000fe400078e0a04 */
[----:B------:R-:W-:Y:S02]  /*4e70*/  IMAD.MOV R0, RZ, RZ, -R0 ;  /* 0x000000ffff007224 */ /* 0x000fe400078e0a00 */
[----:B------:R-:W-:Y:S02]  /*4e80*/  IMAD.MOV R68, RZ, RZ, -R68 ;  /* 0x000000ffff447224 */ /* 0x000fe400078e0a44 */
[C---:B------:R-:W-:Y:S01]  /*4e90*/  IMAD R64, R92.reuse, R4, R64 ;  /* 0x000000045c407224 */ /* 0x040fe200078e0240 */
[----:B------:R0:W-:Y:S01]  /*4ea0*/  STL [R1+0x141c], R5 ;  /* 0x00141c0501007387 */ /* 0x0001e20000100800 */
[----:B------:R-:W-:Y:S02]  /*4eb0*/  IMAD R63, R92, R0, R63 ;  /* 0x000000005c3f7224 */ /* 0x000fe400078e023f */
[----:B------:R-:W-:-:S02]  /*4ec0*/  VIADD R3, R83, 0x5a ;  /* 0x0000005a53037836 */ /* 0x000fc40000000000 */
[----:B------:R-:W-:Y:S01]  /*4ed0*/  @!P2 IMAD.IADD R9, R9, 0x1, -R92 ;  /* 0x000000010909a824 */ /* 0x000fe200078e0a5c */
[C---:B------:R-:W-:Y:S01]  /*4ee0*/  ISETP.GT.U32.AND P2, PT, R92.reuse, R64, PT ;  /* 0x000000405c00720c */ /* 0x040fe20003f44070 */
[----:B0-----:R-:W-:Y:S01]  /*4ef0*/  IMAD R5, R92, R68, R66 ;  /* 0x000000445c057224 */ /* 0x001fe200078e0242 */
[----:B------:R-:W-:Y:S01]  /*4f00*/  IABS R65, R3 ;  /* 0x0000000300417213 */ /* 0x000fe20000000000 */
[--C-:B------:R-:W-:Y:S01]  /*4f10*/  @!P5 IMAD.IADD R62, R62, 0x1, -R92.reuse ;  /* 0x000000013e3ed824 */ /* 0x100fe200078e0a5c */
[----:B------:R-:W-:Y:S01]  /*4f20*/  ISETP.GT.U32.AND P5, PT, R92, R63, PT ;  /* 0x0000003f5c00720c */ /* 0x000fe20003fa4070 */
[----:B------:R-:W-:Y:S01]  /*4f30*/  @!P1 IMAD.IADD R12, R12, 0x1, -R92 ;  /* 0x000000010c0c9824 */ /* 0x000fe200078e0a5c */
[----:B------:R-:W-:Y:S01]  /*4f40*/  ISETP.GT.U32.AND P1, PT, R92, R5, PT ;  /* 0x000000055c00720c */ /* 0x000fe20003f24070 */
[----:B------:R-:W-:Y:S02]  /*4f50*/  VIADD R0, R83, 0x5b ;  /* 0x0000005b53007836 */ /* 0x000fe40000000000 */
[----:B------:R-:W-:-:S03]  /*4f60*/  IMAD.HI.U32 R68, R80, R65, RZ ;  /* 0x0000004150447227 */ /* 0x000fc600078e00ff */
[----:B------:R-:W-:Y:S01]  /*4f70*/  IABS R66, R0 ;  /* 0x0000000000427213 */ /* 0x000fe20000000000 */
[----:B------:R-:W-:Y:S01]  /*4f80*/  @!P3 IMAD.MOV R61, RZ, RZ, -R61 ;  /* 0x000000ffff3db224 */ /* 0x000fe200078e0a3d */
[----:B------:R-:W-:Y:S01]  /*4f90*/  ISETP.GE.AND P3, PT, R2, RZ, PT ;  /* 0x000000ff0200720c */ /* 0x000fe20003f66270 */
[----:B------:R-:W-:Y:S02]  /*4fa0*/  IMAD.MOV R68, RZ, RZ, -R68 ;  /* 0x000000ffff447224 */ /* 0x000fe400078e0a44 */
[----:B------:R-:W-:Y:S02]  /*4fb0*/  VIADD R4, R83, 0x5c ;  /* 0x0000005c53047836 */ /* 0x000fe40000000000 */
[----:B------:R-:W-:Y:S02]  /*4fc0*/  @!P2 IMAD.IADD R64, R64, 0x1, -R92 ;  /* 0x000000014040a824 */ /* 0x000fe400078e0a5c */
[----:B------:R-:W-:-:S04]  /*4fd0*/  IMAD.HI.U32 R2, R80, R66, RZ ;  /* 0x0000004250027227 */ /* 0x000fc800078e00ff */
[--C-:B------:R-:W-:Y:S02]  /*4fe0*/  @!P5 IMAD.IADD R63, R63, 0x1, -R92.reuse ;  /* 0x000000013f3fd824 */ /* 0x100fe400078e0a5c */
[----:B------:R-:W-:Y:S01]  /*4ff0*/  @!P1 IMAD.IADD R5, R5, 0x1, -R92 ;  /* 0x0000000105059824 */ /* 0x000fe200078e0a5c */
[----:B------:R-:W-:Y:S01]  /*5000*/  ISETP.GE.AND P1, PT, R67, RZ, PT ;  /* 0x000000ff4300720c */ /* 0x000fe20003f26270 */
[C---:B------:R-:W-:Y:S01]  /*5010*/  IMAD R65, R92.reuse, R68, R65 ;  /* 0x000000445c417224 */ /* 0x040fe200078e0241 */
[----:B------:R-:W-:Y:S01]  /*5020*/  IABS R67, R4 ;  /* 0x0000000400437213 */ /* 0x000fe20000000000 */
[----:B------:R-:W-:Y:S01]  /*5030*/  IMAD.MOV R2, RZ, RZ, -R2 ;  /* 0x000000ffff027224 */ /* 0x000fe200078e0a02 */
[C---:B------:R-:W-:Y:S01]  /*5040*/  ISETP.GT.U32.AND P2, PT, R92.reuse, R64, PT ;  /* 0x000000405c00720c */ /* 0x040fe20003f44070 */
[----:B------:R-:W-:Y:S01]  /*5050*/  @!P0 IMAD.MOV R62, RZ, RZ, -R62 ;  /* 0x000000ffff3e8224 */ /* 0x000fe200078e0a3e */
[C---:B------:R-:W-:Y:S01]  /*5060*/  ISETP.GT.U32.AND P5, PT, R92.reuse, R63, PT ;  /* 0x0000003f5c00720c */ /* 0x040fe20003fa4070 */
[C---:B------:R-:W-:Y:S01]  /*5070*/  IMAD R66, R92.reuse, R2, R66 ;  /* 0x000000025c427224 */ /* 0x040fe200078e0242 */
[----:B------:R-:W-:Y:S01]  /*5080*/  ISETP.GT.U32.AND P0, PT, R92, R65, PT ;  /* 0x000000415c00720c */ /* 0x000fe20003f04070 */
[----:B------:R-:W-:-:S04]  /*5090*/  IMAD.HI.U32 R2, R80, R67, RZ ;  /* 0x0000004350027227 */ /* 0x000fc800078e00ff */
[----:B------:R-:W-:-:S04]  /*50a0*/  IMAD.MOV R2, RZ, RZ, -R2 ;  /* 0x000000ffff027224 */ /* 0x000fc800078e0a02 */
[--C-:B------:R-:W-:Y:S02]  /*50b0*/  @!P2 IMAD.IADD R64, R64, 0x1, -R92.reuse ;  /* 0x000000014040a824 */ /* 0x100fe400078e0a5c */
[C---:B------:R-:W-:Y:S02]  /*50c0*/  IMAD R67, R92.reuse, R2, R67 ;  /* 0x000000025c437224 */ /* 0x040fe400078e0243 */
[--C-:B------:R-:W-:Y:S02]  /*50d0*/  @!P5 IMAD.IADD R63, R63, 0x1, -R92.reuse ;  /* 0x000000013f3fd824 */ /* 0x100fe400078e0a5c */
[----:B------:R-:W-:Y:S02]  /*50e0*/  VIADD R73, R83, 0x61 ;  /* 0x0000006153497836 */ /* 0x000fe40000000000 */
[----:B------:R-:W-:Y:S02]  /*50f0*/  @!P0 IMAD.IADD R65, R65, 0x1, -R92 ;  /* 0x0000000141418824 */ /* 0x000fe400078e0a5c */
[----:B------:R-:W-:Y:S01]  /*5100*/  @!P1 IMAD.MOV R64, RZ, RZ, -R64 ;  /* 0x000000ffff409224 */ /* 0x000fe200078e0a40 */
[C---:B------:R-:W-:Y:S01]  /*5110*/  ISETP.GT.U32.AND P1, PT, R92.reuse, R67, PT ;  /* 0x000000435c00720c */ /* 0x040fe20003f24070 */
[----:B------:R-:W-:Y:S01]  /*5120*/  IMAD.MOV.U32 R82, RZ, RZ, R69 ;  /* 0x000000ffff527224 */ /* 0x000fe200078e0045 */
[----:B------:R-:W-:Y:S01]  /*5130*/  IABS R69, R73 ;  /* 0x0000004900457213 */ /* 0x000fe20000000000 */
[----:B------:R-:W-:Y:S01]  /*5140*/  @!P3 IMAD.MOV R63, RZ, RZ, -R63 ;  /* 0x000000ffff3fb224 */ /* 0x000fe200078e0a3f */
[----:B------:R-:W-:-:S02]  /*5150*/  ISETP.GT.U32.AND P3, PT, R92, R66, PT ;  /* 0x000000425c00720c */ /* 0x000fc40003f64070 */
[----:B------:R-:W-:Y:S02]  /*5160*/  ISETP.GT.U32.AND P0, PT, R92, R65, PT ;  /* 0x000000415c00720c */ /* 0x000fe40003f04070 */
[----:B------:R-:W-:Y:S02]  /*5170*/  ISETP.GE.AND P5, PT, R3, RZ, PT ;  /* 0x000000ff0300720c */ /* 0x000fe40003fa6270 */
[----:B------:R-:W-:Y:S01]  /*5180*/  ISETP.GE.AND P2, PT, R0, RZ, PT ;  /* 0x000000ff0000720c */ /* 0x000fe20003f46270 */
[----:B------:R-:W-:-:S04]  /*5190*/  IMAD.HI.U32 R0, R80, R69, RZ ;  /* 0x0000004550007227 */ /* 0x000fc800078e00ff */
[C---:B------:R-:W-:Y:S02]  /*51a0*/  VIADD R2, R83.reuse, 0x62 ;  /* 0x0000006253027836 */ /* 0x040fe40000000000 */
[----:B------:R-:W-:Y:S02]  /*51b0*/  VIADD R3, R83, 0x60 ;  /* 0x0000006053037836 */ /* 0x000fe40000000000 */
[----:B------:R-:W-:Y:S02]  /*51c0*/  IMAD.MOV R0, RZ, RZ, -R0 ;  /* 0x000000ffff007224 */ /* 0x000fe400078e0a00 */
[----:B------:R-:W-:Y:S01]  /*51d0*/  IMAD.MOV.U32 R78, RZ, RZ, R70 ;  /* 0x000000ffff4e7224 */ /* 0x000fe200078e0046 */
[----:B------:R-:W-:Y:S01]  /*51e0*/  IABS R70, R2 ;  /* 0x0000000200467213 */ /* 0x000fe20000000000 */
[--C-:B------:R-:W-:Y:S01]  /*51f0*/  @!P1 IMAD.IADD R67, R67, 0x1, -R92.reuse ;  /* 0x0000000143439824 */ /* 0x100fe200078e0a5c */
[----:B------:R-:W-:Y:S01]  /*5200*/  IABS R68, R3 ;  /* 0x0000000300447213 */ /* 0x000fe20000000000 */
[----:B------:R-:W-:-:S02]  /*5210*/  @!P3 IMAD.IADD R66, R66, 0x1, -R92 ;  /* 0x000000014242b824 */ /* 0x000fc400078e0a5c */
[----:B------:R-:W-:Y:S02]  /*5220*/  @!P0 IMAD.IADD R65, R65, 0x1, -R92 ;  /* 0x0000000141418824 */ /* 0x000fe400078e0a5c */
[C---:B------:R-:W-:Y:S01]  /*5230*/  IMAD R69, R92.reuse, R0, R69 ;  /* 0x000000005c457224 */ /* 0x040fe200078e0245 */
[----:B------:R-:W-:Y:S01]  /*5240*/  ISETP.GT.U32.AND P1, PT, R92, R67, PT ;  /* 0x000000435c00720c */ /* 0x000fe20003f24070 */
[----:B------:R-:W-:Y:S01]  /*5250*/  IMAD.HI.U32 R0, R80, R70, RZ ;  /* 0x0000004650007227 */ /* 0x000fe200078e00ff */
[----:B------:R-:W-:-:S03]  /*5260*/  ISETP.GT.U32.AND P3, PT, R92, R66, PT ;  /* 0x000000425c00720c */ /* 0x000fc60003f64070 */
[----:B------:R-:W-:Y:S01]  /*5270*/  @!P5 IMAD.MOV R65, RZ, RZ, -R65 ;  /* 0x000000ffff41d224 */ /* 0x000fe200078e0a41 */
[----:B------:R-:W-:Y:S01]  /*5280*/  ISETP.GT.U32.AND P5, PT, R92, R69, PT ;  /* 0x000000455c00720c */ /* 0x000fe20003fa4070 */
[----:B------:R-:W-:Y:S02]  /*5290*/  IMAD.MOV.U32 R81, RZ, RZ, R71 ;  /* 0x000000ffff517224 */ /* 0x000fe400078e0047 */
[----:B------:R-:W-:-:S04]  /*52a0*/  IMAD.HI.U32 R71, R80, R68, RZ ;  /* 0x0000004450477227 */ /* 0x000fc800078e00ff */
[----:B------:R-:W-:Y:S02]  /*52b0*/  IMAD.MOV R0, RZ, RZ, -R0 ;  /* 0x000000ffff007224 */ /* 0x000fe400078e0a00 */
[----:B------:R-:W-:Y:S02]  /*52c0*/  IMAD.MOV R71, RZ, RZ, -R71 ;  /* 0x000000ffff477224 */ /* 0x000fe400078e0a47 */
[C---:B------:R-:W-:Y:S02]  /*52d0*/  IMAD R70, R92.reuse, R0, R70 ;  /* 0x000000005c467224 */ /* 0x040fe400078e0246 */
[C---:B------:R-:W-:Y:S02]  /*52e0*/  IMAD R68, R92.reuse, R71, R68 ;  /* 0x000000475c447224 */ /* 0x040fe400078e0244 */
[----:B------:R-:W-:Y:S02]  /*52f0*/  VIADD R75, R83, 0x64 ;  /* 0x00000064534b7836 */ /* 0x000fe40000000000 */
[--C-:B------:R-:W-:Y:S01]  /*5300*/  @!P1 IMAD.IADD R67, R67, 0x1, -R92.reuse ;  /* 0x0000000143439824 */ /* 0x100fe200078e0a5c */
[----:B------:R-:W-:Y:S01]  /*5310*/  ISETP.GT.U32.AND P1, PT, R92, R70, PT ;  /* 0x000000465c00720c */ /* 0x000fe20003f24070 */
[--C-:B------:R-:W-:Y:S01]  /*5320*/  @!P3 IMAD.IADD R66, R66, 0x1, -R92.reuse ;  /* 0x000000014242b824 */ /* 0x100fe200078e0a5c */
[----:B------:R-:W-:Y:S01]  /*5330*/  ISETP.GT.U32.AND P3, PT, R92, R68, PT ;  /* 0x000000445c00720c */ /* 0x000fe20003f64070 */
[----:B------:R-:W-:Y:S01]  /*5340*/  @!P5 IMAD.IADD R69, R69, 0x1, -R92 ;  /* 0x000000014545d824 */ /* 0x000fe200078e0a5c */
[----:B------:R-:W-:Y:S01]  /*5350*/  IABS R72, R75 ;  /* 0x0000004b00487213 */ /* 0x000fe20000000000 */
[----:B------:R-:W-:Y:S01]  /*5360*/  VIADD R77, R83, 0x63 ;  /* 0x00000063534d7836 */ /* 0x000fe20000000000 */
[----:B------:R-:W-:-:S02]  /*5370*/  ISETP.GE.AND P0, PT, R4, RZ, PT ;  /* 0x000000ff0400720c */ /* 0x000fc40003f06270 */
[----:B------:R-:W-:Y:S01]  /*5380*/  ISETP.GT.U32.AND P5, PT, R92, R69, PT ;  /* 0x000000455c00720c */ /* 0x000fe20003fa4070 */
[----:B------:R-:W-:-:S04]  /*5390*/  IMAD.HI.U32 R0, R80, R72, RZ ;  /* 0x0000004850007227 */ /* 0x000fc800078e00ff */
[----:B------:R-:W-:Y:S01]  /*53a0*/  VIADD R4, R83, 0x68 ;  /* 0x0000006853047836 */ /* 0x000fe20000000000 */
[----:B------:R-:W-:Y:S01]  /*53b0*/  IABS R71, R77 ;  /* 0x0000004d00477213 */ /* 0x000fe20000000000 */
[----:B------:R-:W-:Y:S02]  /*53c0*/  IMAD.MOV R0, RZ, RZ, -R0 ;  /* 0x000000ffff007224 */ /* 0x000fe400078e0a00 */
[----:B------:R-:W-:Y:S01]  /*53d0*/  @!P1 IMAD.IADD R70, R70, 0x1, -R92 ;  /* 0x0000000146469824 */ /* 0x000fe200078e0a5c */
[----:B------:R-:W-:Y:S01]  /*53e0*/  IABS R76, R4 ;  /* 0x00000004004c7213 */ /* 0x000fe20000000000 */
[----:B------:R-:W-:Y:S01]  /*53f0*/  @!P2 IMAD.MOV R66, RZ, RZ, -R66 ;  /* 0x000000ffff42a224 */ /* 0x000fe200078e0a42 */
[----:B------:R-:W-:Y:S01]  /*5400*/  ISETP.GE.AND P2, PT, R3, RZ, PT ;  /* 0x000000ff0300720c */ /* 0x000fe20003f46270 */
[----:B------:R-:W-:Y:S02]  /*5410*/  @!P3 IMAD.IADD R68, R68, 0x1, -R92 ;  /* 0x000000014444b824 */ /* 0x000fe400078e0a5c */
[C---:B------:R-:W-:Y:S01]  /*5420*/  IMAD R72, R92.reuse, R0, R72 ;  /* 0x000000005c487224 */ /* 0x040fe200078e0248 */
[----:B------:R-:W-:Y:S01]  /*5430*/  ISETP.GT.U32.AND P1, PT, R92, R70, PT ;  /* 0x000000465c00720c */ /* 0x000fe20003f24070 */
[----:B------:R-:W-:Y:S01]  /*5440*/  IMAD.HI.U32 R3, R80, R71, RZ ;  /* 0x0000004750037227 */ /* 0x000fe200078e00ff */
[----:B------:R-:W-:-:S03]  /*5450*/  ISETP.GT.U32.AND P3, PT, R92, R68, PT ;  /* 0x000000445c00720c */ /* 0x000fc60003f64070 */
[----:B------:R-:W-:-:S04]  /*5460*/  IMAD.HI.U32 R85, R80, R76, RZ ;  /* 0x0000004c50557227 */ /* 0x000fc800078e00ff */
[----:B------:R-:W-:Y:S01]  /*5470*/  @!P5 IMAD.IADD R69, R69, 0x1, -R92 ;  /* 0x000000014545d824 */ /* 0x000fe200078e0a5c */
[C---:B------:R-:W-:Y:S01]  /*5480*/  ISETP.GT.U32.AND P5, PT, R92.reuse, R72, PT ;  /* 0x000000485c00720c */ /* 0x040fe20003fa4070 */
[----:B------:R-:W-:Y:S02]  /*5490*/  IMAD.MOV R3, RZ, RZ, -R3 ;  /* 0x000000ffff037224 */ /* 0x000fe400078e0a03 */
[----:B------:R-:W-:Y:S02]  /*54a0*/  IMAD.MOV R85, RZ, RZ, -R85 ;  /* 0x000000ffff557224 */ /* 0x000fe400078e0a55 */
[----:B------:R-:W-:Y:S01]  /*54b0*/  @!P0 IMAD.MOV R67, RZ, RZ, -R67 ;  /* 0x000000ffff438224 */ /* 0x000fe200078e0a43 */
[----:B------:R-:W-:Y:S01]  /*54c0*/  ISETP.GE.AND P0, PT, R73, RZ, PT ;  /* 0x000000ff4900720c */ /* 0x000fe20003f06270 */
[----:B------:R-:W-:Y:S02]  /*54d0*/  IMAD R71, R92, R3, R71 ;  /* 0x000000035c477224 */ /* 0x000fe400078e0247 */
[----:B------:R-:W-:-:S02]  /*54e0*/  VIADD R3, R83, 0x69 ;  /* 0x0000006953037836 */ /* 0x000fc40000000000 */
[----:B------:R-:W-:Y:S02]  /*54f0*/  IMAD R73, R92, R85, R76 ;  /* 0x000000555c497224 */ /* 0x000fe400078e024c */
[--C-:B------:R-:W-:Y:S01]  /*5500*/  @!P1 IMAD.IADD R70, R70, 0x1, -R92.reuse ;  /* 0x0000000146469824 */ /* 0x100fe200078e0a5c */
[----:B------:R-:W-:Y:S02]  /*5510*/  IABS R74, R3 ;  /* 0x00000003004a7213 */ /* 0x000fe40000000000 */
[----:B------:R-:W-:Y:S01]  /*5520*/  ISETP.GT.U32.AND P1, PT, R92, R73, PT ;  /* 0x000000495c00720c */ /* 0x000fe20003f24070 */
[--C-:B------:R-:W-:Y:S01]  /*5530*/  @!P3 IMAD.IADD R68, R68, 0x1, -R92.reuse ;  /* 0x000000014444b824 */ /* 0x100fe200078e0a5c */
[----:B------:R-:W-:Y:S01]  /*5540*/  ISETP.GT.U32.AND P3, PT, R92, R71, PT ;  /* 0x000000475c00720c */ /* 0x000fe20003f64070 */
[----:B------:R-:W-:Y:S02]  /*5550*/  @!P5 IMAD.IADD R72, R72, 0x1, -R92 ;  /* 0x000000014848d824 */ /* 0x000fe400078e0a5c */
[----:B------:R-:W-:-:S02]  /*5560*/  VIADD R0, R83, 0x6a ;  /* 0x0000006a53007836 */ /* 0x000fc40000000000 */
[----:B------:R-:W-:Y:S01]  /*5570*/  IMAD.HI.U32 R84, R80, R74, RZ ;  /* 0x0000004a50547227 */ /* 0x000fe200078e00ff */
[----:B------:R-:W-:-:S03]  /*5580*/  ISETP.GT.U32.AND P5, PT, R92, R72, PT ;  /* 0x000000485c00720c */ /* 0x000fc60003fa4070 */
[----:B------:R-:W-:Y:S01]  /*5590*/  @!P2 IMAD.MOV R68, RZ, RZ, -R68 ;  /* 0x000000ffff44a224 */ /* 0x000fe200078e0a44 */
[----:B------:R-:W-:Y:S01]  /*55a0*/  ISETP.GE.AND P2, PT, R2, RZ, PT ;  /* 0x000000ff0200720c */ /* 0x000fe20003f46270 */
[----:B------:R-:W-:Y:S01]  /*55b0*/  IMAD.MOV R84, RZ, RZ, -R84 ;  /* 0x000000ffff547224 */ /* 0x000fe200078e0a54 */
[----:B------:R-:W-:Y:S01]  /*55c0*/  IABS R76, R0 ;  /* 0x00000000004c7213 */ /* 0x000fe20000000000 */
[----:B------:R-:W-:Y:S02]  /*55d0*/  VIADD R2, R83, 0x6b ;  /* 0x0000006b53027836 */ /* 0x000fe40000000000 */
[----:B------:R-:W-:Y:S02]  /*55e0*/  IMAD R74, R92, R84, R74 ;  /* 0x000000545c4a7224 */ /* 0x000fe400078e024a */
[----:B------:R-:W-:Y:S01]  /*55f0*/  @!P1 IMAD.IADD R73, R73, 0x1, -R92 ;  /* 0x0000000149499824 */ /* 0x000fe200078e0a5c */
[----:B------:R-:W-:Y:S01]  /*5600*/  IABS R85, R2 ;  /* 0x0000000200557213 */ /* 0x000fe20000000000 */
[----:B------:R-:W-:Y:S01]  /*5610*/  IMAD.HI.U32 R84, R80, R76, RZ ;  /* 0x0000004c50547227 */ /* 0x000fe200078e00ff */
[----:B------:R-:W-:-:S03]  /*5620*/  ISETP.GE.AND P1, PT, R77, RZ, PT ;  /* 0x000000ff4d00720c */ /* 0x000fc60003f26270 */
[----:B------:R-:W-:Y:S02]  /*5630*/  @!P3 IMAD.IADD R71, R71, 0x1, -R92 ;  /* 0x000000014747b824 */ /* 0x000fe400078e0a5c */
[----:B------:R-:W-:Y:S01]  /*5640*/  @!P0 IMAD.MOV R69, RZ, RZ, -R69 ;  /* 0x000000ffff458224 */ /* 0x000fe200078e0a45 */
[C---:B------:R-:W-:Y:S01]  /*5650*/  ISETP.GT.U32.AND P0, PT, R92.reuse, R73, PT ;  /* 0x000000495c00720c */ /* 0x040fe20003f04070 */
[----:B------:R-:W-:Y:S02]  /*5660*/  IMAD.MOV R84, RZ, RZ, -R84 ;  /* 0x000000ffff547224 */ /* 0x000fe400078e0a54 */
[----:B------:R-:W-:Y:S01]  /*5670*/  IMAD.MOV.U32 R77, RZ, RZ, R85 ;  /* 0x000000ffff4d7224 */ /* 0x000fe200078e0055 */
[----:B------:R-:W-:Y:S01]  /*5680*/  ISETP.GT.U32.AND P3, PT, R92, R71, PT ;  /* 0x000000475c00720c */ /* 0x000fe20003f64070 */
[----:B------:R-:W-:Y:S01]  /*5690*/  @!P5 IMAD.IADD R72, R72, 0x1, -R92 ;  /* 0x000000014848d824 */ /* 0x000fe200078e0a5c */
[----:B------:R-:W-:Y:S01]  /*56a0*/  ISETP.GE.AND P5, PT, R75, RZ, PT ;  /* 0x000000ff4b00720c */ /* 0x000fe20003fa6270 */
[----:B------:R-:W-:Y:S01]  /*56b0*/  @!P2 IMAD.MOV R70, RZ, RZ, -R70 ;  /* 0x000000ffff46a224 */ /* 0x000fe200078e0a46 */
[----:B------:R-:W-:Y:S01]  /*56c0*/  ISETP.GE.AND P2, PT, R4, RZ, PT ;  /* 0x000000ff0400720c */ /* 0x000fe20003f46270 */
[----:B------:R-:W-:-:S02]  /*56d0*/  IMAD R75, R92, R84, R76 ;  /* 0x000000545c4b7224 */ /* 0x000fc400078e024c */
[----:B------:R-:W-:-:S04]  /*56e0*/  IMAD.HI.U32 R76, R80, R77, RZ ;  /* 0x0000004d504c7227 */ /* 0x000fc800078e00ff */
[----:B------:R-:W-:Y:S02]  /*56f0*/  IMAD.MOV R76, RZ, RZ, -R76 ;  /* 0x000000ffff4c7224 */ /* 0x000fe400078e0a4c */
[--C-:B------:R-:W-:Y:S02]  /*5700*/  @!P0 IMAD.IADD R73, R73, 0x1, -R92.reuse ;  /* 0x0000000149498824 */ /* 0x100fe400078e0a5c */
[C---:B------:R-:W-:Y:S02]  /*5710*/  IMAD R77, R92.reuse, R76, R77 ;  /* 0x0000004c5c4d7224 */ /* 0x040fe400078e024d */
[----:B------:R-:W-:Y:S01]  /*5720*/  @!P3 IMAD.IADD R71, R71, 0x1, -R92 ;  /* 0x000000014747b824 */ /* 0x000fe200078e0a5c */
[C---:B------:R-:W-:Y:S01]  /*5730*/  ISETP.GT.U32.AND P3, PT, R92.reuse, R74, PT ;  /* 0x0000004a5c00720c */ /* 0x040fe20003f64070 */
[----:B------:R-:W-:Y:S01]  /*5740*/  @!P2 IMAD.MOV R73, RZ, RZ, -R73 ;  /* 0x000000ffff49a224 */ /* 0x000fe200078e0a49 */
[----:B------:R-:W-:Y:S02]  /*5750*/  ISETP.GT.U32.AND P2, PT, R92, R77, PT ;  /* 0x0000004d5c00720c */ /* 0x000fe40003f44070 */
[----:B------:R-:W-:Y:S01]  /*5760*/  ISETP.GE.AND P0, PT, R3, RZ, PT ;  /* 0x000000ff0300720c */ /* 0x000fe20003f06270 */
[----:B------:R-:W-:-:S02]  /*5770*/  VIADD R3, R83, 0x6c ;  /* 0x0000006c53037836 */ /* 0x000fc40000000000 */
[----:B------:R-:W-:Y:S01]  /*5780*/  @!P1 IMAD.MOV R71, RZ, RZ, -R71 ;  /* 0x000000ffff479224 */ /* 0x000fe200078e0a47 */
[----:B------:R-:W-:Y:S02]  /*5790*/  ISETP.GT.U32.AND P1, PT, R92, R75, PT ;  /* 0x0000004b5c00720c */ /* 0x000fe40003f24070 */
[----:B------:R-:W-:-:S03]  /*57a0*/  IABS R4, R3 ;  /* 0x0000000300047213 */ /* 0x000fc60000000000 */
[--C-:B------:R-:W-:Y:S02]  /*57b0*/  @!P3 IMAD.IADD R74, R74, 0x1, -R92.reuse ;  /* 0x000000014a4ab824 */ /* 0x100fe400078e0a5c */
[----:B------:R-:W-:-:S03]  /*57c0*/  @!P2 IMAD.IADD R77, R77, 0x1, -R92 ;  /* 0x000000014d4da824 */ /* 0x000fc600078e0a5c */
[----:B------:R-:W-:Y:S01]  /*57d0*/  ISETP.GT.U32.AND P3, PT, R92, R74, PT ;  /* 0x0000004a5c00720c */ /* 0x000fe20003f64070 */
[----:B------:R-:W-:Y:S01]  /*57e0*/  IMAD.HI.U32 R84, R80, R4, RZ ;  /* 0x0000000450547227 */ /* 0x000fe200078e00ff */
[----:B------:R-:W-:-:S03]  /*57f0*/  ISETP.GT.U32.AND P2, PT, R92, R77, PT ;  /* 0x0000004d5c00720c */ /* 0x000fc60003f44070 */
[----:B------:R-:W-:Y:S02]  /*5800*/  IMAD.MOV R84, RZ, RZ, -R84 ;  /* 0x000000ffff547224 */ /* 0x000fe400078e0a54 */
[----:B------:R-:W-:Y:S02]  /*5810*/  @!P1 IMAD.IADD R75, R75, 0x1, -R92 ;  /* 0x000000014b4b9824 */ /* 0x000fe400078e0a5c */
[----:B------:R-:W-:Y:S02]  /*5820*/  IMAD R4, R92, R84, R4 ;  /* 0x000000545c047224 */ /* 0x000fe400078e0204 */
[----:B------:R-:W-:Y:S01]  /*5830*/  @!P5 IMAD.MOV R72, RZ, RZ, -R72 ;  /* 0x000000ffff48d224 */ /* 0x000fe200078e0a48 */
[----:B------:R-:W-:Y:S01]  /*5840*/  ISETP.GE.AND P5, PT, R0, RZ, PT ;  /* 0x000000ff0000720c */ /* 0x000fe20003fa6270 */
[----:B------:R-:W-:Y:S01]  /*5850*/  @!P3 IMAD.IADD R74, R74, 0x1, -R92 ;  /* 0x000000014a4ab824 */ /* 0x000fe200078e0a5c */
[----:B------:R-:W-:Y:S01]  /*5860*/  ISETP.GT.U32.AND P1, PT, R92, R75, PT ;  /* 0x0000004b5c00720c */ /* 0x000fe20003f24070 */
[----:B------:R-:W-:-:S02]  /*5870*/  VIADD R0, R83, 0x70 ;  /* 0x0000007053007836 */ /* 0x000fc40000000000 */
[----:B------:R-:W-:Y:S01]  /*5880*/  @!P2 IMAD.IADD R77, R77, 0x1, -R92 ;  /* 0x000000014d4da824 */ /* 0x000fe200078e0a5c */
[----:B------:R-:W-:Y:S01]  /*5890*/  ISETP.GT.U32.AND P2, PT, R92, R4, PT ;  /* 0x000000045c00720c */ /* 0x000fe20003f44070 */
[----:B------:R-:W-:Y:S01]  /*58a0*/  @!P0 IMAD.MOV R74, RZ, RZ, -R74 ;  /* 0x000000ffff4a8224 */ /* 0x000fe200078e0a4a */
[----:B------:R-:W-:Y:S01]  /*58b0*/  ISETP.GE.AND P0, PT, R3, RZ, PT ;  /* 0x000000ff0300720c */ /* 0x000fe20003f06270 */
[C---:B------:R-:W-:Y:S01]  /*58c0*/  VIADD R3, R83.reuse, 0x71 ;  /* 0x0000007153037836 */ /* 0x040fe20000000000 */
[----:B------:R-:W-:Y:S01]  /*58d0*/  IABS R86, R0 ;  /* 0x0000000000567213 */ /* 0x000fe20000000000 */
[----:B------:R-:W-:Y:S01]  /*58e0*/  VIADD R90, R83, 0x72 ;  /* 0x00000072535a7836 */ /* 0x000fe20000000000 */
[----:B------:R-:W-:Y:S02]  /*58f0*/  ISETP.GE.AND P3, PT, R2, RZ, PT ;  /* 0x000000ff0200720c */ /* 0x000fe40003f66270 */
[----:B------:R-:W-:Y:S01]  /*5900*/  IABS R76, R3 ;  /* 0x00000003004c7213 */ /* 0x000fe20000000000 */
[----:B------:R-:W-:Y:S01]  /*5910*/  IMAD.HI.U32 R2, R80, R86, RZ ;  /* 0x0000005650027227 */ /* 0x000fe200078e00ff */
[----:B------:R-:W-:-:S03]  /*5920*/  IABS R85, R90 ;  /* 0x0000005a00557213 */ /* 0x000fc60000000000 */
[----:B------:R-:W-:Y:S01]  /*5930*/  @!P1 IMAD.IADD R75, R75, 0x1, -R92 ;  /* 0x000000014b4b9824 */ /* 0x000fe200078e0a5c */
[----:B------:R-:W-:Y:S01]  /*5940*/  ISETP.GE.AND P1, PT, R0, RZ, PT ;  /* 0x000000ff0000720c */ /* 0x000fe20003f26270 */
[----:B------:R-:W-:Y:S02]  /*5950*/  IMAD.MOV R2, RZ, RZ, -R2 ;  /* 0x000000ffff027224 */ /* 0x000fe400078e0a02 */
[----:B------:R-:W-:Y:S02]  /*5960*/  @!P2 IMAD.IADD R4, R4, 0x1, -R92 ;  /* 0x000000010404a824 */ /* 0x000fe400078e0a5c */
[----:B------:R-:W-:Y:S02]  /*5970*/  IMAD.MOV.U32 R0, RZ, RZ, R76 ;  /* 0x000000ffff007224 */ /* 0x000fe400078e004c */
[C---:B------:R-:W-:Y:S01]  /*5980*/  IMAD R86, R92.reuse, R2, R86 ;  /* 0x000000025c567224 */ /* 0x040fe200078e0256 */
[----:B------:R-:W-:Y:S01]  /*5990*/  ISETP.GT.U32.AND P2, PT, R92, R4, PT ;  /* 0x000000045c00720c */ /* 0x000fe20003f44070 */
[----:B------:R-:W-:-:S04]  /*59a0*/  IMAD.HI.U32 R2, R80, R0, RZ ;  /* 0x0000000050027227 */ /* 0x000fc800078e00ff */
[----:B------:R-:W-:Y:S01]  /*59b0*/  IMAD.HI.U32 R76, R80, R85, RZ ;  /* 0x00000055504c7227 */ /* 0x000fe200078e00ff */
[----:B------:R-:W-:Y:S03]  /*59c0*/  STL [R1+0xec0], R12 ;  /* 0x000ec00c01007387 */ /* 0x000fe60000100800 */
[----:B------:R-:W-:Y:S01]  /*59d0*/  IMAD.MOV R2, RZ, RZ, -R2 ;  /* 0x000000ffff027224 */ /* 0x000fe200078e0a02 */
[----:B------:R-:W-:Y:S01]  /*59e0*/  STL [R1+0xec8], R9 ;  /* 0x000ec80901007387 */ /* 0x000fe20000100800 */
[----:B------:R-:W-:Y:S02]  /*59f0*/  IMAD.MOV R89, RZ, RZ, -R76 ;  /* 0x000000ffff597224 */ /* 0x000fe400078e0a4c */
[C---:B------:R-:W-:Y:S01]  /*5a00*/  IMAD R0, R92.reuse, R2, R0 ;  /* 0x000000025c007224 */ /* 0x040fe200078e0200 */
[----:B------:R0:W-:Y:S01]  /*5a10*/  STL [R1+0xecc], R5 ;  /* 0x000ecc0501007387 */ /* 0x0001e20000100800 */
[----:B------:R-:W-:-:S02]  /*5a20*/  IMAD R85, R92, R89, R85 ;  /* 0x000000595c557224 */ /* 0x000fc400078e0255 */
[C---:B------:R-:W-:Y:S02]  /*5a30*/  VIADD R93, R83.reuse, 0x78 ;  /* 0x00000078535d7836 */ /* 0x040fe40000000000 */
[----:B------:R-:W-:Y:S01]  /*5a40*/  @!P5 IMAD.MOV R75, RZ, RZ, -R75 ;  /* 0x000000ffff4bd224 */ /* 0x000fe200078e0a4b */
[C---:B------:R-:W-:Y:S01]  /*5a50*/  ISETP.GT.U32.AND P5, PT, R92.reuse, R86, PT ;  /* 0x000000565c00720c */ /* 0x040fe20003fa4070 */
[----:B0-----:R-:W-:Y:S02]  /*5a60*/  IMAD.MOV.U32 R5, RZ, RZ, R77 ;  /* 0x000000ffff057224 */ /* 0x001fe400078e004d */
[C---:B------:R-:W-:Y:S02]  /*5a70*/  VIADD R37, R83.reuse, 0x74 ;  /* 0x0000007453257836 */ /* 0x040fe40000000000 */
[----:B------:R-:W-:Y:S01]  /*5a80*/  @!P3 IMAD.MOV R5, RZ, RZ, -R5 ;  /* 0x000000ffff05b224 */ /* 0x000fe200078e0a05 */
[----:B------:R-:W-:Y:S01]  /*5a90*/  ISETP.GT.U32.AND P3, PT, R92, R0, PT ;  /* 0x000000005c00720c */ /* 0x000fe20003f64070 */
[----:B------:R-:W-:Y:S01]  /*5aa0*/  @!P2 IMAD.IADD R4, R4, 0x1, -R92 ;  /* 0x000000010404a824 */ /* 0x000fe200078e0a5c */
[----:B------:R-:W-:Y:S01]  /*5ab0*/  ISETP.GT.U32.AND P2, PT, R92, R85, PT ;  /* 0x000000555c00720c */ /* 0x000fe20003f44070 */
[----:B------:R-:W-:Y:S01]  /*5ac0*/  VIADD R88, R83, 0x73 ;  /* 0x0000007353587836 */ /* 0x000fe20000000000 */
[----:B------:R-:W-:-:S02]  /*5ad0*/  IABS R2, R93 ;  /* 0x0000005d00027213 */ /* 0x000fc40000000000 */
[----:B------:R-:W-:Y:S02]  /*5ae0*/  IABS R87, R37 ;  /* 0x0000002500577213 */ /* 0x000fe40000000000 */
[----:B------:R-:W-:Y:S01]  /*5af0*/  IABS R84, R88 ;  /* 0x0000005800547213 */ /* 0x000fe20000000000 */
[----:B------:R-:W-:-:S04]  /*5b00*/  IMAD.HI.U32 R89, R80, R2, RZ ;  /* 0x0000000250597227 */ /* 0x000fc800078e00ff */
[----:B------:R-:W-:Y:S02]  /*5b10*/  IMAD.MOV.U32 R76, RZ, RZ, R87 ;  /* 0x000000ffff4c7224 */ /* 0x000fe400078e0057 */
[----:B------:R-:W-:-:S04]  /*5b20*/  IMAD.HI.U32 R87, R80, R84, RZ ;  /* 0x0000005450577227 */ /* 0x000fc800078e00ff */
[----:B------:R-:W-:Y:S02]  /*5b30*/  IMAD.MOV R89, RZ, RZ, -R89 ;  /* 0x000000ffff597224 */ /* 0x000fe400078e0a59 */
[--C-:B------:R-:W-:Y:S02]  /*5b40*/  @!P5 IMAD.IADD R86, R86, 0x1, -R92.reuse ;  /* 0x000000015656d824 */ /* 0x100fe400078e0a5c */
[----:B------:R-:W-:Y:S02]  /*5b50*/  @!P3 IMAD.IADD R0, R0, 0x1, -R92 ;  /* 0x000000010000b824 */ /* 0x000fe400078e0a5c */
[----:B------:R-:W-:Y:S02]  /*5b60*/  IMAD.MOV.U32 R9, RZ, RZ, R4 ;  /* 0x000000ffff097224 */ /* 0x000fe400078e0004 */
[----:B------:R-:W-:Y:S02]  /*5b70*/  @!P2 IMAD.IADD R85, R85, 0x1, -R92 ;  /* 0x000000015555a824 */ /* 0x000fe400078e0a5c */
[----:B------:R-:W-:-:S02]  /*5b80*/  IMAD.MOV R87, RZ, RZ, -R87 ;  /* 0x000000ffff577224 */ /* 0x000fc400078e0a57 */
[C---:B------:R-:W-:Y:S01]  /*5b90*/  IMAD R2, R92.reuse, R89, R2 ;  /* 0x000000595c027224 */ /* 0x040fe200078e0202 */
[C---:B------:R-:W-:Y:S01]  /*5ba0*/  ISETP.GT.U32.AND P3, PT, R92.reuse, R86, PT ;  /* 0x000000565c00720c */ /* 0x040fe20003f64070 */
[----:B------:R-:W-:Y:S02]  /*5bb0*/  VIADD R89, R83, 0x79 ;  /* 0x0000007953597836 */ /* 0x000fe40000000000 */
[----:B------:R-:W-:Y:S01]  /*5bc0*/  @!P0 IMAD.MOV R9, RZ, RZ, -R9 ;  /* 0x000000ffff098224 */ /* 0x000fe200078e0a09 */
[----:B------:R-:W-:Y:S01]  /*5bd0*/  ISETP.GT.U32.AND P0, PT, R92, R0, PT ;  /* 0x000000005c00720c */ /* 0x000fe20003f04070 */
[----:B------:R-:W-:Y:S01]  /*5be0*/  IMAD.HI.U32 R91, R80, R76, RZ ;  /* 0x0000004c505b7227 */ /* 0x000fe200078e00ff */
[----:B------:R-:W-:-:S03]  /*5bf0*/  ISETP.GT.U32.AND P2, PT, R92, R85, PT ;  /* 0x000000555c00720c */ /* 0x000fc60003f44070 */
[C---:B------:R-:W-:Y:S01]  /*5c00*/  IMAD R84, R92.reuse, R87, R84 ;  /* 0x000000575c547224 */ /* 0x040fe200078e0254 */
[----:B------:R-:W-:Y:S01]  /*5c10*/  IABS R87, R89 ;  /* 0x0000005900577213 */ /* 0x000fe20000000000 */
[----:B------:R-:W-:Y:S02]  /*5c20*/  IMAD.MOV R77, RZ, RZ, -R91 ;  /* 0x000000ffff4d7224 */ /* 0x000fe400078e0a5b */
[----:B------:R-:W-:Y:S01]  /*5c30*/  IMAD.MOV.U32 R79, RZ, RZ, R78 ;  /* 0x000000ffff4f7224 */ /* 0x000fe200078e004e */
[C---:B------:R-:W-:Y:S01]  /*5c40*/  ISETP.GT.U32.AND P5, PT, R92.reuse, R84, PT ;  /* 0x000000545c00720c */ /* 0x040fe20003fa4070 */
[----:B------:R-:W-:Y:S01]  /*5c50*/  IMAD.MOV.U32 R78, RZ, RZ, R81 ;  /* 0x000000ffff4e7224 */ /* 0x000fe200078e0051 */
[----:B------:R0:W-:Y:S01]  /*5c60*/  STL [R1+0x30], R5 ;  /* 0x0000300501007387 */ /* 0x0001e20000100800 */
[----:B------:R-:W-:Y:S02]  /*5c70*/  VIADD R81, R83, 0x7c ;  /* 0x0000007c53517836 */ /* 0x000fe40000000000 */
[----:B------:R-:W-:-:S02]  /*5c80*/  IMAD R76, R92, R77, R76 ;  /* 0x0000004d5c4c7224 */ /* 0x000fc400078e024c */
[----:B------:R-:W-:Y:S01]  /*5c90*/  IMAD.HI.U32 R12, R80, R87, RZ ;  /* 0x00000057500c7227 */ /* 0x000fe200078e00ff */
[----:B------:R1:W-:Y:S03]  /*5ca0*/  STL [R1+0x2c], R9 ;  /* 0x00002c0901007387 */ /* 0x0003e60000100800 */
[----:B0-----:R-:W-:Y:S02]  /*5cb0*/  VIADD R5, R83, 0x7b ;  /* 0x0000007b53057836 */ /* 0x001fe40000000000 */
[----:B------:R-:W-:Y:S01]  /*5cc0*/  @!P3 IMAD.IADD R86, R86, 0x1, -R92 ;  /* 0x000000015656b824 */ /* 0x000fe200078e0a5c */
[----:B------:R-:W-:Y:S01]  /*5cd0*/  ISETP.GT.U32.AND P3, PT, R92, R76, PT ;  /* 0x0000004c5c00720c */ /* 0x000fe20003f64070 */
[----:B------:R-:W-:Y:S01]  /*5ce0*/  IMAD.MOV R12, RZ, RZ, -R12 ;  /* 0x000000ffff0c7224 */ /* 0x000fe200078e0a0c */
[----:B------:R-:W-:Y:S01]  /*5cf0*/  IABS R4, R5 ;  /* 0x0000000500047213 */ /* 0x000fe20000000000 */
[--C-:B------:R-:W-:Y:S01]  /*5d00*/  @!P0 IMAD.IADD R0, R0, 0x1, -R92.reuse ;  /* 0x0000000100008824 */ /* 0x100fe200078e0a5c */
[----:B-1----:R-:W-:Y:S01]  /*5d10*/  IABS R9, R81 ;  /* 0x0000005100097213 */ /* 0x002fe20000000000 */
[----:B------:R-:W-:Y:S01]  /*5d20*/  @!P2 IMAD.IADD R85, R85, 0x1, -R92 ;  /* 0x000000015555a824 */ /* 0x000fe200078e0a5c */
[----:B------:R-:W-:-:S02]  /*5d30*/  ISETP.GT.U32.AND P0, PT, R92, R2, PT ;  /* 0x000000025c00720c */ /* 0x000fc40003f04070 */
[----:B------:R-:W-:Y:S01]  /*5d40*/  ISETP.GE.AND P2, PT, R3, RZ, PT ;  /* 0x000000ff0300720c */ /* 0x000fe20003f46270 */
[----:B------:R-:W-:Y:S02]  /*5d50*/  IMAD R3, R92, R12, R87 ;  /* 0x0000000c5c037224 */ /* 0x000fe400078e0257 */
[----:B------:R-:W-:Y:S02]  /*5d60*/  IMAD.MOV.U32 R87, RZ, RZ, R9 ;  /* 0x000000ffff577224 */ /* 0x000fe400078e0009 */
[----:B------:R-:W-:-:S04]  /*5d70*/  IMAD.HI.U32 R9, R80, R4, RZ ;  /* 0x0000000450097227 */ /* 0x000fc800078e00ff */
[----:B------:R-:W-:Y:S02]  /*5d80*/  @!P5 IMAD.IADD R84, R84, 0x1, -R92 ;  /* 0x000000015454d824 */ /* 0x000fe400078e0a5c */
[----:B------:R-:W-:-:S03]  /*5d90*/  IMAD.MOV R9, RZ, RZ, -R9 ;  /* 0x000000ffff097224 */ /* 0x000fc600078e0a09 */
[----:B------:R-:W-:Y:S01]  /*5da0*/  ISETP.GT.U32.AND P5, PT, R92, R84, PT ;  /* 0x000000545c00720c */ /* 0x000fe20003fa4070 */
[----:B------:R-:W-:Y:S01]  /*5db0*/  @!P3 IMAD.IADD R76, R76, 0x1, -R92 ;  /* 0x000000014c4cb824 */ /* 0x000fe200078e0a5c */
[----:B------:R-:W-:Y:S01]  /*5dc0*/  ISETP.GE.AND P3, PT, R90, RZ, PT ;  /* 0x000000ff5a00720c */ /* 0x000fe20003f66270 */
[----:B------:R-:W-:Y:S02]  /*5dd0*/  IMAD R4, R92, R9, R4 ;  /* 0x000000095c047224 */ /* 0x000fe400078e0204 */
[----:B------:R-:W-:Y:S01]  /*5de0*/  @!P0 IMAD.IADD R2, R2, 0x1, -R92 ;  /* 0x0000000102028824 */ /* 0x000fe200078e0a5c */
[----:B------:R-:W-:Y:S01]  /*5df0*/  ISETP.GE.AND P0, PT, R88, RZ, PT ;  /* 0x000000ff5800720c */ /* 0x000fe20003f06270 */
[----:B------:R-:W-:Y:S01]  /*5e00*/  IMAD.MOV.U32 R9, RZ, RZ, R86 ;  /* 0x000000ffff097224 */ /* 0x000fe200078e0056 */
[----:B------:R-:W0:Y:S03]  /*5e10*/  LDC R88, c[0x0][0x3a4] ;  /* 0x0000e900ff587b82 */ /* 0x000e260000000800 */
[----:B------:R-:W-:Y:S01]  /*5e20*/  @!P1 IMAD.MOV R9, RZ, RZ, -R9 ;  /* 0x000000ffff099224 */ /* 0x000fe200078e0a09 */
[----:B------:R-:W-:Y:S01]  /*5e30*/  ISETP.GT.U32.AND P1, PT, R92, R76, PT ;  /* 0x0000004c5c00720c */ /* 0x000fe20003f24070 */
[----:B------:R-:W-:-:S02]  /*5e40*/  @!P5 IMAD.IADD R84, R84, 0x1, -R92 ;  /* 0x000000015454d824 */ /* 0x000fc400078e0a5c */
[----:B------:R-:W-:-:S04]  /*5e50*/  @!P3 IMAD.MOV R85, RZ, RZ, -R85 ;  /* 0x000000ffff55b224 */ /* 0x000fc800078e0a55 */
[----:B------:R-:W-:Y:S01]  /*5e60*/  @!P0 IMAD.MOV R84, RZ, RZ, -R84 ;  /* 0x000000ffff548224 */ /* 0x000fe200078e0a54 */
[----:B------:R-:W-:Y:S04]  /*5e70*/  STL [R1+0x38], R85 ;  /* 0x0000385501007387 */ /* 0x000fe80000100800 */
[----:B------:R1:W-:Y:S01]  /*5e80*/  STL [R1+0x3c], R84 ;  /* 0x00003c5401007387 */ /* 0x0003e20000100800 */
[----:B------:R-:W-:Y:S01]  /*5e90*/  @!P1 IMAD.IADD R76, R76, 0x1, -R92 ;  /* 0x000000014c4c9824 */ /* 0x000fe200078e0a5c */
[----:B------:R-:W-:Y:S02]  /*5ea0*/  ISETP.GE.AND P1, PT, R37, RZ, PT ;  /* 0x000000ff2500720c */ /* 0x000fe40003f26270 */
[----:B------:R-:W0:Y:S01]  /*5eb0*/  LDL.LU R37, [R1+0x2a24] ;  /* 0x002a240001257983 */ /* 0x000e220000300800 */
[----:B------:R-:W-:Y:S01]  /*5ec0*/  VIADD R91, R83, 0x7a ;  /* 0x0000007a535b7836 */ /* 0x000fe20000000000 */
[----:B------:R-:W-:-:S04]  /*5ed0*/  ISETP.GT.U32.AND P5, PT, R92, R3, PT ;  /* 0x000000035c00720c */ /* 0x000fc80003fa4070 */
[----:B------:R-:W-:Y:S01]  /*5ee0*/  IABS R77, R91 ;  /* 0x0000005b004d7213 */ /* 0x000fe20000000000 */
[----:B-1----:R-:W1:Y:S04]  /*5ef0*/  LDC.64 R84, c[0x0][0x380] ;  /* 0x0000e000ff547b82 */ /* 0x002e680000000a00 */
[----:B------:R-:W-:-:S04]  /*5f00*/  IMAD.HI.U32 R12, R80, R77, RZ ;  /* 0x0000004d500c7227 */ /* 0x000fc800078e00ff */
[----:B------:R-:W-:Y:S02]  /*5f10*/  IMAD.MOV R90, RZ, RZ, -R12 ;  /* 0x000000ffff5a7224 */ /* 0x000fe400078e0a0c */
[----:B------:R-:W-:-:S04]  /*5f20*/  IMAD.HI.U32 R12, R80, R87, RZ ;  /* 0x00000057500c7227 */ /* 0x000fc800078e00ff */
[----:B------:R-:W-:Y:S02]  /*5f30*/  IMAD.MOV R86, RZ, RZ, -R12 ;  /* 0x000000ffff567224 */ /* 0x000fe400078e0a0c */
[----:B------:R-:W-:Y:S02]  /*5f40*/  IMAD.MOV.U32 R12, RZ, RZ, R0 ;  /* 0x000000ffff0c7224 */ /* 0x000fe400078e0000 */
[----:B------:R-:W-:Y:S02]  /*5f50*/  @!P5 IMAD.IADD R3, R3, 0x1, -R92 ;  /* 0x000000010303d824 */ /* 0x000fe400078e0a5c */
[C---:B------:R-:W-:Y:S02]  /*5f60*/  IMAD R77, R92.reuse, R90, R77 ;  /* 0x0000005a5c4d7224 */ /* 0x040fe400078e024d */
[----:B------:R-:W-:Y:S01]  /*5f70*/  @!P2 IMAD.MOV R12, RZ, RZ, -R12 ;  /* 0x000000ffff0ca224 */ /* 0x000fe200078e0a0c */
[C---:B------:R-:W-:Y:S02]  /*5f80*/  ISETP.GT.U32.AND P2, PT, R92.reuse, R3, PT ;  /* 0x000000035c00720c */ /* 0x040fe40003f44070 */
[----:B------:R-:W-:-:S02]  /*5f90*/  ISETP.GT.U32.AND P3, PT, R92, R77, PT ;  /* 0x0000004d5c00720c */ /* 0x000fc40003f64070 */
[----:B------:R-:W-:-:S09]  /*5fa0*/  ISETP.GT.U32.AND P5, PT, R92, R2, PT ;  /* 0x000000025c00720c */ /* 0x000fd20003fa4070 */
[--C-:B------:R-:W-:Y:S01]  /*5fb0*/  @!P2 IMAD.IADD R3, R3, 0x1, -R92.reuse ;  /* 0x000000010303a824 */ /* 0x100fe200078e0a5c */
[----:B------:R-:W-:Y:S01]  /*5fc0*/  ISETP.GE.AND P2, PT, R93, RZ, PT ;  /* 0x000000ff5d00720c */ /* 0x000fe20003f46270 */
[--C-:B------:R-:W-:Y:S01]  /*5fd0*/  @!P3 IMAD.IADD R77, R77, 0x1, -R92.reuse ;  /* 0x000000014d4db824 */ /* 0x100fe200078e0a5c */
[----:B------:R-:W-:Y:S01]  /*5fe0*/  ISETP.GE.AND P3, PT, R89, RZ, PT ;  /* 0x000000ff5900720c */ /* 0x000fe20003f66270 */
[----:B------:R-:W-:Y:S02]  /*5ff0*/  @!P5 IMAD.IADD R2, R2, 0x1, -R92 ;  /* 0x000000010202d824 */ /* 0x000fe400078e0a5c */
[----:B------:R-:W-:Y:S02]  /*6000*/  IMAD.MOV.U32 R93, RZ, RZ, R76 ;  /* 0x000000ffff5d7224 */ /* 0x000fe400078e004c */
[----:B------:R-:W-:Y:S02]  /*6010*/  IMAD.MOV.U32 R90, RZ, RZ, R2 ;  /* 0x000000ffff5a7224 */ /* 0x000fe400078e0002 */
[----:B------:R-:W-:-:S02]  /*6020*/  IMAD.MOV.U32 R2, RZ, RZ, R3 ;  /* 0x000000ffff027224 */ /* 0x000fc400078e0003 */
[----:B------:R-:W-:Y:S02]  /*6030*/  @!P1 IMAD.MOV R93, RZ, RZ, -R93 ;  /* 0x000000ffff5d9224 */ /* 0x000fe400078e0a5d */
[----:B------:R-:W-:Y:S02]  /*6040*/  @!P2 IMAD.MOV R90, RZ, RZ, -R90 ;  /* 0x000000ffff5aa224 */ /* 0x000fe400078e0a5a */
[----:B------:R-:W-:Y:S01]  /*6050*/  @!P3 IMAD.MOV R2, RZ, RZ, -R2 ;  /* 0x000000ffff02b224 */ /* 0x000fe200078e0a02 */
[----:B------:R0:W-:Y:S04]  /*6060*/  STL [R1+0x108], R93 ;  /* 0x0001085d01007387 */ /* 0x0001e80000100800 */
[----:B------:R-:W-:Y:S04]  /*6070*/  STL [R1+0x1c0], R90 ;  /* 0x0001c05a01007387 */ /* 0x000fe80000100800 */
[----:B------:R2:W-:Y:S01]  /*6080*/  STL [R1+0xedc], R2 ;  /* 0x000edc0201007387 */ /* 0x0005e20000100800 */
[----:B------:R-:W-:-:S02]  /*6090*/  IMAD R0, R92, R86, R87 ;  /* 0x000000565c007224 */ /* 0x000fc400078e0257 */
[----:B0-----:R-:W-:Y:S01]  /*60a0*/  IMAD R93, R37, R88, RZ ;  /* 0x00000058255d7224 */ /* 0x001fe200078e02ff */
[C---:B------:R-:W-:Y:S01]  /*60b0*/  ISETP.GT.U32.AND P0, PT, R92.reuse, R4, PT ;  /* 0x000000045c00720c */ /* 0x040fe20003f04070 */
[----:B------:R-:W3:Y:S01]  /*60c0*/  LDL.LU R37, [R1+0x2a20] ;  /* 0x002a200001257983 */ /* 0x000ee20000300800 */
[----:B------:R-:W-:Y:S01]  /*60d0*/  IABS R86, R83 ;  /* 0x0000005300567213 */ /* 0x000fe20000000000 */
[----:B--2---:R-:W0:Y:S01]  /*60e0*/  LDC.64 R2, c[0x0][0x3a8] ;  /* 0x0000ea00ff027b82 */ /* 0x004e220000000a00 */
[----:B------:R-:W-:-:S03]  /*60f0*/  ISETP.GT.U32.AND P5, PT, R92, R0, PT ;  /* 0x000000005c00720c */ /* 0x000fc60003fa4070 */
[----:B------:R-:W-:-:S04]  /*6100*/  IMAD.HI.U32 R87, R80, R86, RZ ;  /* 0x0000005650577227 */ /* 0x000fc800078e00ff */
[----:B------:R-:W-:-:S04]  /*6110*/  IMAD.MOV R87, RZ, RZ, -R87 ;  /* 0x000000ffff577224 */ /* 0x000fc800078e0a57 */
[----:B------:R-:W-:Y:S02]  /*6120*/  IMAD R76, R92, R87, R86 ;  /* 0x000000575c4c7224 */ /* 0x000fe400078e0256 */
[----:B------:R-:W-:-:S03]  /*6130*/  @!P0 IMAD.IADD R4, R4, 0x1, -R92 ;  /* 0x0000000104048824 */ /* 0x000fc600078e0a5c */
[----:B------:R-:W-:Y:S01]  /*6140*/  ISETP.GT.U32.AND P2, PT, R92, R76, PT ;  /* 0x0000004c5c00720c */ /* 0x000fe20003f44070 */
[----:B------:R-:W-:Y:S01]  /*6150*/  @!P5 IMAD.IADD R0, R0, 0x1, -R92 ;  /* 0x000000010000d824 */ /* 0x000fe200078e0a5c */
[C---:B------:R-:W-:Y:S02]  /*6160*/  ISETP.GT.U32.AND P5, PT, R92.reuse, R4, PT ;  /* 0x000000045c00720c */ /* 0x040fe40003fa4070 */
[C---:B------:R-:W-:Y:S02]  /*6170*/  ISETP.GT.U32.AND P0, PT, R92.reuse, R77, PT ;  /* 0x0000004d5c00720c */ /* 0x040fe40003f04070 */
[----:B------:R-:W-:Y:S01]  /*6180*/  ISETP.GT.U32.AND P1, PT, R92, R0, PT ;  /* 0x000000005c00720c */ /* 0x000fe20003f24070 */
[-C--:B------:R-:W-:Y:S02]  /*6190*/  IMAD R86, R79, R88.reuse, RZ ;  /* 0x000000584f567224 */ /* 0x080fe400078e02ff */
[----:B------:R-:W-:Y:S01]  /*61a0*/  IMAD R87, R78, R88, RZ ;  /* 0x000000584e577224 */ /* 0x000fe200078e02ff */
[----:B------:R-:W-:-:S03]  /*61b0*/  ISETP.GE.AND P3, PT, R6, RZ, PT ;  /* 0x000000ff0600720c */ /* 0x000fc60003f66270 */
[--C-:B------:R-:W-:Y:S01]  /*61c0*/  @!P2 IMAD.IADD R76, R76, 0x1, -R92.reuse ;  /* 0x000000014c4ca824 */ /* 0x100fe200078e0a5c */
[----:B0-----:R-:W-:Y:S01]  /*61d0*/  STL [R1+0x29f0], R2 ;  /* 0x0029f00201007387 */ /* 0x001fe20000100800 */
[--C-:B------:R-:W-:Y:S01]  /*61e0*/  @!P5 IMAD.IADD R4, R4, 0x1, -R92.reuse ;  /* 0x000000010404d824 */ /* 0x100fe200078e0a5c */
[----:B-1----:R-:W-:Y:S01]  /*61f0*/  LEA R90, P5, R86, R84, 0x1 ;  /* 0x00000054565a7211 */ /* 0x002fe200078a08ff */
[--C-:B------:R-:W-:Y:S01]  /*6200*/  @!P0 IMAD.IADD R77, R77, 0x1, -R92.reuse ;  /* 0x000000014d4d8824 */ /* 0x100fe200078e0a5c */
[----:B------:R-:W-:Y:S01]  /*6210*/  ISETP.GT.U32.AND P2, PT, R92, R76, PT ;  /* 0x0000004c5c00720c */ /* 0x000fe20003f44070 */
[----:B------:R-:W-:Y:S02]  /*6220*/  IMAD R6, R82, R88, RZ ;  /* 0x0000005852067224 */ /* 0x000fe400078e02ff */
[----:B------:R-:W-:Y:S01]  /*6230*/  @!P1 IMAD.IADD R0, R0, 0x1, -R92 ;  /* 0x0000000100009824 */ /* 0x000fe200078e0a5c */
[----:B------:R-:W-:Y:S01]  /*6240*/  LEA R88, P1, R87, R84, 0x1 ;  /* 0x0000005457587211 */ /* 0x000fe200078208ff */
[----:B------:R-:W0:Y:S01]  /*6250*/  LDC.64 R78, c[0x0][0x388] ;  /* 0x0000e200ff4e7b82 */ /* 0x000e220000000a00 */
[----:B------:R-:W-:-:S02]  /*6260*/  ISETP.GE.AND P0, PT, R91, RZ, PT ;  /* 0x000000ff5b00720c */ /* 0x000fc40003f06270 */
[-C--:B------:R-:W-:Y:S02]  /*6270*/  LEA.HI.X.SX32 R91, R86, R85.reuse, 0x1, P5 ;  /* 0x00000055565b7211 */ /* 0x080fe400028f0eff */
[CC--:B------:R-:W-:Y:S02]  /*6280*/  LEA R86, P5, R6.reuse, R84.reuse, 0x1 ;  /* 0x0000005406567211 */ /* 0x0c0fe400078a08ff */
[-C--:B------:R-:W-:Y:S02]  /*6290*/  LEA.HI.X.SX32 R89, R87, R85.reuse, 0x1, P1 ;  /* 0x0000005557597211 */ /* 0x080fe400008f0eff */
[C---:B------:R-:W-:Y:S01]  /*62a0*/  LEA R84, P1, R93.reuse, R84, 0x1 ;  /* 0x000000545d547211 */ /* 0x040fe200078208ff */
[----:B------:R1:W-:Y:S01]  /*62b0*/  STL [R1+0x29f4], R91 ;  /* 0x0029f45b01007387 */ /* 0x0003e20000100800 */
[-C--:B------:R-:W-:Y:S01]  /*62c0*/  LEA.HI.X.SX32 R87, R6, R85.reuse, 0x1, P5 ;  /* 0x0000005506577211 */ /* 0x080fe200028f0eff */
[----:B------:R-:W-:Y:S01]  /*62d0*/  @!P2 IMAD.IADD R76, R76, 0x1, -R92 ;  /* 0x000000014c4ca824 */ /* 0x000fe200078e0a5c */
[----:B------:R-:W-:-:S02]  /*62e0*/  LEA.HI.X.SX32 R85, R93, R85, 0x1, P1 ;  /* 0x000000555d557211 */ /* 0x000fc400008f0eff */
[----:B------:R-:W-:Y:S01]  /*62f0*/  ISETP.GE.AND P5, PT, R5, RZ, PT ;  /* 0x000000ff0500720c */ /* 0x000fe20003fa6270 */
[C---:B------:R-:W-:Y:S01]  /*6300*/  VIADD R5, R83.reuse, 0x5e ;  /* 0x0000005e53057836 */ /* 0x040fe20000000000 */
[----:B------:R-:W-:Y:S01]  /*6310*/  ISETP.GE.AND P2, PT, R83, RZ, PT ;  /* 0x000000ff5300720c */ /* 0x000fe20003f46270 */
[----:B0-----:R-:W-:Y:S02]  /*6320*/  IMAD.MOV.U32 R6, RZ, RZ, R79 ;  /* 0x000000ffff067224 */ /* 0x001fe400078e004f */
[----:B------:R-:W2:Y:S01]  /*6330*/  LDL.LU R79, [R1+0x2a1c] ;  /* 0x002a1c00014f7983 */ /* 0x000ea20000300800 */
[----:B------:R-:W-:Y:S02]  /*6340*/  IABS R93, R5 ;  /* 0x00000005005d7213 */ /* 0x000fe40000000000 */
[----:B---3--:R-:W-:Y:S02]  /*6350*/  ISETP.NE.AND P1, PT, R37, RZ, PT ;  /* 0x000000ff2500720c */ /* 0x008fe40003f25270 */
[----:B-1----:R-:W-:Y:S01]  /*6360*/  LOP3.LUT R91, RZ, R37, RZ, 0x33, !PT ;  /* 0x00000025ff5b7212 */ /* 0x002fe200078e33ff */
[----:B------:R-:W-:-:S02]  /*6370*/  VIADD R37, R83, 0x5d ;  /* 0x0000005d53257836 */ /* 0x000fc40000000000 */
[----:B------:R-:W0:Y:S02]  /*6380*/  S2R R83, SR_TID.X ;  /* 0x0000000000537919 */ /* 0x000e240000002100 */
[----:B------:R-:W-:Y:S04]  /*6390*/  STL [R1+0xed4], R91 ;  /* 0x000ed45b01007387 */ /* 0x000fe80000100800 */
[----:B------:R1:W-:Y:S02]  /*63a0*/  STL [R1+0x13d4], R37 ;  /* 0x0013d42501007387 */ /* 0x0003e40000100800 */
[----:B-1----:R-:W-:-:S05]  /*63b0*/  IABS R37, R37 ;  /* 0x0000002500257213 */ /* 0x002fca0000000000 */
[----:B------:R-:W-:Y:S02]  /*63c0*/  IMAD.MOV.U32 R82, RZ, RZ, R37 ;  /* 0x000000ffff527224 */ /* 0x000fe400078e0025 */
[----:B------:R-:W-:Y:S01]  /*63d0*/  IMAD.MOV.U32 R37, RZ, RZ, R93 ;  /* 0x000000ffff257224 */ /* 0x000fe200078e005d */
[----:B------:R1:W-:Y:S01]  /*63e0*/  STL [R1+0x1410], R5 ;  /* 0x0014100501007387 */ /* 0x0003e20000100800 */
[----:B0-----:R-:W-:-:S03]  /*63f0*/  LOP3.LUT R93, R83, 0x7f, RZ, 0xc0, !PT ;  /* 0x0000007f535d7812 */ /* 0x001fc600078ec0ff */
[----:B------:R-:W-:Y:S01]  /*6400*/  STL [R1+0x2108], R3 ;  /* 0x0021080301007387 */ /* 0x000fe20000100800 */
[C---:B------:R-:W-:Y:S01]  /*6410*/  IMAD.HI.U32 R83, R80.reuse, R82, RZ ;  /* 0x0000005250537227 */ /* 0x040fe200078e00ff */
[----:B-1----:R-:W0:Y:S02]  /*6420*/  LDC R5, c[0x0][0x3b0] ;  /* 0x0000ec00ff057b82 */ /* 0x002e240000000800 */
[----:B------:R1:W-:Y:S01]  /*6430*/  STL [R1+0x2498], R3 ;  /* 0x0024980301007387 */ /* 0x0003e20000100800 */
[----:B------:R-:W-:Y:S02]  /*6440*/  IMAD R93, R93, R3, RZ ;  /* 0x000000035d5d7224 */ /* 0x000fe400078e02ff */
[----:B------:R-:W-:-:S04]  /*6450*/  IMAD.HI.U32 R80, R80, R37, RZ ;  /* 0x0000002550507227 */ /* 0x000fc800078e00ff */
[----:B-1----:R-:W-:Y:S02]  /*6460*/  IMAD.MOV.U32 R3, RZ, RZ, R77 ;  /* 0x000000ffff037224 */ /* 0x002fe400078e004d */
[----:B------:R-:W-:Y:S02]  /*6470*/  IMAD.MOV R83, RZ, RZ, -R83 ;  /* 0x000000ffff537224 */ /* 0x000fe400078e0a53 */
[----:B------:R-:W-:Y:S02]  /*6480*/  @!P0 IMAD.MOV R3, RZ, RZ, -R3 ;  /* 0x000000ffff038224 */ /* 0x000fe400078e0a03 */
[----:B------:R-:W-:Y:S01]  /*6490*/  IMAD.MOV R77, RZ, RZ, -R80 ;  /* 0x000000ffff4d7224 */ /* 0x000fe200078e0a50 */
[----:B------:R-:W-:Y:S01]  /*64a0*/  ISETP.GE.AND P0, PT, R81, RZ, PT ;  /* 0x000000ff5100720c */ /* 0x000fe20003f06270 */
[----:B------:R-:W3:Y:S01]  /*64b0*/  LDL.LU R80, [R1+0x2a18] ;  /* 0x002a180001507983 */ /* 0x000ee20000300800 */
[----:B------:R-:W-:-:S03]  /*64c0*/  IMAD R83, R92, R83, R82 ;  /* 0x000000535c537224 */ /* 0x000fc600078e0252 */
[----:B------:R-:W-:Y:S04]  /*64d0*/  STL [R1+0x24c8], R3 ;  /* 0x0024c80301007387 */ /* 0x000fe80000100800 */
[----:B------:R-:W4:Y:S04]  /*64e0*/  LDL.LU R81, [R1+0x2a14] ;  /* 0x002a140001517983 */ /* 0x000f280000300800 */
[----:B------:R-:W2:Y:S04]  /*64f0*/  LDL.LU R82, [R1+0x2a10] ;  /* 0x002a100001527983 */ /* 0x000ea80000300800 */
[----:B------:R1:W-:Y:S04]  /*6500*/  STL [R1+0xeac], R83 ;  /* 0x000eac5301007387 */ /* 0x0003e80000100800 */
[----:B-1----:R-:W3:Y:S01]  /*6510*/  LDL.LU R83, [R1+0x2a0c] ;  /* 0x002a0c0001537983 */ /* 0x002ee20000300800 */
[----:B------:R-:W-:-:S02]  /*6520*/  IMAD.MOV.U32 R2, RZ, RZ, R78 ;  /* 0x000000ffff027224 */ /* 0x000fc400078e004e */
[----:B------:R-:W1:Y:S01]  /*6530*/  LDC R78, c[0x0][0x3b0] ;  /* 0x0000ec00ff4e7b82 */ /* 0x000e620000000800 */
[----:B------:R-:W-:Y:S02]  /*6540*/  @!P2 IMAD.MOV R76, RZ, RZ, -R76 ;  /* 0x000000ffff4ca224 */ /* 0x000fe400078e0a4c */
[----:B------:R-:W-:Y:S01]  /*6550*/  LEA R2, P2, R93, R2, 0x1 ;  /* 0x000000025d027211 */ /* 0x000fe200078408ff */
[----:B------:R-:W-:-:S04]  /*6560*/  IMAD R77, R92, R77, R37 ;  /* 0x0000004d5c4d7224 */ /* 0x000fc800078e0225 */
[----:B------:R-:W-:Y:S01]  /*6570*/  STL [R1+0x56c], R2 ;  /* 0x00056c0201007387 */ /* 0x000fe20000100800 */
[----:B------:R-:W-:Y:S01]  /*6580*/  LEA.HI.X.SX32 R93, R93, R6, 0x1, P2 ;  /* 0x000000065d5d7211 */ /* 0x000fe200010f0eff */
[----:B------:R-:W0:Y:S02]  /*6590*/  LDC R37, c[0x0][0x3b0] ;  /* 0x0000ec00ff257b82 */ /* 0x000e240000000800 */
[----:B------:R1:W-:Y:S04]  /*65a0*/  STL [R1+0x2390], R92 ;  /* 0x0023905c01007387 */ /* 0x0003e80000100800 */
[----:B------:R1:W-:Y:S04]  /*65b0*/  STL [R1+0xec4], R77 ;  /* 0x000ec44d01007387 */ /* 0x0003e80000100800 */
[----:B------:R-:W3:Y:S01]  /*65c0*/  LDL.LU R6, [R1+0x2a08] ;  /* 0x002a080001067983 */ /* 0x000ee20000300800 */
[----:B------:R-:W-:Y:S01]  /*65d0*/  SEL R76, R91, R76, !P1 ;  /* 0x0000004c5b4c7207 */ /* 0x000fe20004800000 */
[----:B-1----:R-:W1:Y:S08]  /*65e0*/  LDC R92, c[0x0][0x3b0] ;  /* 0x0000ec00ff5c7b82 */ /* 0x002e700000000800 */
[----:B------:R-:W1:Y:S01]  /*65f0*/  LDC R77, c[0x0][0x3b0] ;  /* 0x0000ec00ff4d7b82 */ /* 0x000e620000000800 */
[----:B0-----:R-:W-:-:S07]  /*6600*/  IMAD R76, R76, R37, RZ ;  /* 0x000000254c4c7224 */ /* 0x001fce00078e02ff */
[----:B------:R-:W0:Y:S01]  /*6610*/  LDC R37, c[0x0][0x3b0] ;  /* 0x0000ec00ff257b82 */ /* 0x000e220000000800 */
[C---:B----4-:R-:W-:Y:S02]  /*6620*/  SEL R81, R91.reuse, R81, !P1 ;  /* 0x000000515b517207 */ /* 0x050fe40004800000 */
[----:B--2---:R-:W-:-:S03]  /*6630*/  SEL R82, R91, R82, !P1 ;  /* 0x000000525b527207 */ /* 0x004fc60004800000 */
[----:B------:R-:W-:Y:S02]  /*6640*/  IMAD R81, R81, R78, RZ ;  /* 0x0000004e51517224 */ /* 0x000fe400078e02ff */
[----:B------:R-:W-:Y:S02]  /*6650*/  IMAD R82, R82, R5, RZ ;  /* 0x0000000552527224 */ /* 0x000fe400078e02ff */
[----:B------:R-:W2:Y:S04]  /*6660*/  LDL.LU R5, [R1+0x2a04] ;  /* 0x002a040001057983 */ /* 0x000ea80000300800 */
[----:B------:R-:W4:Y:S01]  /*6670*/  LDL.LU R78, [R1+0x2a00] ;  /* 0x002a0000014e7983 */ /* 0x000f220000300800 */
[----:B---3--:R-:W-:-:S05]  /*6680*/  SEL R83, R91, R83, !P1 ;  /* 0x000000535b537207 */ /* 0x008fca0004800000 */
[----:B0-----:R-:W-:Y:S02]  /*6690*/  IMAD R83, R83, R37, RZ ;  /* 0x0000002553537224 */ /* 0x001fe400078e02ff */
[----:B------:R-:W0:Y:S01]  /*66a0*/  LDC R37, c[0x0][0x3b0] ;  /* 0x0000ec00ff257b82 */ /* 0x000e220000000800 */
[----:B------:R-:W-:-:S05]  /*66b0*/  SEL R80, R91, R80, !P1 ;  /* 0x000000505b507207 */ /* 0x000fca0004800000 */
[----:B0-----:R-:W-:Y:S02]  /*66c0*/  IMAD R80, R80, R37, RZ ;  /* 0x0000002550507224 */ /* 0x001fe400078e02ff */
[----:B------:R-:W0:Y:S01]  /*66d0*/  LDC R37, c[0x0][0x3b0] ;  /* 0x0000ec00ff257b82 */ /* 0x000e220000000800 */
[----:B------:R-:W-:-:S05]  /*66e0*/  SEL R6, R91, R6, !P1 ;  /* 0x000000065b067207 */ /* 0x000fca0004800000 */
[----:B-1----:R-:W-:Y:S02]  /*66f0*/  IMAD R6, R6, R77, RZ ;  /* 0x0000004d06067224 */ /* 0x002fe400078e02ff */
[----:B------:R-:W1:Y:S01]  /*6700*/  LDC R77, c[0x0][0x3b0] ;  /* 0x0000ec00ff4d7b82 */ /* 0x000e620000000800 */
[----:B----4-:R-:W-:-:S05]  /*6710*/  SEL R78, R91, R78, !P1 ;  /* 0x0000004e5b4e7207 */ /* 0x010fca0004800000 */
[----:B0-----:R-:W-:Y:S02]  /*6720*/  IMAD R78, R78, R37, RZ ;  /* 0x000000254e4e7224 */ /* 0x001fe400078e02ff */
[----:B------:R-:W-:Y:S02]  /*6730*/  IMAD.MOV.U32 R37, RZ, RZ, R9 ;  /* 0x000000ffff257224 */ /* 0x000fe400078e0009 */
[----:B------:R-:W3:Y:S04]  /*6740*/  LDL.LU R9, [R1+0x29fc] ;  /* 0x0029fc0001097983 */ /* 0x000ee80000300800 */
[----:B------:R0:W-:Y:S02]  /*6750*/  STL [R1+0x1470], R78 ;  /* 0x0014704e01007387 */ /* 0x0001e40000100800 */
[----:B0-----:R-:W0:Y:S01]  /*6760*/  LDC R78, c[0x0][0x3b0] ;  /* 0x0000ec00ff4e7b82 */ /* 0x001e220000000800 */
[----:B--2---:R-:W-:-:S05]  /*6770*/  SEL R5, R91, R5, !P1 ;  /* 0x000000055b057207 */ /* 0x004fca0004800000 */
[----:B0-----:R-:W-:-:S05]  /*6780*/  IMAD R78, R5, R78, RZ ;  /* 0x0000004e054e7224 */ /* 0x001fca00078e02ff */
[----:B------:R-:W-:Y:S04]  /*6790*/  STL [R1+0x14a8], R78 ;  /* 0x0014a84e01007387 */ /* 0x000fe80000100800 */
[----:B------:R0:W-:Y:S01]  /*67a0*/  STL [R1+0x14e0], R6 ;  /* 0x0014e00601007387 */ /* 0x0001e20000100800 */
[----:B------:R-:W-:Y:S02]  /*67b0*/  IMAD.MOV.U32 R5, RZ, RZ, R37 ;  /* 0x000000ffff057224 */ /* 0x000fe400078e0025 */
[----:B------:R-:W2:Y:S01]  /*67c0*/  LDC R37, c[0x0][0x3b0] ;  /* 0x0000ec00ff257b82 */ /* 0x000ea20000000800 */
[----:B0-----:R-:W-:-:S07]  /*67d0*/  IMAD.MOV.U32 R6, RZ, RZ, R12 ;  /* 0x000000ffff067224 */ /* 0x001fce00078e000c */
[----:B------:R-:W0:Y:S01]  /*67e0*/  LDC R78, c[0x0][0x3b0] ;  /* 0x0000ec00ff4e7b82 */ /* 0x000e220000000800 */
[----:B------:R-:W4:Y:S01]  /*67f0*/  LDL.LU R12, [R1+0x29f8] ;  /* 0x0029f800010c7983 */ /* 0x000f220000300800 */
[C---:B------:R-:W-:Y:S02]  /*6800*/  SEL R7, R91.reuse, R7, !P1 ;  /* 0x000000075b077207 */ /* 0x040fe40004800000 */
[C---:B------:R-:W-:Y:S02]  /*6810*/  SEL R8, R91.reuse, R8, !P1 ;  /* 0x000000085b087207 */ /* 0x040fe40004800000 */
[----:B------:R-:W-:Y:S01]  /*6820*/  SEL R79, R91, R79, !P1 ;  /* 0x0000004f5b4f7207 */ /* 0x000fe20004800000 */
[----:B0-----:R-:W-:Y:S02]  /*6830*/  IMAD R78, R7, R78, RZ ;  /* 0x0000004e074e7224 */ /* 0x001fe400078e02ff */
[----:B--2---:R-:W-:Y:S02]  /*6840*/  IMAD R7, R8, R37, RZ ;  /* 0x0000002508077224 */ /* 0x004fe400078e02ff */
[----:B------:R-:W-:Y:S01]  /*6850*/  IMAD R79, R79, R92, RZ ;  /* 0x0000005c4f4f7224 */ /* 0x000fe200078e02ff */
[----:B------:R0:W-:Y:S01]  /*6860*/  STL [R1+0x1510], R78 ;  /* 0x0015104e01007387 */ /* 0x0001e20000100800 */
[----:B------:R-:W2:Y:S03]  /*6870*/  LDC R92, c[0x0][0x3b0] ;  /* 0x0000ec00ff5c7b82 */ /* 0x000ea60000000800 */
[----:B------:R1:W-:Y:S05]  /*6880*/  STL [R1+0x1540], R7 ;  /* 0x0015400701007387 */ /* 0x0003ea0000100800 */
[----:B------:R-:W1:Y:S01]  /*6890*/  LDC R8, c[0x0][0x3b0] ;  /* 0x0000ec00ff087b82 */ /* 0x000e620000000800 */
[----:B------:R-:W-:-:S02]  /*68a0*/  SEL R10, R91, R10, !P1 ;  /* 0x0000000a5b0a7207 */ /* 0x000fc40004800000 */
[C---:B------:R-:W-:Y:S02]  /*68b0*/  SEL R11, R91.reuse, R11, !P1 ;  /* 0x0000000b5b0b7207 */ /* 0x040fe40004800000 */
[C---:B------:R-:W-:Y:S02]  /*68c0*/  SEL R13, R91.reuse, R13, !P1 ;  /* 0x0000000d5b0d7207 */ /* 0x040fe40004800000 */
[C---:B------:R-:W-:Y:S01]  /*68d0*/  SEL R15, R91.reuse, R15, !P1 ;  /* 0x0000000f5b0f7207 */ /* 0x040fe20004800000 */
[----:B------:R-:W1:Y:S08]  /*68e0*/  LDC R37, c[0x0][0x3b0] ;  /* 0x0000ec00ff257b82 */ /* 0x000e700000000800 */
[----:B0-----:R-:W0:Y:S01]  /*68f0*/  LDC R78, c[0x0][0x3b0] ;  /* 0x0000ec00ff4e7b82 */ /* 0x001e220000000800 */
[----:B------:R-:W-:-:S02]  /*6900*/  SEL R14, R91, R14, !P1 ;  /* 0x0000000e5b0e7207 */ /* 0x000fc40004800000 */
[C---:B------:R-:W-:Y:S02]  /*6910*/  SEL R16, R91.reuse, R16, !P1 ;  /* 0x000000105b107207 */ /* 0x040fe40004800000 */
[C---:B------:R-:W-:Y:S02]  /*6920*/  SEL R17, R91.reuse, R17, !P1 ;  /* 0x000000115b117207 */ /* 0x040fe40004800000 */
[C---:B------:R-:W-:Y:S02]  /*6930*/  SEL R18, R91.reuse, R18, !P1 ;  /* 0x000000125b127207 */ /* 0x040fe40004800000 */
[C---:B------:R-:W-:Y:S02]  /*6940*/  SEL R19, R91.reuse, R19, !P1 ;  /* 0x000000135b137207 */ /* 0x040fe40004800000 */
[C---:B------:R-:W-:Y:S02]  /*6950*/  SEL R20, R91.reuse, R20, !P1 ;  /* 0x000000145b147207 */ /* 0x040fe40004800000 */
        /* <DEDUP_REMOVED lines=9> */
[----:B---3--:R-:W-:-:S05]  /*69f0*/  SEL R9, R91, R9, !P1 ;  /* 0x000000095b097207 */ /* 0x008fca0004800000 */
[----:B-1----:R-:W-:Y:S02]  /*6a00*/  IMAD R7, R9, R77, RZ ;  /* 0x0000004d09077224 */ /* 0x002fe400078e02ff */
[----:B------:R-:W-:Y:S02]  /*6a10*/  IMAD.MOV.U32 R77, RZ, RZ, R5 ;  /* 0x000000ffff4d7224 */ /* 0x000fe400078e0005 */
[----:B------:R-:W1:Y:S01]  /*6a20*/  LDC R5, c[0x0][0x3b0] ;  /* 0x0000ec00ff057b82 */ /* 0x000e620000000800 */
[----:B------:R3:W-:Y:S01]  /*6a30*/  STL [R1+0x1560], R7 ;  /* 0x0015600701007387 */ /* 0x0007e20000100800 */
[----:B------:R-:W-:-:S06]  /*6a40*/  IMAD.MOV.U32 R9, RZ, RZ, R6 ;  /* 0x000000ffff097224 */ /* 0x000fcc00078e0006 */
[----:B------:R-:W0:Y:S08]  /*6a50*/  LDC R6, c[0x0][0x3b0] ;  /* 0x0000ec00ff067b82 */ /* 0x000e300000000800 */
[----:B---3--:R-:W3:Y:S01]  /*6a60*/  LDC R7, c[0x0][0x3b0] ;  /* 0x0000ec00ff077b82 */ /* 0x008ee20000000800 */
[----:B-1----:R-:W-:-:S07]  /*6a70*/  IMAD R10, R10, R5, RZ ;  /* 0x000000050a0a7224 */ /* 0x002fce00078e02ff */
[----:B------:R-:W1:Y:S01]  /*6a80*/  LDC R5, c[0x0][0x3b0] ;  /* 0x0000ec00ff057b82 */ /* 0x000e620000000800 */
[----:B------:R0:W-:Y:S02]  /*6a90*/  STL [R1+0x146c], R10 ;  /* 0x00146c0a01007387 */ /* 0x0001e40000100800 */
[----:B0-----:R-:W-:Y:S02]  /*6aa0*/  IMAD.MOV.U32 R10, RZ, RZ, R77 ;  /* 0x000000ffff0a7224 */ /* 0x001fe400078e004d */
[----:B---3--:R-:W-:Y:S02]  /*6ab0*/  IMAD R77, R11, R7, RZ ;  /* 0x000000070b4d7224 */ /* 0x008fe400078e02ff */
[----:B--2---:R-:W-:Y:S02]  /*6ac0*/  IMAD R11, R13, R92, RZ ;  /* 0x0000005c0d0b7224 */ /* 0x004fe400078e02ff */
[----:B------:R-:W-:Y:S02]  /*6ad0*/  IMAD R92, R15, R8, RZ ;  /* 0x000000080f5c7224 */ /* 0x000fe400078e02ff */
[----:B------:R-:W-:-:S02]  /*6ae0*/  IMAD.MOV.U32 R15, RZ, RZ, R9 ;  /* 0x000000ffff0f7224 */ /* 0x000fc400078e0009 */
[----:B------:R-:W0:Y:S01]  /*6af0*/  LDC R9, c[0x0][0x3b0] ;  /* 0x0000ec00ff097b82 */ /* 0x000e220000000800 */
[----:B----4-:R-:W-:Y:S01]  /*6b00*/  SEL R12, R91, R12, !P1 ;  /* 0x0000000c5b0c7207 */ /* 0x010fe20004800000 */
[----:B------:R-:W-:Y:S04]  /*6b10*/  STL [R1+0x14a4], R77 ;  /* 0x0014a44d01007387 */ /* 0x000fe80000100800 */
[----:B------:R-:W-:Y:S02]  /*6b20*/  IMAD R7, R12, R6, RZ ;  /* 0x000000060c077224 */ /* 0x000fe400078e02ff */
[----:B------:R-:W2:Y:S03]  /*6b30*/  LDC R6, c[0x0][0x3b0] ;  /* 0x0000ec00ff067b82 */ /* 0x000ea60000000800 */
[----:B------:R3:W-:Y:S04]  /*6b40*/  STL [R1+0x14dc], R7 ;  /* 0x0014dc0701007387 */ /* 0x0007e80000100800 */
[----:B------:R4:W-:Y:S01]  /*6b50*/  STL [R1+0x150c], R11 ;  /* 0x00150c0b01007387 */ /* 0x0009e20000100800 */
[----:B-1----:R-:W-:Y:S01]  /*6b60*/  IMAD R5, R14, R5, RZ ;  /* 0x000000050e057224 */ /* 0x002fe200078e02ff */
[----:B------:R-:W1:Y:S08]  /*6b70*/  LDC R12, c[0x0][0x3b0] ;  /* 0x0000ec00ff0c7b82 */ /* 0x000e700000000800 */
[----:B---3--:R-:W3:Y:S08]  /*6b80*/  LDC R7, c[0x0][0x3b0] ;  /* 0x0000ec00ff077b82 */ /* 0x008ef00000000800 */
[----:B----4-:R-:W4:Y:S01]  /*6b90*/  LDC R11, c[0x0][0x3b0] ;  /* 0x0000ec00ff0b7b82 */ /* 0x010f220000000800 */
[----:B------:R2:W-:Y:S01]  /*6ba0*/  STL [R1+0x153c], R5 ;  /* 0x00153c0501007387 */ /* 0x0005e20000100800 */
[----:B------:R-:W-:-:S02]  /*6bb0*/  IMAD.MOV.U32 R8, RZ, RZ, R10 ;  /* 0x000000ffff087224 */ /* 0x000fc400078e000a */
[----:B------:R-:W-:Y:S02]  /*6bc0*/  IMAD R13, R17, R78, RZ ;  /* 0x0000004e110d7224 */ /* 0x000fe400078e02ff */
[----:B0-----:R-:W-:Y:S01]  /*6bd0*/  IMAD R10, R18, R9, RZ ;  /* 0x00000009120a7224 */ /* 0x001fe200078e02ff */
[----:B------:R-:W-:Y:S01]  /*6be0*/  STL [R1+0x2394], R92 ;  /* 0x0023945c01007387 */ /* 0x000fe20000100800 */
[----:B--2---:R-:W-:Y:S01]  /*6bf0*/  IMAD R6, R19, R6, RZ ;  /* 0x0000000613067224 */ /* 0x004fe200078e02ff */
[----:B------:R-:W0:Y:S01]  /*6c00*/  LDC R77, c[0x0][0x3b0] ;  /* 0x0000ec00ff4d7b82 */ /* 0x000e220000000800 */
[----:B------:R-:W-:-:S05]  /*6c10*/  IMAD R5, R16, R37, RZ ;  /* 0x0000002510057224 */ /* 0x000fca00078e02ff */
[----:B------:R2:W-:Y:S01]  /*6c20*/  STL [R1+0x1468], R5 ;  /* 0x0014680501007387 */ /* 0x0005e20000100800 */
[----:B---3--:R-:W-:Y:S01]  /*6c30*/  IMAD R7, R20, R7, RZ ;  /* 0x0000000714077224 */ /* 0x008fe200078e02ff */
[----:B------:R-:W3:Y:S02]  /*6c40*/  LDC R9, c[0x0][0x3b0] ;  /* 0x0000ec00ff097b82 */ /* 0x000ee40000000800 */
[----:B------:R-:W-:Y:S04]  /*6c50*/  STL [R1+0x14a0], R13 ;  /* 0x0014a00d01007387 */ /* 0x000fe80000100800 */
[----:B------:R1:W-:Y:S02]  /*6c60*/  STL [R1+0x14d8], R10 ;  /* 0x0014d80a01007387 */ /* 0x0003e40000100800 */
[----:B--2---:R-:W2:Y:S02]  /*6c70*/  LDC R5, c[0x0][0x3b0] ;  /* 0x0000ec00ff057b82 */ /* 0x004ea40000000800 */
[----:B------:R-:W-:Y:S04]  /*6c80*/  STL.64 [R1+0x25e0], R18 ;  /* 0x0025e01201007387 */ /* 0x000fe80000100a00 */
[----:B------:R4:W-:Y:S02]  /*6c90*/  STL [R1+0x1508], R6 ;  /* 0x0015080601007387 */ /* 0x0009e40000100800 */
[----:B-1----:R-:W1:Y:S02]  /*6ca0*/  LDC R10, c[0x0][0x3b0] ;  /* 0x0000ec00ff0a7b82 */ /* 0x002e640000000800 */
[----:B------:R0:W-:Y:S01]  /*6cb0*/  STL [R1+0x1538], R7 ;  /* 0x0015380701007387 */ /* 0x0001e20000100800 */
[----:B----4-:R-:W-:-:S05]  /*6cc0*/  IMAD R6, R21, R11, RZ ;  /* 0x0000000b15067224 */ /* 0x010fca00078e02ff */
[----:B------:R-:W4:Y:S01]  /*6cd0*/  LDC R13, c[0x0][0x3b0] ;  /* 0x0000ec00ff0d7b82 */ /* 0x000f220000000800 */
[----:B------:R0:W-:Y:S04]  /*6ce0*/  STL [R1+0x1558], R6 ;  /* 0x0015580601007387 */ /* 0x0001e80000100800 */
[----:B------:R-:W-:Y:S03]  /*6cf0*/  STL.64 [R1+0x25e8], R20 ;  /* 0x0025e81401007387 */ /* 0x000fe60000100a00 */
[----:B------:R-:W1:Y:S01]  /*6d00*/  LDC R14, c[0x0][0x3b0] ;  /* 0x0000ec00ff0e7b82 */ /* 0x000e620000000800 */
[----:B------:R-:W-:Y:S04]  /*6d10*/  STL.64 [R1+0x2600], R20 ;  /* 0x0026001401007387 */ /* 0x000fe80000100a00 */
[----:B------:R-:W-:Y:S01]  /*6d20*/  STL.64 [R1+0x2620], R20 ;  /* 0x0026201401007387 */ /* 0x000fe20000100a00 */
[----:B------:R-:W-:Y:S01]  /*6d30*/  IMAD.MOV.U32 R78, RZ, RZ, R8 ;  /* 0x000000ffff4e7224 */ /* 0x000fe200078e0008 */
[----:B------:R-:W-:Y:S01]  /*6d40*/  SEL R30, R91, R30, !P1 ;  /* 0x0000001e5b1e7207 */ /* 0x000fe20004800000 */
[----:B0-----:R-:W-:Y:S01]  /*6d50*/  IMAD R7, R22, R12, RZ ;  /* 0x0000000c16077224 */ /* 0x001fe200078e02ff */
[----:B------:R-:W-:Y:S01]  /*6d60*/  STL.64 [R1+0x2640], R20 ;  /* 0x0026401401007387 */ /* 0x000fe20000100a00 */
[----:B------:R-:W-:Y:S01]  /*6d70*/  IMAD R6, R23, R77, RZ ;  /* 0x0000004d17067224 */ /* 0x000fe200078e02ff */
[----:B------:R-:W0:Y:S02]  /*6d80*/  LDC R8, c[0x0][0x3b0] ;  /* 0x0000ec00ff087b82 */ /* 0x000e240000000800 */
[----:B------:R-:W-:Y:S04]  /*6d90*/  STL.64 [R1+0x2660], R20 ;  /* 0x0026601401007387 */ /* 0x000fe80000100a00 */
[----:B------:R-:W-:Y:S01]  /*6da0*/  STL.64 [R1+0x2680], R20 ;  /* 0x0026801401007387 */ /* 0x000fe20000100a00 */
[----:B--2---:R-:W-:Y:S01]  /*6db0*/  IMAD R11, R24, R5, RZ ;  /* 0x00000005180b7224 */ /* 0x004fe200078e02ff */
[----:B------:R-:W-:Y:S01]  /*6dc0*/  SEL R31, R91, R31, !P1 ;  /* 0x0000001f5b1f7207 */ /* 0x000fe20004800000 */
[----:B------:R-:W-:Y:S01]  /*6dd0*/  IMAD.MOV.U32 R19, RZ, RZ, R15 ;  /* 0x000000ffff137224 */ /* 0x000fe200078e000f */
[----:B------:R-:W-:Y:S01]  /*6de0*/  STL.64 [R1+0x26a0], R20 ;  /* 0x0026a01401007387 */ /* 0x000fe20000100a00 */
[----:B---3--:R-:W-:Y:S01]  /*6df0*/  IMAD R5, R25, R9, RZ ;  /* 0x0000000919057224 */ /* 0x008fe200078e02ff */
[----:B------:R-:W2:Y:S02]  /*6e00*/  LDC R12, c[0x0][0x3b0] ;  /* 0x0000ec00ff0c7b82 */ /* 0x000ea40000000800 */
[----:B------:R-:W-:Y:S04]  /*6e10*/  STL.64 [R1+0x26c0], R20 ;  /* 0x0026c01401007387 */ /* 0x000fe80000100a00 */
[----:B------:R-:W-:Y:S02]  /*6e20*/  STL.64 [R1+0x26e0], R20 ;  /* 0x0026e01401007387 */ /* 0x000fe40000100a00 */
[----:B------:R-:W3:Y:S02]  /*6e30*/  LDC R15, c[0x0][0x3b0] ;  /* 0x0000ec00ff0f7b82 */ /* 0x000ee40000000800 */
[----:B------:R-:W-:Y:S04]  /*6e40*/  STL.64 [R1+0x2700], R20 ;  /* 0x0027001401007387 */ /* 0x000fe80000100a00 */
[----:B------:R-:W-:Y:S02]  /*6e50*/  STL.64 [R1+0x2720], R20 ;  /* 0x0027201401007387 */ /* 0x000fe40000100a00 */
[----:B------:R-:W0:Y:S02]  /*6e60*/  LDC R16, c[0x0][0x3b0] ;  /* 0x0000ec00ff107b82 */ /* 0x000e240000000800 */
[----:B------:R-:W-:Y:S04]  /*6e70*/  STL.64 [R1+0x2740], R20 ;  /* 0x0027401401007387 */ /* 0x000fe80000100a00 */
        /* <DEDUP_REMOVED lines=21> */
[----:B------:R0:W-:Y:S04]  /*6fd0*/  STL [R1+0x1464], R7 ;  /* 0x0014640701007387 */ /* 0x0001e80000100800 */
[----:B------:R2:W-:Y:S04]  /*6fe0*/  STL [R1+0x1498], R6 ;  /* 0x0014980601007387 */ /* 0x0005e80000100800 */
[----:B------:R-:W-:Y:S01]  /*6ff0*/  STL.64 [R1+0x25f0], R22 ;  /* 0x0025f01601007387 */ /* 0x000fe20000100a00 */
[----:B-1----:R-:W-:Y:S01]  /*7000*/  IMAD R9, R26, R10, RZ ;  /* 0x0000000a1a097224 */ /* 0x002fe200078e02ff */
[----:B0-----:R-:W0:Y:S02]  /*7010*/  LDC R7, c[0x0][0x3b0] ;  /* 0x0000ec00ff077b82 */ /* 0x001e240000000800 */
[----:B------:R-:W-:Y:S04]  /*7020*/  STL.64 [R1+0x2610], R22 ;  /* 0x0026101601007387 */ /* 0x000fe80000100a00 */
[----:B------:R-:W-:Y:S02]  /*7030*/  STL.64 [R1+0x2630], R22 ;  /* 0x0026301601007387 */ /* 0x000fe40000100a00 */
[----:B--2---:R-:W1:Y:S02]  /*7040*/  LDC R6, c[0x0][0x3b0] ;  /* 0x0000ec00ff067b82 */ /* 0x004e640000000800 */
[----:B------:R-:W-:Y:S04]  /*7050*/  STL.64 [R1+0x2650], R22 ;  /* 0x0026501601007387 */ /* 0x000fe80000100a00 */
[----:B------:R-:W-:Y:S01]  /*7060*/  STL.64 [R1+0x2670], R22 ;  /* 0x0026701601007387 */ /* 0x000fe20000100a00 */
[----:B------:R-:W-:Y:S01]  /*7070*/  SEL R32, R91, R32, !P1 ;  /* 0x000000205b207207 */ /* 0x000fe20004800000 */
[----:B------:R-:W2:Y:S02]  /*7080*/  LDC R10, c[0x0][0x3b0] ;  /* 0x0000ec00ff0a7b82 */ /* 0x000ea40000000800 */
        /* <DEDUP_REMOVED lines=29> */
[----:B------:R4:W-:Y:S01]  /*7260*/  STL [R1+0x1504], R5 ;  /* 0x0015040501007387 */ /* 0x0009e20000100800 */
[----:B-1----:R-:W-:-:S03]  /*7270*/  IMAD R6, R29, R6, RZ ;  /* 0x000000061d067224 */ /* 0x002fc600078e02ff */
[----:B------:R-:W-:Y:S01]  /*7280*/  STL.64 [R1+0x2628], R26 ;  /* 0x0026281a01007387 */ /* 0x000fe20000100a00 */
[----:B0-----:R-:W-:Y:S01]  /*7290*/  IMAD R7, R30, R7, RZ ;  /* 0x000000071e077224 */ /* 0x001fe200078e02ff */
[----:B--2---:R-:W0:Y:S02]  /*72a0*/  LDC R11, c[0x0][0x3b0] ;  /* 0x0000ec00ff0b7b82 */ /* 0x004e240000000800 */
[----:B------:R1:W-:Y:S01]  /*72b0*/  STL [R1+0x1534], R9 ;  /* 0x0015340901007387 */ /* 0x0003e20000100800 */
[----:B----4-:R-:W-:-:S03]  /*72c0*/  IMAD R5, R27, R13, RZ ;  /* 0x0000000d1b057224 */ /* 0x010fc600078e02ff */
[----:B------:R-:W-:Y:S02]  /*72d0*/  STL.64 [R1+0x2970], R26 ;  /* 0x0029701a01007387 */ /* 0x000fe40000100a00 */
[----:B------:R-:W2:Y:S01]  /*72e0*/  LDC R13, c[0x0][0x3b0] ;  /* 0x0000ec00ff0d7b82 */ /* 0x000ea20000000800 */
[----:B-1----:R-:W-:Y:S01]  /*72f0*/  IMAD R9, R28, R14, RZ ;  /* 0x0000000e1c097224 */ /* 0x002fe200078e02ff */
[----:B------:R1:W-:Y:S06]  /*7300*/  STL [R1+0x1554], R5 ;  /* 0x0015540501007387 */ /* 0x0003ec0000100800 */
[----:B------:R-:W4:Y:S01]  /*7310*/  LDC R14, c[0x0][0x3b0] ;  /* 0x0000ec00ff0e7b82 */ /* 0x000f220000000800 */
[----:B------:R3:W-:Y:S04]  /*7320*/  STL [R1+0x1460], R9 ;  /* 0x0014600901007387 */ /* 0x0007e80000100800 */
[----:B------:R0:W-:Y:S03]  /*7330*/  STL [R1+0x1494], R6 ;  /* 0x0014940601007387 */ /* 0x0001e60000100800 */
[----:B-1----:R-:W1:Y:S01]  /*7340*/  LDC R5, c[0x0][0x3b0] ;  /* 0x0000ec00ff057b82 */ /* 0x002e620000000800 */
[----:B------:R-:W-:Y:S04]  /*7350*/  STL.64 [R1+0x2638], R28 ;  /* 0x0026381c01007387 */ /* 0x000fe80000100a00 */
[----:B------:R-:W-:Y:S01]  /*7360*/  STL.64 [R1+0x2658], R28 ;  /* 0x0026581c01007387 */ /* 0x000fe20000100a00 */
[----:B------:R-:W-:-:S02]  /*7370*/  SEL R33, R91, R33, !P1 ;  /* 0x000000215b217207 */ /* 0x000fc40004800000 */
[C---:B------:R-:W-:Y:S01]  /*7380*/  SEL R34, R91.reuse, R34, !P1 ;  /* 0x000000225b227207 */ /* 0x040fe20004800000 */
[----:B------:R-:W-:Y:S01]  /*7390*/  STL.64 [R1+0x2678], R28 ;  /* 0x0026781c01007387 */ /* 0x000fe20000100a00 */
[----:B------:R-:W-:Y:S01]  /*73a0*/  SEL R35, R91, R35, !P1 ;  /* 0x000000235b237207 */ /* 0x000fe20004800000 */
[----:B---3--:R-:W3:Y:S02]  /*73b0*/  LDC R9, c[0x0][0x3b0] ;  /* 0x0000ec00ff097b82 */ /* 0x008ee40000000800 */
        /* <DEDUP_REMOVED lines=19> */
[----:B------:R-:W-:Y:S01]  /*74f0*/  STL.64 [R1+0x2900], R28 ;  /* 0x0029001c01007387 */ /* 0x000fe20000100a00 */
[----:B0-----:R-:W-:-:S03]  /*7500*/  IMAD R6, R31, R8, RZ ;  /* 0x000000081f067224 */ /* 0x001fc600078e02ff */
        /* <DEDUP_REMOVED lines=9> */
[----:B------:R-:W-:Y:S04]  /*75a0*/  STL.64 [R1+0x26a8], R30 ;  /* 0x0026a81e01007387 */ /* 0x000fe80000100a00 */
[----:B------:R-:W-:Y:S01]  /*75b0*/  STL.64 [R1+0x26c8], R30 ;  /* 0x0026c81e01007387 */ /* 0x000fe20000100a00 */
[C---:B------:R-:W-:Y:S01]  /*75c0*/  SEL R36, R91.reuse, R36, !P1 ;  /* 0x000000245b247207 */ /* 0x040fe20004800000 */
[----:B0-----:R-:W-:Y:S01]  /*75d0*/  IMAD R7, R32, R12, RZ ;  /* 0x0000000c20077224 */ /* 0x001fe200078e02ff */
[----:B------:R-:W-:Y:S01]  /*75e0*/  SEL R38, R91, R38, !P1 ;  /* 0x000000265b267207 */ /* 0x000fe20004800000 */
[----:B------:R-:W-:Y:S01]  /*75f0*/  STL.64 [R1+0x26e8], R30 ;  /* 0x0026e81e01007387 */ /* 0x000fe20000100a00 */
[----:B------:R-:W-:Y:S01]  /*7600*/  IMAD R8, R33, R15, RZ ;  /* 0x0000000f21087224 */ /* 0x000fe200078e02ff */
[----:B------:R-:W-:Y:S01]  /*7610*/  SEL R39, R91, R39, !P1 ;  /* 0x000000275b277207 */ /* 0x000fe20004800000 */
[----:B------:R-:W0:Y:S01]  /*7620*/  LDC R6, c[0x0][0x3b0] ;  /* 0x0000ec00ff067b82 */ /* 0x000e220000000800 */
        /* <DEDUP_REMOVED lines=17> */
[----:B-1----:R-:W-:-:S03]  /*7740*/  IMAD R12, R34, R5, RZ ;  /* 0x00000005220c7224 */ /* 0x002fc600078e02ff */
[----:B------:R-:W-:Y:S01]  /*7750*/  STL.64 [R1+0x2930], R30 ;  /* 0x0029301e01007387 */ /* 0x000fe20000100a00 */
[----:B------:R-:W-:-:S03]  /*7760*/  IMAD R5, R35, R11, RZ ;  /* 0x0000000b23057224 */ /* 0x000fc600078e02ff */
[----:B------:R-:W-:Y:S01]  /*7770*/  STL.64 [R1+0x2950], R30 ;  /* 0x0029501e01007387 */ /* 0x000fe20000100a00 */
[----:B--2---:R-:W-:Y:S02]  /*7780*/  IMAD R11, R36, R13, RZ ;  /* 0x0000000d240b7224 */ /* 0x004fe400078e02ff */
[----:B------:R-:W1:Y:S01]  /*7790*/  LDC R13, c[0x0][0x3b0] ;  /* 0x0000ec00ff0d7b82 */ /* 0x000e620000000800 */
[----:B------:R-:W-:Y:S04]  /*77a0*/  STL.64 [R1+0x2978], R30 ;  /* 0x0029781e01007387 */ /* 0x000fe80000100a00 */
[----:B------:R-:W-:Y:S04]  /*77b0*/  STL.64 [R1+0x2998], R30 ;  /* 0x0029981e01007387 */ /* 0x000fe80000100a00 */
[----:B------:R-:W-:Y:S04]  /*77c0*/  STL.64 [R1+0x29b8], R30 ;  /* 0x0029b81e01007387 */ /* 0x000fe80000100a00 */
[----:B------:R-:W-:Y:S04]  /*77d0*/  STL.64 [R1+0x29d8], R30 ;  /* 0x0029d81e01007387 */ /* 0x000fe80000100a00 */
[----:B------:R2:W-:Y:S04]  /*77e0*/  STL [R1+0x1530], R7 ;  /* 0x0015300701007387 */ /* 0x0005e80000100800 */
[----:B------:R0:W-:Y:S04]  /*77f0*/  STL [R1+0x1550], R8 ;  /* 0x0015500801007387 */ /* 0x0001e80000100800 */
[----:B------:R4:W-:Y:S01]  /*7800*/  STL [R1+0x145c], R12 ;  /* 0x00145c0c01007387 */ /* 0x0009e20000100800 */
[----:B--2---:R-:W2:Y:S03]  /*7810*/  LDC R7, c[0x0][0x3b0] ;  /* 0x0000ec00ff077b82 */ /* 0x004ea60000000800 */
[----:B------:R-:W-:Y:S04]  /*7820*/  STL [R1+0x1490], R5 ;  /* 0x0014900501007387 */ /* 0x000fe80000100800 */
[----:B------:R3:W-:Y:S01]  /*7830*/  STL [R1+0x14c8], R11 ;  /* 0x0014c80b01007387 */ /* 0x0007e20000100800 */
[----:B0-----:R-:W0:Y:S01]  /*7840*/  LDC R8, c[0x0][0x3b0] ;  /* 0x0000ec00ff087b82 */ /* 0x001e220000000800 */
[----:B----4-:R-:W-:-:S02]  /*7850*/  IMAD R12, R38, R14, RZ ;  /* 0x0000000e260c7224 */ /* 0x010fc400078e02ff */
[----:B---3--:R-:W-:-:S03]  /*7860*/  IMAD R11, R39, R16, RZ ;  /* 0x00000010270b7224 */ /* 0x008fc600078e02ff */
[----:B------:R-:W-:Y:S02]  /*7870*/  STL [R1+0x14fc], R12 ;  /* 0x0014fc0c01007387 */ /* 0x000fe40000100800 */
[----:B------:R-:W3:Y:S02]  /*7880*/  LDC R5, c[0x0][0x3b0] ;  /* 0x0000ec00ff057b82 */ /* 0x000ee40000000800 */
[----:B------:R4:W-:Y:S01]  /*7890*/  STL [R1+0x152c], R11 ;  /* 0x00152c0b01007387 */ /* 0x0009e20000100800 */
[C---:B------:R-:W-:Y:S02]  /*78a0*/  SEL R40, R91.reuse, R40, !P1 ;  /* 0x000000285b287207 */ /* 0x040fe40004800000 */
[----:B------:R-:W-:-:S03]  /*78b0*/  SEL R41, R91, R41, !P1 ;  /* 0x000000295b297207 */ /* 0x000fc60004800000 */
[----:B------:R-:W1:Y:S08]  /*78c0*/  LDC R14, c[0x0][0x3b0] ;  /* 0x0000ec00ff0e7b82 */ /* 0x000e700000000800 */
[----:B----4-:R-:W4:Y:S01]  /*78d0*/  LDC R11, c[0x0][0x3b0] ;  /* 0x0000ec00ff0b7b82 */ /* 0x010f220000000800 */
[----:B------:R-:W-:-:S07]  /*78e0*/  SEL R42, R91, R42, !P1 ;  /* 0x0000002a5b2a7207 */ /* 0x000fce0004800000 */
[----:B------:R-:W1:Y:S01]  /*78f0*/  LDC R12, c[0x0][0x3b0] ;  /* 0x0000ec00ff0c7b82 */ /* 0x000e620000000800 */
[----:B------:R-:W-:Y:S01]  /*7900*/  IMAD R16, R40, R6, RZ ;  /* 0x0000000628107224 */ /* 0x000fe200078e02ff */
[----:B------:R-:W-:Y:S01]  /*7910*/  SEL R43, R91, R43, !P1 ;  /* 0x0000002b5b2b7207 */ /* 0x000fe20004800000 */
[----:B--2---:R-:W-:Y:S01]  /*7920*/  IMAD R15, R41, R7, RZ ;  /* 0x00000007290f7224 */ /* 0x004fe200078e02ff */
[C---:B------:R-:W-:Y:S01]  /*7930*/  SEL R44, R91.reuse, R44, !P1 ;  /* 0x0000002c5b2c7207 */ /* 0x040fe20004800000 */
[----:B0-----:R-:W-:Y:S01]  /*7940*/  IMAD R6, R42, R8, RZ ;  /* 0x000000082a067224 */ /* 0x001fe200078e02ff */
[C---:B------:R-:W-:Y:S01]  /*7950*/  SEL R45, R91.reuse, R45, !P1 ;  /* 0x0000002d5b2d7207 */ /* 0x040fe20004800000 */
[----:B------:R-:W-:Y:S01]  /*7960*/  STL [R1+0x154c], R16 ;  /* 0x00154c1001007387 */ /* 0x000fe20000100800 */
[----:B------:R-:W-:Y:S01]  /*7970*/  SEL R46, R91, R46, !P1 ;  /* 0x0000002e5b2e7207 */ /* 0x000fe20004800000 */
[----:B------:R-:W-:Y:S02]  /*7980*/  IMAD R7, R43, R10, RZ ;  /* 0x0000000a2b077224 */ /* 0x000fe400078e02ff */
[----:B------:R-:W-:Y:S01]  /*7990*/  STL [R1+0x1454], R15 ;  /* 0x0014540f01007387 */ /* 0x000fe20000100800 */
[----:B------:R-:W-:Y:S01]  /*79a0*/  IMAD R8, R44, R9, RZ ;  /* 0x000000092c087224 */ /* 0x000fe200078e02ff */
[----:B------:R-:W-:Y:S01]  /*79b0*/  SEL R47, R91, R47, !P1 ;  /* 0x0000002f5b2f7207 */ /* 0x000fe20004800000 */
[----:B---3--:R-:W-:Y:S01]  /*79c0*/  IMAD R5, R45, R5, RZ ;  /* 0x000000052d057224 */ /* 0x008fe200078e02ff */
[----:B------:R0:W-:Y:S01]  /*79d0*/  STL [R1+0x148c], R6 ;  /* 0x00148c0601007387 */ /* 0x0001e20000100800 */
[----:B----4-:R-:W-:Y:S01]  /*79e0*/  IMAD R11, R46, R11, RZ ;  /* 0x0000000b2e0b7224 */ /* 0x010fe200078e02ff */
[----:B------:R-:W-:Y:S01]  /*79f0*/  SEL R48, R91, R48, !P1 ;  /* 0x000000305b307207 */ /* 0x000fe20004800000 */
[----:B------:R-:W2:Y:S01]  /*7a00*/  LDC R9, c[0x0][0x3b0] ;  /* 0x0000ec00ff097b82 */ /* 0x000ea20000000800 */
[----:B------:R3:W-:Y:S07]  /*7a10*/  STL [R1+0x14c4], R7 ;  /* 0x0014c40701007387 */ /* 0x0007ee0000100800 */
[----:B0-----:R-:W0:Y:S01]  /*7a20*/  LDC R6, c[0x0][0x3b0] ;  /* 0x0000ec00ff067b82 */ /* 0x001e220000000800 */
[----:B------:R4:W-:Y:S01]  /*7a30*/  STL [R1+0x14f8], R8 ;  /* 0x0014f80801007387 */ /* 0x0009e20000100800 */
[----:B-1----:R-:W-:-:S03]  /*7a40*/  IMAD R12, R47, R12, RZ ;  /* 0x0000000c2f0c7224 */ /* 0x002fc600078e02ff */
[----:B------:R-:W-:Y:S03]  /*7a50*/  STL [R1+0x1528], R5 ;  /* 0x0015280501007387 */ /* 0x000fe60000100800 */
[----:B---3--:R-:W1:Y:S01]  /*7a60*/  LDC R7, c[0x0][0x3b0] ;  /* 0x0000ec00ff077b82 */ /* 0x008e620000000800 */
[----:B------:R3:W-:Y:S01]  /*7a70*/  STL [R1+0x1548], R11 ;  /* 0x0015480b01007387 */ /* 0x0007e20000100800 */
[----:B------:R-:W-:-:S03]  /*7a80*/  SEL R49, R91, R49, !P1 ;  /* 0x000000315b317207 */ /* 0x000fc60004800000 */
[----:B------:R-:W-:Y:S03]  /*7a90*/  STL [R1+0x144c], R12 ;  /* 0x00144c0c01007387 */ /* 0x000fe60000100800 */
[----:B----4-:R-:W4:Y:S01]  /*7aa0*/  LDC R8, c[0x0][0x3b0] ;  /* 0x0000ec00ff087b82 */ /* 0x010f220000000800 */
[----:B---3--:R-:W-:-:S07]  /*7ab0*/  IMAD R11, R48, R13, RZ ;  /* 0x0000000d300b7224 */ /* 0x008fce00078e02ff */
[----:B------:R-:W3:Y:S01]  /*7ac0*/  LDC R10, c[0x0][0x3b0] ;  /* 0x0000ec00ff0a7b82 */ /* 0x000ee20000000800 */
[----:B------:R2:W-:Y:S01]  /*7ad0*/  STL [R1+0x1488], R11 ;  /* 0x0014880b01007387 */ /* 0x0005e20000100800 */
[----:B------:R-:W-:-:S03]  /*7ae0*/  SEL R50, R91, R50, !P1 ;  /* 0x000000325b327207 */ /* 0x000fc60004800000 */
[----:B------:R-:W-:Y:S03]  /*7af0*/  STL.64 [R1+0x2608], R48 ;  /* 0x0026083001007387 */ /* 0x000fe60000100a00 */
[----:B------:R-:W3:Y:S01]  /*7b00*/  LDC R5, c[0x0][0x3b0] ;  /* 0x0000ec00ff057b82 */ /* 0x000ee20000000800 */
[----:B--2---:R-:W-:Y:S01]  /*7b10*/  IMAD R11, R49, R14, RZ ;  /* 0x0000000e310b7224 */ /* 0x004fe200078e02ff */
[----:B------:R-:W-:Y:S04]  /*7b20*/  STL.64 [R1+0x2648], R48 ;  /* 0x0026483001007387 */ /* 0x000fe80000100a00 */
[----:B------:R2:W-:Y:S01]  /*7b30*/  STL [R1+0x14c0], R11 ;  /* 0x0014c00b01007387 */ /* 0x0005e20000100800 */
[C---:B------:R-:W-:Y:S01]  /*7b40*/  SEL R51, R91.reuse, R51, !P1 ;  /* 0x000000335b337207 */ /* 0x040fe20004800000 */
[----:B0-----:R-:W-:Y:S01]  /*7b50*/  IMAD R6, R50, R6, RZ ;  /* 0x0000000632067224 */ /* 0x001fe200078e02ff */
[----:B------:R-:W0:Y:S01]  /*7b60*/  LDC R12, c[0x0][0x3b0] ;  /* 0x0000ec00ff0c7b82 */ /* 0x000e220000000800 */
[----:B------:R-:W-:-:S07]  /*7b70*/  SEL R52, R91, R52, !P1 ;  /* 0x000000345b347207 */ /* 0x000fce0004800000 */
[----:B--2---:R-:W2:Y:S01]  /*7b80*/  LDC R11, c[0x0][0x3b0] ;  /* 0x0000ec00ff0b7b82 */ /* 0x004ea20000000800 */
[----:B------:R-:W-:Y:S01]  /*7b90*/  STL.64 [R1+0x2668], R48 ;  /* 0x0026683001007387 */ /* 0x000fe20000100a00 */
[----:B-1----:R-:W-:Y:S01]  /*7ba0*/  IMAD R7, R51, R7, RZ ;  /* 0x0000000733077224 */ /* 0x002fe200078e02ff */
[C---:B------:R-:W-:Y:S02]  /*7bb0*/  SEL R53, R91.reuse, R53, !P1 ;  /* 0x000000355b357207 */ /* 0x040fe40004800000 */
[----:B------:R-:W-:Y:S03]  /*7bc0*/  STL.64 [R1+0x2688], R48 ;  /* 0x0026883001007387 */ /* 0x000fe60000100a00 */
[----:B------:R-:W1:Y:S01]  /*7bd0*/  LDC R13, c[0x0][0x3b0] ;  /* 0x0000ec00ff0d7b82 */ /* 0x000e620000000800 */
[----:B------:R-:W-:Y:S01]  /*7be0*/  STL.64 [R1+0x2618], R50 ;  /* 0x0026183201007387 */ /* 0x000fe20000100a00 */
[----:B------:R-:W-:-:S03]  /*7bf0*/  SEL R54, R91, R54, !P1 ;  /* 0x000000365b367207 */ /* 0x000fc60004800000 */
[----:B------:R4:W-:Y:S01]  /*7c00*/  STL [R1+0x14f4], R6 ;  /* 0x0014f40601007387 */ /* 0x0009e20000100800 */
[C---:B------:R-:W-:Y:S02]  /*7c10*/  SEL R55, R91.reuse, R55, !P1 ;  /* 0x000000375b377207 */ /* 0x040fe40004800000 */
[----:B------:R-:W-:Y:S01]  /*7c20*/  SEL R56, R91, R56, !P1 ;  /* 0x000000385b387207 */ /* 0x000fe20004800000 */
[----:B------:R3:W-:Y:S01]  /*7c30*/  STL [R1+0x1524], R7 ;  /* 0x0015240701007387 */ /* 0x0007e20000100800 */
[----:B------:R-:W1:Y:S01]  /*7c40*/  LDC R14, c[0x0][0x3b0] ;  /* 0x0000ec00ff0e7b82 */ /* 0x000e620000000800 */
[----:B----4-:R-:W-:Y:S02]  /*7c50*/  IMAD R6, R52, R9, RZ ;  /* 0x0000000934067224 */ /* 0x010fe400078e02ff */
[----:B------:R-:W-:Y:S01]  /*7c60*/  STL.64 [R1+0x25c8], R52 ;  /* 0x0025c83401007387 */ /* 0x000fe20000100a00 */
[----:B---3--:R-:W-:Y:S01]  /*7c70*/  IMAD R5, R55, R5, RZ ;  /* 0x0000000537057224 */ /* 0x008fe200078e02ff */
[----:B------:R-:W-:Y:S01]  /*7c80*/  SEL R57, R91, R57, !P1 ;  /* 0x000000395b397207 */ /* 0x000fe20004800000 */
[----:B------:R-:W-:Y:S01]  /*7c90*/  IMAD R7, R53, R8, RZ ;  /* 0x0000000835077224 */ /* 0x000fe200078e02ff */
[----:B------:R3:W-:Y:S01]  /*7ca0*/  STL [R1+0x1544], R6 ;  /* 0x0015440601007387 */ /* 0x0007e20000100800 */
[----:B------:R-:W4:Y:S03]  /*7cb0*/  LDC R9, c[0x0][0x3b0] ;  /* 0x0000ec00ff097b82 */ /* 0x000f260000000800 */
[----:B------:R0:W-:Y:S01]  /*7cc0*/  STL [R1+0x1448], R7 ;  /* 0x0014480701007387 */ /* 0x0001e20000100800 */
[----:B------:R-:W-:-:S04]  /*7cd0*/  SEL R58, R91, R58, !P1 ;  /* 0x0000003a5b3a7207 */ /* 0x000fc80004800000 */
[----:B------:R-:W4:Y:S01]  /*7ce0*/  LDC R8, c[0x0][0x3b0] ;  /* 0x0000ec00ff087b82 */ /* 0x000f220000000800 */
[----:B---3--:R-:W-:-:S05]  /*7cf0*/  IMAD R6, R54, R10, RZ ;  /* 0x0000000a36067224 */ /* 0x008fca00078e02ff */
[----:B------:R-:W-:Y:S02]  /*7d00*/  STL [R1+0x1484], R6 ;  /* 0x0014840601007387 */ /* 0x000fe40000100800 */
[----:B0-----:R-:W0:Y:S02]  /*7d10*/  LDC R7, c[0x0][0x3b0] ;  /* 0x0000ec00ff077b82 */ /* 0x001e240000000800 */
[----:B------:R2:W-:Y:S04]  /*7d20*/  STL [R1+0x14bc], R5 ;  /* 0x0014bc0501007387 */ /* 0x0005e80000100800 */
[----:B------:R-:W-:Y:S02]  /*7d30*/  STL.64 [R1+0x25d0], R54 ;  /* 0x0025d03601007387 */ /* 0x000fe40000100a00 */
[----:B------:R-:W3:Y:S01]  /*7d40*/  LDC R10, c[0x0][0x3b0] ;  /* 0x0000ec00ff0a7b82 */ /* 0x000ee20000000800 */
[----:B--2---:R-:W-:Y:S01]  /*7d50*/  IMAD R5, R56, R11, RZ ;  /* 0x0000000b38057224 */ /* 0x004fe200078e02ff */
[----:B------:R-:W-:Y:S01]  /*7d60*/  STL.64 [R1+0x25d8], R56 ;  /* 0x0025d83801007387 */ /* 0x000fe20000100a00 */
[----:B------:R-:W-:Y:S01]  /*7d70*/  IMAD R6, R57, R12, RZ ;  /* 0x0000000c39067224 */ /* 0x000fe200078e02ff */
[----:B------:R-:W-:-:S04]  /*7d80*/  SEL R59, R91, R59, !P1 ;  /* 0x0000003b5b3b7207 */ /* 0x000fc80004800000 */
[----:B------:R-:W2:Y:S01]  /*7d90*/  LDC R16, c[0x0][0x3b0] ;  /* 0x0000ec00ff107b82 */ /* 0x000ea20000000800 */
[----:B------:R4:W-:Y:S01]  /*7da0*/  STL [R1+0x14f0], R5 ;  /* 0x0014f00501007387 */ /* 0x0009e20000100800 */
[----:B-1----:R-:W-:-:S03]  /*7db0*/  IMAD R11, R58, R13, RZ ;  /* 0x0000000d3a0b7224 */ /* 0x002fc600078e02ff */
[----:B------:R1:W-:Y:S01]  /*7dc0*/  STL [R1+0x1520], R6 ;  /* 0x0015200601007387 */ /* 0x0003e20000100800 */
[----:B------:R-:W-:Y:S02]  /*7dd0*/  IMAD R12, R59, R14, RZ ;  /* 0x0000000e3b0c7224 */ /* 0x000fe400078e02ff */
[----:B------:R-:W2:Y:S01]  /*7de0*/  LDC R13, c[0x0][0x3b0] ;  /* 0x0000ec00ff0d7b82 */ /* 0x000ea20000000800 */
[----:B------:R0:W-:Y:S07]  /*7df0*/  STL [R1+0x1440], R11 ;  /* 0x0014400b01007387 */ /* 0x0001ee0000100800 */
[----:B----4-:R-:W4:Y:S08]  /*7e00*/  LDC R5, c[0x0][0x3b0] ;  /* 0x0000ec00ff057b82 */ /* 0x010f300000000800 */
[----:B-1----:R-:W1:Y:S01]  /*7e10*/  LDC R6, c[0x0][0x3b0] ;  /* 0x0000ec00ff067b82 */ /* 0x002e620000000800 */
[----:B------:R-:W-:-:S07]  /*7e20*/  SEL R60, R91, R60, !P1 ;  /* 0x0000003c5b3c7207 */ /* 0x000fce0004800000 */
[----:B0-----:R-:W0:Y:S01]  /*7e30*/  LDC R11, c[0x0][0x3b0] ;  /* 0x0000ec00ff0b7b82 */ /* 0x001e220000000800 */
[C---:B------:R-:W-:Y:S02]  /*7e40*/  SEL R61, R91.reuse, R61, !P1 ;  /* 0x0000003d5b3d7207 */ /* 0x040fe40004800000 */
[----:B------:R-:W-:-:S05]  /*7e50*/  SEL R62, R91, R62, !P1 ;  /* 0x0000003e5b3e7207 */ /* 0x000fca0004800000 */
[----:B------:R-:W0:Y:S01]  /*7e60*/  LDC R15, c[0x0][0x3b0] ;  /* 0x0000ec00ff0f7b82 */ /* 0x000e220000000800 */
[C---:B------:R-:W-:Y:S01]  /*7e70*/  SEL R63, R91.reuse, R63, !P1 ;  /* 0x0000003f5b3f7207 */ /* 0x040fe20004800000 */
[----:B------:R3:W-:Y:S01]  /*7e80*/  STL [R1+0x1480], R12 ;  /* 0x0014800c01007387 */ /* 0x0007e20000100800 */
[----:B------:R-:W-:Y:S01]  /*7e90*/  IMAD R14, R60, R7, RZ ;  /* 0x000000073c0e7224 */ /* 0x000fe200078e02ff */
[----:B------:R-:W-:Y:S01]  /*7ea0*/  SEL R64, R91, R64, !P1 ;  /* 0x000000405b407207 */ /* 0x000fe20004800000 */
[----:B------:R-:W-:Y:S02]  /*7eb0*/  IMAD R7, R61, R9, RZ ;  /* 0x000000093d077224 */ /* 0x000fe400078e02ff */
[----:B------:R-:W-:Y:S01]  /*7ec0*/  IMAD R9, R62, R8, RZ ;  /* 0x000000083e097224 */ /* 0x000fe200078e02ff */
[----:B------:R-:W-:Y:S01]  /*7ed0*/  STL [R1+0x14b8], R14 ;  /* 0x0014b80e01007387 */ /* 0x000fe20000100800 */
[----:B---3--:R-:W-:Y:S01]  /*7ee0*/  IMAD R8, R63, R10, RZ ;  /* 0x0000000a3f087224 */ /* 0x008fe200078e02ff */
[----:B------:R-:W3:Y:S01]  /*7ef0*/  LDC R12, c[0x0][0x3b0] ;  /* 0x0000ec00ff0c7b82 */ /* 0x000ee20000000800 */
[----:B----4-:R-:W-:Y:S01]  /*7f00*/  IMAD R5, R64, R5, RZ ;  /* 0x0000000540057224 */ /* 0x010fe200078e02ff */
[----:B------:R4:W-:Y:S01]  /*7f10*/  STL [R1+0x14ec], R7 ;  /* 0x0014ec0701007387 */ /* 0x0009e20000100800 */
[----:B------:R-:W-:-:S02]  /*7f20*/  SEL R65, R91, R65, !P1 ;  /* 0x000000415b417207 */ /* 0x000fc40004800000 */
[C---:B------:R-:W-:Y:S01]  /*7f30*/  SEL R66, R91.reuse, R66, !P1 ;  /* 0x000000425b427207 */ /* 0x040fe20004800000 */
[----:B------:R1:W-:Y:S01]  /*7f40*/  STL [R1+0x151c], R9 ;  /* 0x00151c0901007387 */ /* 0x0003e20000100800 */
[C---:B------:R-:W-:Y:S01]  /*7f50*/  SEL R67, R91.reuse, R67, !P1 ;  /* 0x000000435b437207 */ /* 0x040fe20004800000 */
[----:B------:R-:W3:Y:S02]  /*7f60*/  LDC R10, c[0x0][0x3b0] ;  /* 0x0000ec00ff0a7b82 */ /* 0x000ee40000000800 */
[----:B------:R-:W-:Y:S06]  /*7f70*/  STL [R1+0x1444], R8 ;  /* 0x0014440801007387 */ /* 0x000fec0000100800 */
[----:B----4-:R-:W4:Y:S01]  /*7f80*/  LDC R7, c[0x0][0x3b0] ;  /* 0x0000ec00ff077b82 */ /* 0x010f220000000800 */
[----:B------:R0:W-:Y:S01]  /*7f90*/  STL [R1+0x147c], R5 ;  /* 0x00147c0501007387 */ /* 0x0001e20000100800 */
[----:B------:R-:W-:-:S06]  /*7fa0*/  SEL R68, R91, R68, !P1 ;  /* 0x000000445b447207 */ /* 0x000fcc0004800000 */
[----:B-1----:R-:W1:Y:S01]  /*7fb0*/  LDC R9, c[0x0][0x3b0] ;  /* 0x0000ec00ff097b82 */ /* 0x002e620000000800 */
[----:B0-----:R-:W-:Y:S01]  /*7fc0*/  IMAD R5, R65, R6, RZ ;  /* 0x0000000641057224 */ /* 0x001fe200078e02ff */
[----:B------:R-:W-:Y:S01]  /*7fd0*/  SEL R69, R91, R69, !P1 ;  /* 0x000000455b457207 */ /* 0x000fe20004800000 */
[----:B------:R-:W-:-:S03]  /*7fe0*/  IMAD R6, R66, R11, RZ ;  /* 0x0000000b42067224 */ /* 0x000fc600078e02ff */
[----:B------:R0:W-:Y:S01]  /*7ff0*/  STL [R1+0x14b4], R5 ;  /* 0x0014b40501007387 */ /* 0x0001e20000100800 */
[----:B--2---:R-:W-:Y:S01]  /*8000*/  IMAD R20, R68, R16, RZ ;  /* 0x0000001044147224 */ /* 0x004fe200078e02ff */
[----:B------:R-:W-:Y:S01]  /*8010*/  SEL R70, R91, R70, !P1 ;  /* 0x000000465b467207 */ /* 0x000fe20004800000 */
[----:B------:R-:W2:Y:S01]  /*8020*/  LDC R8, c[0x0][0x3b0] ;  /* 0x0000ec00ff087b82 */ /* 0x000ea20000000800 */
[----:B------:R0:W-:Y:S02]  /*8030*/  STL [R1+0x14e8], R6 ;  /* 0x0014e80601007387 */ /* 0x0001e40000100800 */
[----:B0-----:R-:W-:Y:S01]  /*8040*/  IMAD R5, R67, R13, RZ ;  /* 0x0000000d43057224 */ /* 0x001fe200078e02ff */
[----:B------:R-:W-:-:S04]  /*8050*/  SEL R71, R91, R71, !P1 ;  /* 0x000000475b477207 */ /* 0x000fc80004800000 */
[----:B------:R-:W0:Y:S01]  /*8060*/  LDC R14, c[0x0][0x3b0] ;  /* 0x0000ec00ff0e7b82 */ /* 0x000e220000000800 */
[----:B------:R-:W-:Y:S01]  /*8070*/  IMAD R6, R69, R15, RZ ;  /* 0x0000000f45067224 */ /* 0x000fe200078e02ff */
[----:B------:R3:W-:Y:S04]  /*8080*/  STL [R1+0x1518], R5 ;  /* 0x0015180501007387 */ /* 0x0007e80000100800 */
[----:B------:R-:W-:Y:S01]  /*8090*/  STL [R1+0x143c], R20 ;  /* 0x00143c1401007387 */ /* 0x000fe20000100800 */
[----:B------:R-:W-:-:S03]  /*80a0*/  SEL R72, R91, R72, !P1 ;  /* 0x000000485b487207 */ /* 0x000fc60004800000 */
[----:B------:R4:W-:Y:S01]  /*80b0*/  STL [R1+0x1478], R6 ;  /* 0x0014780601007387 */ /* 0x0009e20000100800 */
[C---:B------:R-:W-:Y:S01]  /*80c0*/  SEL R73, R91.reuse, R73, !P1 ;  /* 0x000000495b497207 */ /* 0x040fe20004800000 */
[----:B------:R-:W-:Y:S01]  /*80d0*/  @!P5 IMAD.MOV R4, RZ, RZ, -R4 ;  /* 0x000000ffff04d224 */ /* 0x000fe200078e0a04 */
[C---:B------:R-:W-:Y:S01]  /*80e0*/  SEL R74, R91.reuse, R74, !P1 ;  /* 0x0000004a5b4a7207 */ /* 0x040fe20004800000 */
[----:B------:R-:W-:Y:S01]  /*80f0*/  UIADD3 UR9, UPT, UPT, UR5, UR4, URZ ;  /* 0x0000000405097290 */ /* 0x000fe2000fffe0ff */
[----:B------:R-:W-:Y:S01]  /*8100*/  SEL R75, R91, R75, !P1 ;  /* 0x0000004b5b4b7207 */ /* 0x000fe20004800000 */
[----:B---3--:R-:W3:Y:S01]  /*8110*/  LDC R5, c[0x0][0x3a0] ;  /* 0x0000e800ff057b82 */ /* 0x008ee20000000800 */
[----:B----4-:R-:W-:Y:S02]  /*8120*/  IMAD R6, R70, R12, RZ ;  /* 0x0000000c46067224 */ /* 0x010fe400078e02ff */
[----:B-1----:R-:W-:-:S03]  /*8130*/  IMAD R20, R72, R9, RZ ;  /* 0x0000000948147224 */ /* 0x002fc600078e02ff */
[----:B------:R1:W-:Y:S04]  /*8140*/  STL [R1+0x14b0], R6 ;  /* 0x0014b00601007387 */ /* 0x0003e80000100800 */
[----:B------:R-:W4:Y:S01]  /*8150*/  LDL.LU R91, [R1+0x29f4] ;  /* 0x0029f400015b7983 */ /* 0x000f220000300800 */
[----:B-1----:R-:W-:-:S05]  /*8160*/  IMAD R6, R71, R7, RZ ;  /* 0x0000000747067224 */ /* 0x002fca00078e02ff */
[----:B------:R-:W-:Y:S04]  /*8170*/  STL [R1+0x14e4], R6 ;  /* 0x0014e40601007387 */ /* 0x000fe80000100800 */
[----:B------:R1:W-:Y:S02]  /*8180*/  STL [R1+0x1514], R20 ;  /* 0x0015141401007387 */ /* 0x0003e40000100800 */
[----:B-1----:R-:W1:Y:S01]  /*8190*/  S2R R20, SR_TID.X ;  /* 0x0000000000147919 */ /* 0x002e620000002100 */
[----:B--2---:R-:W-:Y:S02]  /*81a0*/  IMAD R7, R73, R8, RZ ;  /* 0x0000000849077224 */ /* 0x004fe400078e02ff */
[----:B------:R-:W-:-:S03]  /*81b0*/  IMAD R6, R74, R10, RZ ;  /* 0x0000000a4a067224 */ /* 0x000fc600078e02ff */
[----:B------:R0:W-:Y:S04]  /*81c0*/  STL [R1+0x1438], R7 ;  /* 0x0014380701007387 */ /* 0x0001e80000100800 */
[----:B------:R2:W-:Y:S01]  /*81d0*/  STL [R1+0x1474], R6 ;  /* 0x0014740601007387 */ /* 0x0005e20000100800 */
[----:B0-----:R-:W-:Y:S02]  /*81e0*/  IMAD R7, R75, R14, RZ ;  /* 0x0000000e4b077224 */ /* 0x001fe400078e02ff */
[----:B--2---:R-:W-:Y:S01]  /*81f0*/  IMAD.MOV.U32 R6, RZ, RZ, R0 ;  /* 0x000000ffff067224 */ /* 0x004fe200078e0000 */
[----:B------:R-:W-:Y:S02]  /*8200*/  LEA R0, P5, R76, R2, 0x1 ;  /* 0x000000024c007211 */ /* 0x000fe400078a08ff */
[----:B------:R0:W-:Y:S01]  /*8210*/  STL [R1+0x14ac], R7 ;  /* 0x0014ac0701007387 */ /* 0x0001e20000100800 */
[----:B------:R-:W-:-:S03]  /*8220*/  @!P0 IMAD.MOV R6, RZ, RZ, -R6 ;  /* 0x000000ffff068224 */ /* 0x000fc600078e0a06 */
[----:B------:R-:W-:Y:S04]  /*8230*/  STL [R1+0x24cc], R4 ;  /* 0x0024cc0401007387 */ /* 0x000fe80000100800 */
[----:B------:R-:W-:Y:S01]  /*8240*/  STL [R1+0x24dc], R4 ;  /* 0x0024dc0401007387 */ /* 0x000fe20000100800 */
[----:B0-----:R-:W-:Y:S02]  /*8250*/  LEA R7, P0, R83, R2, 0x1 ;  /* 0x0000000253077211 */ /* 0x001fe400078008ff */
[----:B-1----:R-:W-:Y:S01]  /*8260*/  LOP3.LUT R20, R20, 0x7f, RZ, 0xc0, !PT ;  /* 0x0000007f14147812 */ /* 0x002fe200078ec0ff */
[----:B------:R0:W-:Y:S04]  /*8270*/  STL [R1+0x1808], R0 ;  /* 0x0018080001007387 */ /* 0x0001e80000100800 */
[----:B------:R-:W-:Y:S01]  /*8280*/  STL [R1+0x24d8], R6 ;  /* 0x0024d80601007387 */ /* 0x000fe20000100800 */
[----:B------:R-:W-:-:S03]  /*8290*/  ISETP.NE.U32.AND P2, PT, R20, RZ, PT ;  /* 0x000000ff1400720c */ /* 0x000fc60003f45070 */
[----:B------:R1:W-:Y:S01]  /*82a0*/  STL [R1+0x1810], R7 ;  /* 0x0018100701007387 */ /* 0x0003e20000100800 */
[-C--:B0-----:R-:W-:Y:S02]  /*82b0*/  LEA.HI.X.SX32 R0, R76, R93.reuse, 0x1, P5 ;  /* 0x0000005d4c007211 */ /* 0x081fe400028f0eff */
[----:B------:R-:W-:Y:S02]  /*82c0*/  LEA.HI.X.SX32 R20, R83, R93, 0x1, P0 ;  /* 0x0000005d53147211 */ /* 0x000fe400000f0eff */
[-C--:B-1----:R-:W-:Y:S01]  /*82d0*/  LEA R7, P5, R82, R2.reuse, 0x1 ;  /* 0x0000000252077211 */ /* 0x082fe200078a08ff */
[----:B------:R0:W-:Y:S04]  /*82e0*/  STL [R1+0x1804], R0 ;  /* 0x0018040001007387 */ /* 0x0001e80000100800 */
[----:B------:R-:W-:Y:S04]  /*82f0*/  STL [R1+0x1818], R7 ;  /* 0x0018180701007387 */ /* 0x000fe80000100800 */
[----:B------:R1:W-:Y:S01]  /*8300*/  STL [R1+0x180c], R20 ;  /* 0x00180c1401007387 */ /* 0x0003e20000100800 */
[----:B0-----:R-:W-:-:S02]  /*8310*/  LEA R0, P0, R81, R2, 0x1 ;  /* 0x0000000251007211 */ /* 0x001fc400078008ff */
[-C--:B-1----:R-:W-:Y:S02]  /*8320*/  LEA.HI.X.SX32 R20, R82, R93.reuse, 0x1, P5 ;  /* 0x0000005d52147211 */ /* 0x082fe400028f0eff */
[----:B------:R-:W-:Y:S01]  /*8330*/  LEA R24, P5, R80, R2, 0x1 ;  /* 0x0000000250187211 */ /* 0x000fe200078a08ff */
[----:B------:R0:W-:Y:S04]  /*8340*/  STL [R1+0x1820], R0 ;  /* 0x0018200001007387 */ /* 0x0001e80000100800 */
[----:B------:R1:W-:Y:S04]  /*8350*/  STL [R1+0x1814], R20 ;  /* 0x0018141401007387 */ /* 0x0003e80000100800 */
[----:B------:R2:W-:Y:S01]  /*8360*/  STL [R1+0x1828], R24 ;  /* 0x0018281801007387 */ /* 0x0005e20000100800 */
[----:B0-----:R-:W-:-:S02]  /*8370*/  LEA.HI.X.SX32 R0, R81, R93, 0x1, P0 ;  /* 0x0000005d51007211 */ /* 0x001fc400000f0eff */
[C---:B-1----:R-:W-:Y:S02]  /*8380*/  LEA R20, P0, R79.reuse, R2, 0x1 ;  /* 0x000000024f147211 */ /* 0x042fe400078008ff */
[----:B------:R-:W4:Y:S01]  /*8390*/  LDL.LU R2, [R1+0x29f0] ;  /* 0x0029f00001027983 */ /* 0x000f220000300800 */
[-C--:B--2---:R-:W-:Y:S01]  /*83a0*/  LEA.HI.X.SX32 R24, R80, R93.reuse, 0x1, P5 ;  /* 0x0000005d50187211 */ /* 0x084fe200028f0eff */
[----:B------:R-:W-:Y:S02]  /*83b0*/  STTM.x64 tmem[UR9], RZ ;  /* 0x000000ff000079ed */ /* 0x000fe40008340009 */
[----:B------:R-:W-:Y:S01]  /*83c0*/  STL [R1+0x181c], R0 ;  /* 0x00181c0001007387 */ /* 0x000fe20000100800 */
[----:B------:R-:W-:Y:S03]  /*83d0*/  STTM.x64 tmem[UR9+0x40], RZ ;  /* 0x000040ff000079ed */ /* 0x000fe60008340009 */
[----:B------:R0:W-:Y:S01]  /*83e0*/  STL [R1+0x1830], R20 ;  /* 0x0018301401007387 */ /* 0x0001e20000100800 */
[----:B------:R-:W-:Y:S01]  /*83f0*/  STTM.x64 tmem[UR9+0x80], RZ ;  /* 0x000080ff000079ed */ /* 0x000fe20008340009 */
[----:B------:R-:W-:Y:S01]  /*8400*/  STTM.x64 tmem[UR9+0xc0], RZ ;  /* 0x0000c0ff000079ed */ /* 0x000fe20008340009 */
[----:B------:R-:W-:Y:S01]  /*8410*/  STTM.x64 tmem[UR9+0x100], RZ ;  /* 0x000100ff000079ed */ /* 0x000fe20008340009 */
[----:B------:R-:W-:Y:S01]  /*8420*/  STTM.x64 tmem[UR9+0x140], RZ ;  /* 0x000140ff000079ed */ /* 0x000fe20008340009 */
[----:B0-----:R-:W-:Y:S01]  /*8430*/  LEA.HI.X.SX32 R20, R79, R93, 0x1, P0 ;  /* 0x0000005d4f147211 */ /* 0x001fe200000f0eff */
[----:B------:R-:W-:Y:S01]  /*8440*/  STL [R1+0x1824], R24 ;  /* 0x0018241801007387 */ /* 0x000fe20000100800 */
[----:B------:R-:W-:Y:S03]  /*8450*/  STTM.x64 tmem[UR9+0x180], RZ ;  /* 0x000180ff000079ed */ /* 0x000fe60008340009 */
[----:B------:R-:W-:Y:S01]  /*8460*/  STL [R1+0x2400], R93 ;  /* 0x0024005d01007387 */ /* 0x000fe20000100800 */
[----:B------:R-:W-:Y:S03]  /*8470*/  STTM.x64 tmem[UR9+0x1c0], RZ ;  /* 0x0001c0ff000079ed */ /* 0x000fe60008340009 */
[----:B------:R0:W-:Y:S01]  /*8480*/  STL [R1+0x182c], R20 ;  /* 0x00182c1401007387 */ /* 0x0001e20000100800 */
[----:B------:R-:W1:Y:S01]  /*8490*/  FENCE.VIEW.ASYNC.T ;  /* 0x00000000000073c6 */ /* 0x000e620000000200 */
[----:B0-----:R-:W-:Y:S01]  /*84a0*/  IMAD.U32 R20, RZ, RZ, UR76 ;  /* 0x0000004cff147e24 */ /* 0x001fe2000f8e00ff */
[----:B-1----:R-:W-:-:S04]  /*84b0*/  VOTEU.ALL UP0, P2 ;  /* 0x0000000000ff7886 */ /* 0x002fc80001000000 */
[----:B------:R0:W-:Y:S01]  /*84c0*/  STL [R1+0x1564], R20 ;  /* 0x0015641401007387 */ /* 0x0001e20000100800 */
[----:B------:R-:W-:Y:S02]  /*84d0*/  UMOV UR8, 0x1 ;  /* 0x0000000100087882 */ /* 0x000fe40000000000 */
[----:B------:R-:W-:-:S04]  /*84e0*/  @!UP0 UIADD3 UR10, UPT, UPT, -UR8, 0x100000, URZ ;  /* 0x00100000080a8890 */ /* 0x000fc8000fffe1ff */
[----:B------:R-:W-:Y:S02]  /*84f0*/  @!UP0 USHF.L.U32 UR11, UR10, 0xb, URZ ;  /* 0x0000000b0a0b8899 */ /* 0x000fe400080006ff */
[----:B------:R-:W-:Y:S01]  /*8500*/  @!UP0 USHF.L.U32 UR10, UR10, 0x1, URZ ;  /* 0x000000010a0a8899 */ /* 0x000fe200080006ff */
[----:B0-----:R-:W-:-:S05]  /*8510*/  VIADD R20, R20, 0x50000 ;  /* 0x0005000014147836 */ /* 0x001fca0000000000 */
[----:B------:R-:W-:Y:S01]  /*8520*/  R2UR UR4, R20 ;  /* 0x00000000140472ca */ /* 0x000fe200000e0000 */
[----:B------:R-:W-:Y:S01]  /*8530*/  VOTEU.ALL UP1, P2 ;  /* 0x0000000000ff7886 */ /* 0x000fe20001020000 */
[----:B------:R-:W-:Y:S01]  /*8540*/  BAR.SYNC.DEFER_BLOCKING 0x0 ;  /* 0x0000000000007b1d */ /* 0x000fe20000010000 */
[C---:B---3--:R-:W-:Y:S02]  /*8550*/  VIADD R7, R5.reuse, 0xffffffff ;  /* 0xffffffff05077836 */ /* 0x048fe40000000000 */
[----:B------:R-:W-:-:S03]  /*8560*/  VIADD R0, R5, 0xfffffffd ;  /* 0xfffffffd05007836 */ /* 0x000fc60000000000 */
[----:B------:R-:W0:Y:S01]  /*8570*/  LDCU.64 UR6, c[0x0][0x358] ;  /* 0x00006b00ff0677ac */ /* 0x000e220008000a00 */
[----:B------:R-:W-:Y:S02]  /*8580*/  ISETP.GE.U32.AND P5, PT, R7, 0x7fffff80, PT ;  /* 0x7fffff800700780c */ /* 0x000fe40003fa6070 */
[----:B------:R-:W-:Y:S01]  /*8590*/  ISETP.GE.U32.AND P0, PT, R0, 0x7fffff7e, PT ;  /* 0x7fffff7e0000780c */ /* 0x000fe20003f06070 */
[----:B------:R-:W1:Y:S02]  /*85a0*/  FENCE.VIEW.ASYNC.S ;  /* 0x00000000000073c6 */ /* 0x000e640000000000 */
[----:B-1----:R-:W1:Y:S01]  /*85b0*/  @!UP1 SYNCS.EXCH.64 URZ, [UR4], UR10 ;  /* 0x0000000a04ff95b2 */ /* 0x002e620008000100 */
[----:B------:R-:W-:Y:S01]  /*85c0*/  IMAD.U32 R0, RZ, RZ, UR9 ;  /* 0x00000009ff007e24 */ /* 0x000fe2000f8e00ff */
[----:B------:R-:W-:Y:S01]  /*85d0*/  PRMT R74, RZ, 0x7610, R74 ;  /* 0x00007610ff4a7816 */ /* 0x000fe2000000004a */
[----:B-1----:R-:W-:Y:S01]  /*85e0*/  BAR.SYNC.DEFER_BLOCKING 0x0 ;  /* 0x0000000000007b1d */ /* 0x002fe20000010000 */
[----:B------:R-:W-:-:S02]  /*85f0*/  PRMT R53, RZ, 0x7610, R53 ;  /* 0x00007610ff357816 */ /* 0x000fc40000000035 */
[----:B------:R-:W-:Y:S02]  /*8600*/  PRMT R72, RZ, 0x7610, R72 ;  /* 0x00007610ff487816 */ /* 0x000fe40000000048 */
[----:B------:R-:W-:Y:S01]  /*8610*/  PRMT R71, RZ, 0x7610, R71 ;  /* 0x00007610ff477816 */ /* 0x000fe20000000047 */
[----:B------:R-:W-:Y:S04]  /*8620*/  STL [R1+0xed0], R20 ;  /* 0x000ed01401007387 */ /* 0x000fe80000100800 */
[----:B------:R1:W-:Y:S01]  /*8630*/  STL [R1+0x2104], R0 ;  /* 0x0021040001007387 */ /* 0x0003e20000100800 */
[----:B------:R-:W-:Y:S01]  /*8640*/  PRMT R30, RZ, 0x7610, R30 ;  /* 0x00007610ff1e7816 */ /* 0x000fe2000000001e */
[----:B-1----:R-:W-:Y:S02]  /*8650*/  VIADD R0, R5, 0xfffffffc ;  /* 0xfffffffc05007836 */ /* 0x002fe40000000000 */
[----:B0-----:R-:W2:Y:S04]  /*8660*/  @!P5 LDG.E.U16 R53, desc[UR6][R88.64] ;  /* 0x000000065835d981 */ /* 0x001ea8000c1e1500 */
[----:B------:R-:W3:Y:S04]  /*8670*/  @!P5 LDG.E.U16 R72, desc[UR6][R86.64] ;  /* 0x000000065648d981 */ /* 0x000ee8000c1e1500 */
[----:B------:R-:W2:Y:S01]  /*8680*/  @!P5 LDG.E.U16 R71, desc[UR6][R84.64] ;  /* 0x000000065447d981 */ /* 0x000ea2000c1e1500 */
[----:B------:R-:W-:-:S02]  /*8690*/  PRMT R31, RZ, 0x7610, R31 ;  /* 0x00007610ff1f7816 */ /* 0x000fc4000000001f */
[----:B------:R-:W-:Y:S02]  /*86a0*/  PRMT R22, RZ, 0x7610, R22 ;  /* 0x00007610ff167816 */ /* 0x000fe40000000016 */
[----:B------:R-:W-:Y:S01]  /*86b0*/  PRMT R23, RZ, 0x7610, R23 ;  /* 0x00007610ff177816 */ /* 0x000fe20000000017 */
[----:B----4-:R-:W4:Y:S01]  /*86c0*/  @!P5 LDG.E.U16 R74, desc[UR6][R90.64] ;  /* 0x000000065a4ad981 */ /* 0x010f22000c1e1500 */
[----:B------:R-:W-:Y:S01]  /*86d0*/  ISETP.GE.U32.AND P5, PT, R0, 0x7fffff7d, PT ;  /* 0x7fffff7d0000780c */ /* 0x000fe20003fa6070 */
[----:B------:R-:W-:-:S04]  /*86e0*/  IMAD.SHL.U32 R0, R2, 0x2, RZ ;  /* 0x0000000202007824 */ /* 0x000fc800078e00ff */
[----:B------:R-:W-:-:S04]  /*86f0*/  IMAD.WIDE R20, R0, 0x2, R88 ;  /* 0x0000000200147825 */ /* 0x000fc800078e0258 */
[C---:B------:R-:W-:Y:S01]  /*8700*/  IMAD.WIDE R28, R0.reuse, 0x2, R90 ;  /* 0x00000002001c7825 */ /* 0x040fe200078e025a */
[----:B------:R-:W2:Y:S03]  /*8710*/  @!P0 LDG.E.U16 R30, desc[UR6][R20.64] ;  /* 0x00000006141e8981 */ /* 0x000ea6000c1e1500 */
[C---:B------:R-:W-:Y:S01]  /*8720*/  IMAD.WIDE R24, R0.reuse, 0x2, R84 ;  /* 0x0000000200187825 */ /* 0x040fe200078e0254 */
[----:B------:R0:W-:Y:S03]  /*8730*/  STL.64 [R1+0xe80], R28 ;  /* 0x000e801c01007387 */ /* 0x0001e60000100a00 */
[----:B------:R-:W-:Y:S01]  /*8740*/  IMAD.WIDE R26, R0, 0x2, R86 ;  /* 0x00000002001a7825 */ /* 0x000fe200078e0256 */
[----:B------:R-:W3:Y:S04]  /*8750*/  @!P0 LDG.E.U16 R31, desc[UR6][R28.64] ;  /* 0x000000061c1f8981 */ /* 0x000ee8000c1e1500 */
[----:B------:R1:W-:Y:S04]  /*8760*/  STL.64 [R1+0xe78], R20 ;  /* 0x000e781401007387 */ /* 0x0003e80000100a00 */
[----:B------:R-:W4:Y:S04]  /*8770*/  @!P0 LDG.E.U16 R22, desc[UR6][R24.64] ;  /* 0x0000000618168981 */ /* 0x000f28000c1e1500 */
[----:B0-----:R-:W4:Y:S04]  /*8780*/  LDL.LU.64 R28, [R1+0x29e8] ;  /* 0x0029e800011c7983 */ /* 0x001f280000300a00 */
[----:B------:R0:W4:Y:S04]  /*8790*/  @!P0 LDG.E.U16 R23, desc[UR6][R26.64] ;  /* 0x000000061a178981 */ /* 0x000128000c1e1500 */
[----:B------:R0:W-:Y:S04]  /*87a0*/  STL.64 [R1+0xe70], R26 ;  /* 0x000e701a01007387 */ /* 0x0001e80000100a00 */
[----:B-1----:R-:W4:Y:S01]  /*87b0*/  LDL.LU.64 R20, [R1+0x29e0] ;  /* 0x0029e00001147983 */ /* 0x002f220000300a00 */
[----:B------:R-:W-:-:S03]  /*87c0*/  VIADD R0, R5, 0xfffffffb ;  /* 0xfffffffb05007836 */ /* 0x000fc60000000000 */
[----:B------:R1:W-:Y:S02]  /*87d0*/  STL.64 [R1+0xe68], R24 ;  /* 0x000e681801007387 */ /* 0x0003e40000100a00 */
[----:B------:R-:W-:Y:S01]  /*87e0*/  ISETP.GE.U32.AND P0, PT, R0, 0x7fffff7c, PT ;  /* 0x7fffff7c0000780c */ /* 0x000fe20003f06070 */
[----:B------:R-:W-:-:S04]  /*87f0*/  IMAD R0, R2, 0x3, RZ ;  /* 0x0000000302007824 */ /* 0x000fc800078e02ff */
[----:B0-----:R-:W-:-:S04]  /*8800*/  IMAD.WIDE R26, R0, 0x2, R86 ;  /* 0x00000002001a7825 */ /* 0x001fc800078e0256 */
[C---:B-1----:R-:W-:Y:S01]  /*8810*/  IMAD.WIDE R24, R0.reuse, 0x2, R84 ;  /* 0x0000000200187825 */ /* 0x042fe200078e0254 */
[----:B--2---:R-:W-:Y:S04]  /*8820*/  STL [R1+0x3d0], R30 ;  /* 0x0003d01e01007387 */ /* 0x004fe80000100800 */
[----:B---3--:R0:W-:Y:S04]  /*8830*/  STL [R1+0x3d4], R31 ;  /* 0x0003d41f01007387 */ /* 0x0081e80000100800 */
[----:B----4-:R-:W-:Y:S01]  /*8840*/  STL [R1+0x3c8], R22 ;  /* 0x0003c81601007387 */ /* 0x010fe20000100800 */
[----:B0-----:R-:W-:Y:S01]  /*8850*/  IMAD.WIDE R30, R0, 0x2, R90 ;  /* 0x00000002001e7825 */ /* 0x001fe200078e025a */
[----:B------:R-:W-:-:S02]  /*8860*/  PRMT R28, RZ, 0x7610, R28 ;  /* 0x00007610ff1c7816 */ /* 0x000fc4000000001c */
[----:B------:R-:W-:Y:S01]  /*8870*/  PRMT R29, RZ, 0x7610, R29 ;  /* 0x00007610ff1d7816 */ /* 0x000fe2000000001d */
[----:B------:R0:W-:Y:S01]  /*8880*/  STL [R1+0x3cc], R23 ;  /* 0x0003cc1701007387 */ /* 0x0001e20000100800 */
[----:B------:R-:W-:-:S04]  /*8890*/  PRMT R20, RZ, 0x7610, R20 ;  /* 0x00007610ff147816 */ /* 0x000fc80000000014 */
[----:B------:R-:W2:Y:S01]  /*88a0*/  @!P5 LDG.E.U16 R29, desc[UR6][R30.64] ;  /* 0x000000061e1dd981 */ /* 0x000ea2000c1e1500 */
[----:B0-----:R-:W-:Y:S01]  /*88b0*/  IMAD.WIDE R22, R0, 0x2, R88 ;  /* 0x0000000200167825 */ /* 0x001fe200078e0258 */
[----:B------:R-:W-:Y:S02]  /*88c0*/  PRMT R21, RZ, 0x7610, R21 ;  /* 0x00007610ff157816 */ /* 0x000fe40000000015 */
[----:B------:R0:W-:Y:S04]  /*88d0*/  STL.64 [R1+0xe60], R30 ;  /* 0x000e601e01007387 */ /* 0x0001e80000100a00 */
        /* <DEDUP_REMOVED lines=10> */
[----:B------:R-:W-:-:S04]  /*8980*/  IMAD.SHL.U32 R0, R2, 0x4, RZ ;  /* 0x0000000402007824 */ /* 0x000fc800078e00ff */
[----:B0-----:R-:W-:-:S04]  /*8990*/  IMAD.WIDE R26, R0, 0x2, R86 ;  /* 0x00000002001a7825 */ /* 0x001fc800078e0256 */
[----:B-1----:R-:W-:Y:S01]  /*89a0*/  IMAD.WIDE R24, R0, 0x2, R84 ;  /* 0x0000000200187825 */ /* 0x002fe200078e0254 */
[----:B---3--:R-:W-:Y:S04]  /*89b0*/  STL [R1+0x3e0], R28 ;  /* 0x0003e01c01007387 */ /* 0x008fe80000100800 */
[----:B--2---:R0:W-:Y:S04]  /*89c0*/  STL [R1+0x3e4], R29 ;  /* 0x0003e41d01007387 */ /* 0x0041e80000100800 */
[----:B----4-:R-:W-:Y:S01]  /*89d0*/  STL [R1+0x3d8], R20 ;  /* 0x0003d81401007387 */ /* 0x010fe20000100800 */
[----:B------:R-:W-:-:S02]  /*89e0*/  PRMT R30, RZ, 0x7610, R30 ;  /* 0x00007610ff1e7816 */ /* 0x000fc4000000001e */
[----:B------:R-:W-:Y:S01]  /*89f0*/  PRMT R31, RZ, 0x7610, R31 ;  /* 0x00007610ff1f7816 */ /* 0x000fe2000000001f */
[----:B------:R1:W-:Y:S01]  /*8a00*/  STL [R1+0x3dc], R21 ;  /* 0x0003dc1501007387 */ /* 0x0003e20000100800 */
[----:B0-----:R-:W-:Y:S01]  /*8a10*/  IMAD.WIDE R28, R0, 0x2, R90 ;  /* 0x00000002001c7825 */ /* 0x001fe200078e025a */
[----:B------:R-:W-:-:S03]  /*8a20*/  PRMT R22, RZ, 0x7610, R22 ;  /* 0x00007610ff167816 */ /* 0x000fc60000000016 */
[----:B-1----:R-:W-:Y:S01]  /*8a30*/  IMAD.WIDE R20, R0, 0x2, R88 ;  /* 0x0000000200147825 */ /* 0x002fe200078e0258 */
[----:B------:R-:W-:Y:S01]  /*8a40*/  PRMT R23, RZ, 0x7610, R23 ;  /* 0x00007610ff177816 */ /* 0x000fe20000000017 */
[----:B------:R0:W-:Y:S04]  /*8a50*/  STL.64 [R1+0xe40], R28 ;  /* 0x000e401c01007387 */ /* 0x0001e80000100a00 */
[----:B------:R-:W2:Y:S04]  /*8a60*/  @!P0 LDG.E.U16 R30, desc[UR6][R20.64] ;  /* 0x00000006141e8981 */ /* 0x000ea8000c1e1500 */
        /* <DEDUP_REMOVED lines=69> */
[----:B------:R0:W-:Y:S05]  /*8ec0*/  STL [R1+0x11d4], R23 ;  /* 0x0011d41701007387 */ /* 0x0001ea0000100800 */
[----:B------:R-:W2:Y:S01]  /*8ed0*/  @!P5 LDG.E.U16 R29, desc[UR6][R30.64] ;  /* 0x000000061e1dd981 */ /* 0x000ea2000c1e1500 */
[----:B------:R-:W-:Y:S01]  /*8ee0*/  PRMT R20, RZ, 0x7610, R20 ;  /* 0x00007610ff147816 */ /* 0x000fe20000000014 */
[----:B0-----:R-:W-:Y:S01]  /*8ef0*/  IMAD.WIDE R22, R0, 0x2, R88 ;  /* 0x0000000200167825 */ /* 0x001fe200078e0258 */
[----:B------:R-:W-:-:S04]  /*8f00*/  PRMT R21, RZ, 0x7610, R21 ;  /* 0x00007610ff157816 */ /* 0x000fc80000000015 */
[----:B------:R-:W3:Y:S04]  /*8f10*/  @!P5 LDG.E.U16 R20, desc[UR6][R24.64] ;  /* 0x000000061814d981 */ /* 0x000ee8000c1e1500 */
[----:B------:R-:W4:Y:S04]  /*8f20*/  @!P5 LDG.E.U16 R28, desc[UR6][R22.64] ;  /* 0x00000006161cd981 */ /* 0x000f28000c1e1500 */
[----:B------:R0:W2:Y:S04]  /*8f30*/  @!P5 LDG.E.U16 R21, desc[UR6][R26.64] ;  /* 0x000000061a15d981 */ /* 0x0000a8000c1e1500 */
[----:B------:R1:W-:Y:S04]  /*8f40*/  STL.64 [R1+0xde0], R30 ;  /* 0x000de01e01007387 */ /* 0x0003e80000100a00 */
[----:B------:R0:W-:Y:S04]  /*8f50*/  STL.64 [R1+0xdd8], R22 ;  /* 0x000dd81601007387 */ /* 0x0001e80000100a00 */
[----:B-1----:R-:W3:Y:S04]  /*8f60*/  LDL.LU.64 R30, [R1+0x2998] ;  /* 0x00299800011e7983 */ /* 0x002ee80000300a00 */
[----:B------:R1:W-:Y:S04]  /*8f70*/  STL.64 [R1+0xdd0], R26 ;  /* 0x000dd01a01007387 */ /* 0x0003e80000100a00 */
[----:B0-----:R-:W3:Y:S01]  /*8f80*/  LDL.LU.64 R22, [R1+0x2990] ;  /* 0x0029900001167983 */ /* 0x001ee20000300a00 */
[----:B------:R-:W-:-:S03]  /*8f90*/  VIADD R0, R5, 0xfffffff6 ;  /* 0xfffffff605007836 */ /* 0x000fc60000000000 */
[----:B------:R0:W-:Y:S02]  /*8fa0*/  STL.64 [R1+0xdc8], R24 ;  /* 0x000dc81801007387 */ /* 0x0001e40000100a00 */
[----:B------:R-:W-:Y:S01]  /*8fb0*/  ISETP.GE.U32.AND P5, PT, R0, 0x7fffff77, PT ;  /* 0x7fffff770000780c */ /* 0x000fe20003fa6070 */
[----:B------:R-:W-:Y:S01]  /*8fc0*/  IMAD.SHL.U32 R0, R2, 0x8, RZ ;  /* 0x0000000802007824 */ /* 0x000fe200078e00ff */
[----:B------:R-:W-:Y:S02]  /*8fd0*/  PRMT R60, RZ, 0x7610, R60 ;  /* 0x00007610ff3c7816 */ /* 0x000fe4000000003c */
[----:B------:R-:W-:Y:S01]  /*8fe0*/  PRMT R61, RZ, 0x7610, R61 ;  /* 0x00007610ff3d7816 */ /* 0x000fe2000000003d */
[C---:B-1----:R-:W-:Y:S01]  /*8ff0*/  IMAD.WIDE R26, R0.reuse, 0x2, R88 ;  /* 0x00000002001a7825 */ /* 0x042fe200078e0258 */
[----:B------:R-:W-:Y:S02]  /*9000*/  PRMT R62, RZ, 0x7610, R62 ;  /* 0x00007610ff3e7816 */ /* 0x000fe4000000003e */
[----:B------:R-:W-:Y:S01]  /*9010*/  PRMT R92, RZ, 0x7610, R92 ;  /* 0x00007610ff5c7816 */ /* 0x000fe2000000005c */
[C---:B0-----:R-:W-:Y:S01]  /*9020*/  IMAD.WIDE R24, R0.reuse, 0x2, R86 ;  /* 0x0000000200187825 */ /* 0x041fe200078e0256 */
[----:B------:R-:W3:Y:S04]  /*9030*/  @!P0 LDG.E.U16 R61, desc[UR6][R26.64] ;  /* 0x000000061a3d8981 */ /* 0x000ee8000c1e1500 */
[----:B------:R-:W3:Y:S04]  /*9040*/  @!P0 LDG.E.U16 R62, desc[UR6][R24.64] ;  /* 0x00000006183e8981 */ /* 0x000ee8000c1e1500 */
[----:B----4-:R-:W-:Y:S04]  /*9050*/  STL [R1+0x1408], R28 ;  /* 0x0014081c01007387 */ /* 0x010fe80000100800 */
[----:B--2---:R0:W-:Y:S04]  /*9060*/  STL [R1+0x140c], R29 ;  /* 0x00140c1d01007387 */ /* 0x0041e80000100800 */
[----:B---3--:R-:W-:Y:S04]  /*9070*/  STL [R1+0x1400], R20 ;  /* 0x0014001401007387 */ /* 0x008fe80000100800 */
[----:B------:R1:W-:Y:S01]  /*9080*/  STL [R1+0x1404], R21 ;  /* 0x0014041501007387 */ /* 0x0003e20000100800 */
[----:B0-----:R-:W-:-:S05]  /*9090*/  IMAD.WIDE R28, R0, 0x2, R90 ;  /* 0x00000002001c7825 */ /* 0x001fca00078e025a */
[----:B------:R0:W2:Y:S01]  /*90a0*/  @!P0 LDG.E.U16 R60, desc[UR6][R28.64] ;  /* 0x000000061c3c8981 */ /* 0x0000a2000c1e1500 */
[----:B-1----:R-:W-:-:S04]  /*90b0*/  IMAD.WIDE R20, R0, 0x2, R84 ;  /* 0x0000000200147825 */ /* 0x002fc800078e0254 */
[----:B------:R-:W-:Y:S01]  /*90c0*/  VIADD R0, R5, 0xfffffff5 ;  /* 0xfffffff505007836 */ /* 0x000fe20000000000 */
[----:B------:R1:W3:Y:S04]  /*90d0*/  @!P0 LDG.E.U16 R92, desc[UR6][R20.64] ;  /* 0x00000006145c8981 */ /* 0x0002e8000c1e1500 */
[----:B------:R-:W-:Y:S01]  /*90e0*/  ISETP.GE.U32.AND P0, PT, R0, 0x7fffff76, PT ;  /* 0x7fffff760000780c */ /* 0x000fe20003f06070 */
[----:B------:R0:W-:Y:S01]  /*90f0*/  STL.64 [R1+0xdc0], R28 ;  /* 0x000dc01c01007387 */ /* 0x0001e20000100a00 */
[----:B------:R-:W-:Y:S01]  /*9100*/  IMAD R0, R2, 0x9, RZ ;  /* 0x0000000902007824 */ /* 0x000fe200078e02ff */
[----:B------:R-:W-:Y:S02]  /*9110*/  PRMT R30, RZ, 0x7610, R30 ;  /* 0x00007610ff1e7816 */ /* 0x000fe4000000001e */
[----:B------:R4:W-:Y:S01]  /*9120*/  STL.64 [R1+0xdb8], R26 ;  /* 0x000db81a01007387 */ /* 0x0009e20000100a00 */
[----:B------:R-:W-:-:S03]  /*9130*/  PRMT R31, RZ, 0x7610, R31 ;  /* 0x00007610ff1f7816 */ /* 0x000fc6000000001f */
[----:B------:R1:W-:Y:S01]  /*9140*/  STL.64 [R1+0xdb0], R24 ;  /* 0x000db01801007387 */ /* 0x0003e20000100a00 */
[----:B------:R-:W-:-:S03]  /*9150*/  PRMT R22, RZ, 0x7610, R22 ;  /* 0x00007610ff167816 */ /* 0x000fc60000000016 */
[----:B------:R1:W-:Y:S01]  /*9160*/  STL.64 [R1+0xda8], R20 ;  /* 0x000da81401007387 */ /* 0x0003e20000100a00 */
[----:B0-----:R-:W-:Y:S01]  /*9170*/  IMAD.WIDE R28, R0, 0x2, R90 ;  /* 0x00000002001c7825 */ /* 0x001fe200078e025a */
[----:B------:R-:W-:-:S03]  /*9180*/  PRMT R23, RZ, 0x7610, R23 ;  /* 0x00007610ff177816 */ /* 0x000fc60000000017 */
[C---:B----4-:R-:W-:Y:S01]  /*9190*/  IMAD.WIDE R26, R0.reuse, 0x2, R86 ;  /* 0x00000002001a7825 */ /* 0x050fe200078e0256 */
[----:B------:R0:W-:Y:S03]  /*91a0*/  STL.64 [R1+0xda0], R28 ;  /* 0x000da01c01007387 */ /* 0x0001e60000100a00 */
[C---:B-1----:R-:W-:Y:S01]  /*91b0*/  IMAD.WIDE R24, R0.reuse, 0x2, R84 ;  /* 0x0000000200187825 */ /* 0x042fe200078e0254 */
[----:B------:R-:W4:Y:S03]  /*91c0*/  @!P5 LDG.E.U16 R31, desc[UR6][R28.64] ;  /* 0x000000061c1fd981 */ /* 0x000f26000c1e1500 */
[----:B------:R-:W-:Y:S01]  /*91d0*/  IMAD.WIDE R20, R0, 0x2, R88 ;  /* 0x0000000200147825 */ /* 0x000fe200078e0258 */
[----:B------:R-:W2:Y:S04]  /*91e0*/  @!P5 LDG.E.U16 R22, desc[UR6][R24.64] ;  /* 0x000000061816d981 */ /* 0x000ea8000c1e1500 */
[----:B------:R-:W2:Y:S04]  /*91f0*/  @!P5 LDG.E.U16 R30, desc[UR6][R20.64] ;  /* 0x00000006141ed981 */ /* 0x000ea8000c1e1500 */
[----:B------:R1:W-:Y:S04]  /*9200*/  STL.64 [R1+0xd98], R20 ;  /* 0x000d981401007387 */ /* 0x0003e80000100a00 */
[----:B0-----:R-:W3:Y:S04]  /*9210*/  LDL.LU.64 R28, [R1+0x2988] ;  /* 0x00298800011c7983 */ /* 0x001ee80000300a00 */
[----:B------:R0:W-:Y:S04]  /*9220*/  STL.64 [R1+0xd90], R26 ;  /* 0x000d901a01007387 */ /* 0x0001e80000100a00 */
[----:B-1----:R-:W3:Y:S04]  /*9230*/  LDL.LU.64 R20, [R1+0x2980] ;  /* 0x0029800001147983 */ /* 0x002ee80000300a00 */
[----:B------:R0:W3:Y:S01]  /*9240*/  @!P5 LDG.E.U16 R23, desc[UR6][R26.64] ;  /* 0x000000061a17d981 */ /* 0x0000e2000c1e1500 */
[----:B------:R-:W-:-:S03]  /*9250*/  VIADD R0, R5, 0xfffffff4 ;  /* 0xfffffff405007836 */ /* 0x000fc60000000000 */
[----:B------:R1:W-:Y:S02]  /*9260*/  STL.64 [R1+0xd88], R24 ;  /* 0x000d881801007387 */ /* 0x0003e40000100a00 */
[----:B------:R-:W-:Y:S01]  /*9270*/  ISETP.GE.U32.AND P5, PT, R0, 0x7fffff75, PT ;  /* 0x7fffff750000780c */ /* 0x000fe20003fa6070 */
[----:B------:R-:W-:-:S04]  /*9280*/  IMAD R0, R2, 0xa, RZ ;  /* 0x0000000a02007824 */ /* 0x000fc800078e02ff */
[----:B0-----:R-:W-:-:S04]  /*9290*/  IMAD.WIDE R26, R0, 0x2, R88 ;  /* 0x00000002001a7825 */ /* 0x001fc800078e0258 */
[----:B-1----:R-:W-:Y:S01]  /*92a0*/  IMAD.WIDE R24, R0, 0x2, R86 ;  /* 0x0000000200187825 */ /* 0x002fe200078e0256 */
[----:B--2---:R-:W-:Y:S04]  /*92b0*/  STL [R1+0x340], R30 ;  /* 0x0003401e01007387 */ /* 0x004fe80000100800 */
[----:B----4-:R0:W-:Y:S01]  /*92c0*/  STL [R1+0x344], R31 ;  /* 0x0003441f01007387 */ /* 0x0101e20000100800 */
[----:B---3--:R-:W-:-:S03]  /*92d0*/  PRMT R29, RZ, 0x7610, R29 ;  /* 0x00007610ff1d7816 */ /* 0x008fc6000000001d */
[----:B------:R-:W-:Y:S01]  /*92e0*/  STL [R1+0x338], R22 ;  /* 0x0003381601007387 */ /* 0x000fe20000100800 */
[----:B------:R-:W-:Y:S01]  /*92f0*/  PRMT R28, RZ, 0x7610, R28 ;  /* 0x00007610ff1c7816 */ /* 0x000fe2000000001c */
[----:B0-----:R-:W-:Y:S01]  /*9300*/  IMAD.WIDE R30, R0, 0x2, R90 ;  /* 0x00000002001e7825 */ /* 0x001fe200078e025a */
[----:B------:R-:W-:-:S04]  /*9310*/  PRMT R20, RZ, 0x7610, R20 ;  /* 0x00007610ff147816 */ /* 0x000fc80000000014 */
[----:B------:R-:W2:Y:S01]  /*9320*/  @!P0 LDG.E.U16 R28, desc[UR6][R26.64] ;  /* 0x000000061a1c8981 */ /* 0x000ea2000c1e1500 */
[----:B------:R-:W-:-:S03]  /*9330*/  PRMT R21, RZ, 0x7610, R21 ;  /* 0x00007610ff157816 */ /* 0x000fc60000000015 */
[----:B------:R0:W-:Y:S04]  /*9340*/  STL [R1+0x33c], R23 ;  /* 0x00033c1701007387 */ /* 0x0001e80000100800 */
[----:B------:R1:W-:Y:S04]  /*9350*/  STL.64 [R1+0xd80], R30 ;  /* 0x000d801e01007387 */ /* 0x0003e80000100a00 */
[----:B------:R-:W3:Y:S01]  /*9360*/  @!P0 LDG.E.U16 R29, desc[UR6][R30.64] ;  /* 0x000000061e1d8981 */ /* 0x000ee2000c1e1500 */
[----:B0-----:R-:W-:-:S03]  /*9370*/  IMAD.WIDE R22, R0, 0x2, R84 ;  /* 0x0000000200167825 */ /* 0x001fc600078e0254 */
[----:B------:R0:W-:Y:S04]  /*9380*/  STL.64 [R1+0xd78], R26 ;  /* 0x000d781a01007387 */ /* 0x0001e80000100a00 */
[----:B------:R-:W4:Y:S04]  /*9390*/  @!P0 LDG.E.U16 R20, desc[UR6][R22.64] ;  /* 0x0000000616148981 */ /* 0x000f28000c1e1500 */
[----:B-1----:R-:W4:Y:S04]  /*93a0*/  LDL.LU.64 R30, [R1+0x2978] ;  /* 0x00297800011e7983 */ /* 0x002f280000300a00 */
[----:B------:R1:W-:Y:S04]  /*93b0*/  STL.64 [R1+0xd70], R24 ;  /* 0x000d701801007387 */ /* 0x0003e80000100a00 */
[----:B0-----:R-:W4:Y:S04]  /*93c0*/  LDL.LU.64 R26, [R1+0x2970] ;  /* 0x00297000011a7983 */ /* 0x001f280000300a00 */
[----:B------:R1:W4:Y:S01]  /*93d0*/  @!P0 LDG.E.U16 R21, desc[UR6][R24.64] ;  /* 0x0000000618158981 */ /* 0x000322000c1e1500 */
[----:B------:R-:W-:-:S03]  /*93e0*/  VIADD R0, R5, 0xfffffff3 ;  /* 0xfffffff305007836 */ /* 0x000fc60000000000 */
[----:B------:R0:W-:Y:S02]  /*93f0*/  STL.64 [R1+0xd68], R22 ;  /* 0x000d681601007387 */ /* 0x0001e40000100a00 */
[----:B------:R-:W-:Y:S01]  /*9400*/  ISETP.GE.U32.AND P0, PT, R0, 0x7fffff74, PT ;  /* 0x7fffff740000780c */ /* 0x000fe20003f06070 */
[----:B------:R-:W-:Y:S01]  /*9410*/  IMAD R0, R2, 0xb, RZ ;  /* 0x0000000b02007824 */ /* 0x000fe200078e02ff */
[----:B------:R-:W-:Y:S02]  /*9420*/  PRMT R6, RZ, 0x7610, R6 ;  /* 0x00007610ff067816 */ /* 0x000fe40000000006 */
[----:B------:R-:W-:Y:S01]  /*9430*/  PRMT R3, RZ, 0x7610, R3 ;  /* 0x00007610ff037816 */ /* 0x000fe20000000003 */
[----:B-1----:R-:W-:-:S04]  /*9440*/  IMAD.WIDE R24, R0, 0x2, R86 ;  /* 0x0000000200187825 */ /* 0x002fc800078e0256 */
[C---:B0-----:R-:W-:Y:S01]  /*9450*/  IMAD.WIDE R22, R0.reuse, 0x2, R90 ;  /* 0x0000000200167825 */ /* 0x041fe200078e025a */
[----:B------:R-:W4:Y:S04]  /*9460*/  @!P5 LDG.E.U16 R6, desc[UR6][R24.64] ;  /* 0x000000061806d981 */ /* 0x000f28000c1e1500 */
[----:B--2---:R-:W-:Y:S04]  /*9470*/  STL [R1+0x330], R28 ;  /* 0x0003301c01007387 */ /* 0x004fe80000100800 */
[----:B---3--:R0:W-:Y:S04]  /*9480*/  STL [R1+0x334], R29 ;  /* 0x0003341d01007387 */ /* 0x0081e80000100800 */
[----:B----4-:R-:W-:Y:S01]  /*9490*/  STL [R1+0x328], R20 ;  /* 0x0003281401007387 */ /* 0x010fe20000100800 */
[----:B0-----:R-:W-:Y:S01]  /*94a0*/  IMAD.WIDE R28, R0, 0x2, R88 ;  /* 0x00000002001c7825 */ /* 0x001fe200078e0258 */
[----:B------:R-:W-:-:S02]  /*94b0*/  PRMT R27, RZ, 0x7610, R27 ;  /* 0x00007610ff1b7816 */ /* 0x000fc4000000001b */
[----:B------:R-:W-:Y:S01]  /*94c0*/  PRMT R26, RZ, 0x7610, R26 ;  /* 0x00007610ff1a7816 */ /* 0x000fe2000000001a */
[----:B------:R0:W-:Y:S04]  /*94d0*/  STL [R1+0x32c], R21 ;  /* 0x00032c1501007387 */ /* 0x0001e80000100800 */
[----:B------:R1:W-:Y:S04]  /*94e0*/  STL.64 [R1+0xd60], R22 ;  /* 0x000d601601007387 */ /* 0x0003e80000100a00 */
[----:B------:R-:W2:Y:S01]  /*94f0*/  @!P5 LDG.E.U16 R27, desc[UR6][R22.64] ;  /* 0x00000006161bd981 */ /* 0x000ea2000c1e1500 */
[----:B0-----:R-:W-:-:S03]  /*9500*/  IMAD.WIDE R20, R0, 0x2, R84 ;  /* 0x0000000200147825 */ /* 0x001fc600078e0254 */
[----:B------:R0:W-:Y:S04]  /*9510*/  STL.64 [R1+0xd58], R28 ;  /* 0x000d581c01007387 */ /* 0x0001e80000100a00 */
[----:B------:R-:W3:Y:S04]  /*9520*/  @!P5 LDG.E.U16 R3, desc[UR6][R20.64] ;  /* 0x000000061403d981 */ /* 0x000ee8000c1e1500 */
[----:B-1----:R-:W4:Y:S04]  /*9530*/  LDL.LU.64 R22, [R1+0x2968] ;  /* 0x0029680001167983 */ /* 0x002f280000300a00 */
[----:B------:R0:W2:Y:S01]  /*9540*/  @!P5 LDG.E.U16 R26, desc[UR6][R28.64] ;  /* 0x000000061c1ad981 */ /* 0x0000a2000c1e1500 */
[----:B------:R-:W-:Y:S01]  /*9550*/  VIADD R0, R5, 0xfffffff2 ;  /* 0xfffffff205007836 */ /* 0x000fe20000000000 */
[----:B------:R-:W-:-:S02]  /*9560*/  PRMT R30, RZ, 0x7610, R30 ;  /* 0x00007610ff1e7816 */ /* 0x000fc4000000001e */
[----:B------:R1:W-:Y:S02]  /*9570*/  STL.64 [R1+0xd50], R24 ;  /* 0x000d501801007387 */ /* 0x0003e40000100a00 */
[----:B------:R-:W-:Y:S01]  /*9580*/  ISETP.GE.U32.AND P5, PT, R0, 0x7fffff73, PT ;  /* 0x7fffff730000780c */ /* 0x000fe20003fa6070 */
[----:B------:R-:W-:Y:S01]  /*9590*/  IMAD R0, R2, 0xc, RZ ;  /* 0x0000000c02007824 */ /* 0x000fe200078e02ff */
[----:B------:R1:W-:Y:S01]  /*95a0*/  STL.64 [R1+0xd48], R20 ;  /* 0x000d481401007387 */ /* 0x0003e20000100a00 */
[----:B------:R-:W-:-:S03]  /*95b0*/  PRMT R31, RZ, 0x7610, R31 ;  /* 0x00007610ff1f7816 */ /* 0x000fc6000000001f */
[----:B------:R-:W-:Y:S01]  /*95c0*/  STL [R1+0x24e0], R6 ;  /* 0x0024e00601007387 */ /* 0x000fe20000100800 */
[----:B0-----:R-:W-:-:S04]  /*95d0*/  IMAD.WIDE R28, R0, 0x2, R90 ;  /* 0x00000002001c7825 */ /* 0x001fc800078e025a */
[C---:B-1----:R-:W-:Y:S01]  /*95e0*/  IMAD.WIDE R24, R0.reuse, 0x2, R84 ;  /* 0x0000000200187825 */ /* 0x042fe200078e0254 */
[----:B------:R-:W2:Y:S03]  /*95f0*/  @!P0 LDG.E.U16 R31, desc[UR6][R28.64] ;  /* 0x000000061c1f8981 */ /* 0x000ea6000c1e1500 */
[----:B------:R-:W-:-:S05]  /*9600*/  IMAD.WIDE R20, R0, 0x2, R88 ;  /* 0x0000000200147825 */ /* 0x000fca00078e0258 */
[----:B------:R-:W2:Y:S04]  /*9610*/  @!P0 LDG.E.U16 R30, desc[UR6][R20.64] ;  /* 0x00000006141e8981 */ /* 0x000ea8000c1e1500 */
[----:B---3--:R-:W-:Y:S01]  /*9620*/  STL [R1+0x24e4], R3 ;  /* 0x0024e40301007387 */ /* 0x008fe20000100800 */
[----:B----4-:R-:W-:Y:S02]  /*9630*/  PRMT R22, RZ, 0x7610, R22 ;  /* 0x00007610ff167816 */ /* 0x010fe40000000016 */
[----:B------:R-:W-:Y:S01]  /*9640*/  PRMT R23, RZ, 0x7610, R23 ;  /* 0x00007610ff177816 */ /* 0x000fe20000000017 */
[----:B--2---:R-:W-:Y:S04]  /*9650*/  STL [R1+0x320], R26 ;  /* 0x0003201a01007387 */ /* 0x004fe80000100800 */
[----:B------:R0:W-:Y:S04]  /*9660*/  STL [R1+0x324], R27 ;  /* 0x0003241b01007387 */ /* 0x0001e80000100800 */
[----:B------:R1:W-:Y:S04]  /*9670*/  STL.64 [R1+0xd40], R28 ;  /* 0x000d401c01007387 */ /* 0x0003e80000100a00 */
[----:B------:R-:W2:Y:S01]  /*9680*/  @!P0 LDG.E.U16 R22, desc[UR6][R24.64] ;  /* 0x0000000618168981 */ /* 0x000ea2000c1e1500 */
[----:B0-----:R-:W-:-:S03]  /*9690*/  IMAD.WIDE R26, R0, 0x2, R86 ;  /* 0x00000002001a7825 */ /* 0x001fc600078e0256 */
[----:B------:R0:W-:Y:S04]  /*96a0*/  STL.64 [R1+0xd38], R20 ;  /* 0x000d381401007387 */ /* 0x0001e80000100a00 */
[----:B-1----:R-:W3:Y:S04]  /*96b0*/  LDL.LU.64 R28, [R1+0x2960] ;  /* 0x00296000011c7983 */ /* 0x002ee80000300a00 */
[----:B------:R1:W4:Y:S04]  /*96c0*/  @!P0 LDG.E.U16 R23, desc[UR6][R26.64] ;  /* 0x000000061a178981 */ /* 0x000328000c1e1500 */
[----:B------:R1:W-:Y:S04]  /*96d0*/  STL.64 [R1+0xd30], R26 ;  /* 0x000d301a01007387 */ /* 0x0003e80000100a00 */
[----:B0-----:R-:W4:Y:S01]  /*96e0*/  LDL.LU.64 R20, [R1+0x2958] ;  /* 0x0029580001147983 */ /* 0x001f220000300a00 */
[----:B------:R-:W-:-:S03]  /*96f0*/  VIADD R0, R5, 0xfffffff1 ;  /* 0xfffffff105007836 */ /* 0x000fc60000000000 */
[----:B------:R0:W-:Y:S02]  /*9700*/  STL.64 [R1+0xd28], R24 ;  /* 0x000d281801007387 */ /* 0x0001e40000100a00 */
[----:B------:R-:W-:Y:S01]  /*9710*/  ISETP.GE.U32.AND P0, PT, R0, 0x7fffff72, PT ;  /* 0x7fffff720000780c */ /* 0x000fe20003f06070 */
[----:B------:R-:W-:Y:S01]  /*9720*/  IMAD R0, R2, 0xd, RZ ;  /* 0x0000000d02007824 */ /* 0x000fe200078e02ff */
[----:B------:R-:W-:Y:S04]  /*9730*/  STL [R1+0x11b8], R30 ;  /* 0x0011b81e01007387 */ /* 0x000fe80000100800 */
[----:B------:R0:W-:Y:S01]  /*9740*/  STL [R1+0x11bc], R31 ;  /* 0x0011bc1f01007387 */ /* 0x0001e20000100800 */
[----:B-1----:R-:W-:-:S04]  /*9750*/  IMAD.WIDE R26, R0, 0x2, R86 ;  /* 0x00000002001a7825 */ /* 0x002fc800078e0256 */
[----:B0-----:R-:W-:-:S04]  /*9760*/  IMAD.WIDE R24, R0, 0x2, R84 ;  /* 0x0000000200187825 */ /* 0x001fc800078e0254 */
[----:B------:R-:W-:Y:S01]  /*9770*/  IMAD.WIDE R30, R0, 0x2, R90 ;  /* 0x00000002001e7825 */ /* 0x000fe200078e025a */
[----:B--2---:R-:W-:Y:S01]  /*9780*/  STL [R1+0x11b0], R22 ;  /* 0x0011b01601007387 */ /* 0x004fe20000100800 */
[----:B---3--:R-:W-:Y:S02]  /*9790*/  PRMT R28, RZ, 0x7610, R28 ;  /* 0x00007610ff1c7816 */ /* 0x008fe4000000001c */
[----:B------:R-:W-:Y:S01]  /*97a0*/  PRMT R29, RZ, 0x7610, R29 ;  /* 0x00007610ff1d7816 */ /* 0x000fe2000000001d */
[----:B----4-:R0:W-:Y:S01]  /*97b0*/  STL [R1+0x11b4], R23 ;  /* 0x0011b41701007387 */ /* 0x0101e20000100800 */
        /* <DEDUP_REMOVED lines=94> */
[----:B----4-:R-:W-:-:S04]  /*9da0*/  IMAD.WIDE R26, R0, 0x2, R86 ;  /* 0x00000002001a7825 */ /* 0x010fc800078e0256 */
[----:B-1----:R-:W-:-:S04]  /*9db0*/  IMAD.WIDE R24, R0, 0x2, R84 ;  /* 0x0000000200187825 */ /* 0x002fc800078e0254 */
[----:B------:R-:W-:Y:S01]  /*9dc0*/  IMAD.WIDE R20, R0, 0x2, R88 ;  /* 0x0000000200147825 */ /* 0x000fe200078e0258 */
[----:B------:R0:W-:Y:S04]  /*9dd0*/  STL.64 [R1+0xca0], R28 ;  /* 0x000ca01c01007387 */ /* 0x0001e80000100a00 */
[----:B------:R-:W4:Y:S04]  /*9de0*/  @!P5 LDG.E.U16 R30, desc[UR6][R20.64] ;  /* 0x00000006141ed981 */ /* 0x000f28000c1e1500 */
[----:B------:R-:W2:Y:S04]  /*9df0*/  @!P5 LDG.E.U16 R31, desc[UR6][R28.64] ;  /* 0x000000061c1fd981 */ /* 0x000ea8000c1e1500 */
[----:B------:R1:W-:Y:S04]  /*9e00*/  STL.64 [R1+0xc98], R20 ;  /* 0x000c981401007387 */ /* 0x0003e80000100a00 */
[----:B------:R-:W3:Y:S04]  /*9e10*/  @!P5 LDG.E.U16 R22, desc[UR6][R24.64] ;  /* 0x000000061816d981 */ /* 0x000ee8000c1e1500 */
[----:B0-----:R-:W3:Y:S04]  /*9e20*/  LDL.LU.64 R28, [R1+0x2920] ;  /* 0x00292000011c7983 */ /* 0x001ee80000300a00 */
[----:B------:R0:W3:Y:S04]  /*9e30*/  @!P5 LDG.E.U16 R23, desc[UR6][R26.64] ;  /* 0x000000061a17d981 */ /* 0x0000e8000c1e1500 */
[----:B------:R0:W-:Y:S04]  /*9e40*/  STL.64 [R1+0xc90], R26 ;  /* 0x000c901a01007387 */ /* 0x0001e80000100a00 */
[----:B-1----:R-:W3:Y:S01]  /*9e50*/  LDL.LU.64 R20, [R1+0x2918] ;  /* 0x0029180001147983 */ /* 0x002ee20000300a00 */
[----:B------:R-:W-:-:S03]  /*9e60*/  VIADD R0, R5, 0xffffffec ;  /* 0xffffffec05007836 */ /* 0x000fc60000000000 */
[----:B------:R1:W-:Y:S02]  /*9e70*/  STL.64 [R1+0xc88], R24 ;  /* 0x000c881801007387 */ /* 0x0003e40000100a00 */
[----:B------:R-:W-:Y:S01]  /*9e80*/  ISETP.GE.U32.AND P5, PT, R0, 0x7fffff6d, PT ;  /* 0x7fffff6d0000780c */ /* 0x000fe20003fa6070 */
[----:B------:R-:W-:-:S04]  /*9e90*/  IMAD R0, R2, 0x12, RZ ;  /* 0x0000001202007824 */ /* 0x000fc800078e02ff */
[----:B0-----:R-:W-:-:S04]  /*9ea0*/  IMAD.WIDE R26, R0, 0x2, R86 ;  /* 0x00000002001a7825 */ /* 0x001fc800078e0256 */
[C---:B-1----:R-:W-:Y:S01]  /*9eb0*/  IMAD.WIDE R24, R0.reuse, 0x2, R84 ;  /* 0x0000000200187825 */ /* 0x042fe200078e0254 */
[----:B----4-:R-:W-:Y:S04]  /*9ec0*/  STL [R1+0x304], R30 ;  /* 0x0003041e01007387 */ /* 0x010fe80000100800 */
[----:B--2---:R0:W-:Y:S04]  /*9ed0*/  STL [R1+0x308], R31 ;  /* 0x0003081f01007387 */ /* 0x0041e80000100800 */
[----:B---3--:R-:W-:Y:S01]  /*9ee0*/  STL [R1+0x2fc], R22 ;  /* 0x0002fc1601007387 */ /* 0x008fe20000100800 */
        /* <DEDUP_REMOVED lines=128> */
[----:B0-----:R-:W-:-:S05]  /*a6f0*/  IMAD.WIDE R28, R0, 0x2, R90 ;  /* 0x00000002001c7825 */ /* 0x001fca00078e025a */
[----:B------:R-:W2:Y:S01]  /*a700*/  @!P5 LDG.E.U16 R31, desc[UR6][R28.64] ;  /* 0x000000061c1fd981 */ /* 0x000ea2000c1e1500 */
[----:B------:R-:W-:Y:S01]  /*a710*/  PRMT R22, RZ, 0x7610, R22 ;  /* 0x00007610ff167816 */ /* 0x000fe20000000016 */
[----:B-1----:R-:W-:Y:S01]  /*a720*/  IMAD.WIDE R20, R0, 0x2, R88 ;  /* 0x0000000200147825 */ /* 0x002fe200078e0258 */
        /* <DEDUP_REMOVED lines=12> */
[----:B------:R-:W-:Y:S01]  /*a7f0*/  IMAD R0, R2, 0x18, RZ ;  /* 0x0000001802007824 */ /* 0x000fe200078e02ff */
        /* <DEDUP_REMOVED lines=102> */
[----:B------:R0:W-:Y:S04]  /*ae60*/  STL [R1+0x1138], R21 ;  /* 0x0011381501007387 */ /* 0x0001e80000100800 */
[----:B------:R1:W-:Y:S01]  /*ae70*/  STL.64 [R1+0xb40], R28 ;  /* 0x000b401c01007387 */ /* 0x0003e20000100a00 */
[----:B------:R-:W-:-:S03]  /*ae80*/  PRMT R22, RZ, 0x7610, R22 ;  /* 0x00007610ff167816 */ /* 0x000fc60000000016 */
[----:B------:R-:W2:Y:S01]  /*ae90*/  @!P0 LDG.E.U16 R31, desc[UR6][R28.64] ;  /* 0x000000061c1f8981 */ /* 0x000ea2000c1e1500 */
[----:B0-----:R-:W-:Y:S01]  /*aea0*/  IMAD.WIDE R20, R0, 0x2, R88 ;  /* 0x0000000200147825 */ /* 0x001fe200078e0258 */
[----:B------:R-:W-:Y:S02]  /*aeb0*/  PRMT R23, RZ, 0x7610, R23 ;  /* 0x00007610ff177816 */ /* 0x000fe40000000017 */
[----:B------:R-:W3:Y:S04]  /*aec0*/  @!P0 LDG.E.U16 R22, desc[UR6][R24.64] ;  /* 0x0000000618168981 */ /* 0x000ee8000c1e1500 */
[----:B------:R-:W4:Y:S04]  /*aed0*/  @!P0 LDG.E.U16 R30, desc[UR6][R20.64] ;  /* 0x00000006141e8981 */ /* 0x000f28000c1e1500 */
[----:B------:R0:W-:Y:S04]  /*aee0*/  STL.64 [R1+0xb38], R20 ;  /* 0x000b381401007387 */ /* 0x0001e80000100a00 */
[----:B-1----:R-:W3:Y:S04]  /*aef0*/  LDL.LU.64 R28, [R1+0x2880] ;  /* 0x00288000011c7983 */ /* 0x002ee80000300a00 */
[----:B------:R1:W-:Y:S04]  /*af00*/  STL.64 [R1+0xb30], R26 ;  /* 0x000b301a01007387 */ /* 0x0003e80000100a00 */
[----:B------:R1:W3:Y:S04]  /*af10*/  @!P0 LDG.E.U16 R23, desc[UR6][R26.64] ;  /* 0x000000061a178981 */ /* 0x0002e8000c1e1500 */
[----:B0-----:R-:W3:Y:S01]  /*af20*/  LDL.LU.64 R20, [R1+0x2878] ;  /* 0x0028780001147983 */ /* 0x001ee20000300a00 */
[----:B------:R-:W-:-:S03]  /*af30*/  VIADD R0, R5, 0xffffffe1 ;  /* 0xffffffe105007836 */ /* 0x000fc60000000000 */
[----:B------:R0:W-:Y:S02]  /*af40*/  STL.64 [R1+0xb28], R24 ;  /* 0x000b281801007387 */ /* 0x0001e40000100a00 */
[----:B------:R-:W-:Y:S01]  /*af50*/  ISETP.GE.U32.AND P0, PT, R0, 0x7fffff62, PT ;  /* 0x7fffff620000780c */ /* 0x000fe20003f06070 */
[----:B------:R-:W-:-:S04]  /*af60*/  IMAD R0, R2, 0x1d, RZ ;  /* 0x0000001d02007824 */ /* 0x000fc800078e02ff */
[----:B-1----:R-:W-:-:S04]  /*af70*/  IMAD.WIDE R26, R0, 0x2, R86 ;  /* 0x00000002001a7825 */ /* 0x002fc800078e0256 */
[----:B0-----:R-:W-:Y:S01]  /*af80*/  IMAD.WIDE R24, R0, 0x2, R84 ;  /* 0x0000000200187825 */ /* 0x001fe200078e0254 */
[----:B----4-:R-:W-:Y:S04]  /*af90*/  STL [R1+0x112c], R30 ;  /* 0x00112c1e01007387 */ /* 0x010fe80000100800 */
[----:B--2---:R0:W-:Y:S04]  /*afa0*/  STL [R1+0x1130], R31 ;  /* 0x0011301f01007387 */ /* 0x0041e80000100800 */
[----:B---3--:R-:W-:Y:S01]  /*afb0*/  STL [R1+0x1124], R22 ;  /* 0x0011241601007387 */ /* 0x008fe20000100800 */
[----:B------:R-:W-:-:S02]  /*afc0*/  PRMT R29, RZ, 0x7610, R29 ;  /* 0x00007610ff1d7816 */ /* 0x000fc4000000001d */
[----:B------:R-:W-:Y:S01]  /*afd0*/  PRMT R28, RZ, 0x7610, R28 ;  /* 0x00007610ff1c7816 */ /* 0x000fe2000000001c */
[C---:B0-----:R-:W-:Y:S01]  /*afe0*/  IMAD.WIDE R30, R0.reuse, 0x2, R90 ;  /* 0x00000002001e7825 */ /* 0x041fe200078e025a */
[----:B------:R0:W-:Y:S01]  /*aff0*/  STL [R1+0x1128], R23 ;  /* 0x0011281701007387 */ /* 0x0001e20000100800 */
[----:B------:R-:W-:Y:S02]  /*b000*/  PRMT R20, RZ, 0x7610, R20 ;  /* 0x00007610ff147816 */ /* 0x000fe40000000014 */
[----:B------:R-:W-:Y:S01]  /*b010*/  PRMT R21, RZ, 0x7610, R21 ;  /* 0x00007610ff157816 */ /* 0x000fe20000000015 */
[----:B------:R-:W2:Y:S01]  /*b020*/  @!P5 LDG.E.U16 R29, desc[UR6][R30.64] ;  /* 0x000000061e1dd981 */ /* 0x000ea2000c1e1500 */
[----:B0-----:R-:W-:-:S03]  /*b030*/  IMAD.WIDE R22, R0, 0x2, R88 ;  /* 0x0000000200167825 */ /* 0x001fc600078e0258 */
[----:B------:R0:W-:Y:S04]  /*b040*/  STL.64 [R1+0xb20], R30 ;  /* 0x000b201e01007387 */ /* 0x0001e80000100a00 */
[----:B------:R1:W-:Y:S04]  /*b050*/  STL.64 [R1+0xb18], R22 ;  /* 0x000b181601007387 */ /* 0x0003e80000100a00 */
[----:B------:R-:W3:Y:S04]  /*b060*/  @!P5 LDG.E.U16 R20, desc[UR6][R24.64] ;  /* 0x000000061814d981 */ /* 0x000ee8000c1e1500 */
[----:B0-----:R-:W4:Y:S04]  /*b070*/  LDL.LU.64 R30, [R1+0x2870] ;  /* 0x00287000011e7983 */ /* 0x001f280000300a00 */
[----:B------:R0:W-:Y:S04]  /*b080*/  STL.64 [R1+0xb10], R26 ;  /* 0x000b101a01007387 */ /* 0x0001e80000100a00 */
[----:B------:R-:W2:Y:S04]  /*b090*/  @!P5 LDG.E.U16 R28, desc[UR6][R22.64] ;  /* 0x00000006161cd981 */ /* 0x000ea8000c1e1500 */
[----:B------:R0:W2:Y:S04]  /*b0a0*/  @!P5 LDG.E.U16 R21, desc[UR6][R26.64] ;  /* 0x000000061a15d981 */ /* 0x0000a8000c1e1500 */
[----:B-1----:R-:W4:Y:S01]  /*b0b0*/  LDL.LU.64 R22, [R1+0x2868] ;  /* 0x0028680001167983 */ /* 0x002f220000300a00 */
[----:B------:R-:W-:Y:S01]  /*b0c0*/  VIADD R0, R5, 0xffffffe0 ;  /* 0xffffffe005007836 */ /* 0x000fe20000000000 */
[----:B------:R-:W-:-:S04]  /*b0d0*/  PRMT R93, RZ, 0x7610, R93 ;  /* 0x00007610ff5d7816 */ /* 0x000fc8000000005d */
[----:B------:R-:W-:Y:S01]  /*b0e0*/  ISETP.GE.U32.AND P5, PT, R0, 0x7fffff61, PT ;  /* 0x7fffff610000780c */ /* 0x000fe20003fa6070 */
[----:B------:R-:W-:Y:S01]  /*b0f0*/  IMAD R0, R2, 0x1e, RZ ;  /* 0x0000001e02007824 */ /* 0x000fe200078e02ff */
[----:B------:R1:W-:Y:S03]  /*b100*/  STL.64 [R1+0xb08], R24 ;  /* 0x000b081801007387 */ /* 0x0003e60000100a00 */
[----:B0-----:R-:W-:Y:S01]  /*b110*/  IMAD.WIDE R26, R0, 0x2, R86 ;  /* 0x00000002001a7825 */ /* 0x001fe200078e0256 */
[----:B------:R-:W-:-:S04]  /*b120*/  PRMT R83, RZ, 0x7610, R83 ;  /* 0x00007610ff537816 */ /* 0x000fc80000000053 */
[----:B------:R-:W4:Y:S01]  /*b130*/  @!P0 LDG.E.U16 R93, desc[UR6][R26.64] ;  /* 0x000000061a5d8981 */ /* 0x000f22000c1e1500 */
[----:B-1----:R-:W-:-:S03]  /*b140*/  IMAD.WIDE R24, R0, 0x2, R84 ;  /* 0x0000000200187825 */ /* 0x002fc600078e0254 */
[----:B---3--:R-:W-:Y:S04]  /*b150*/  STL [R1+0x1114], R20 ;  /* 0x0011141401007387 */ /* 0x008fe80000100800 */
[----:B--2---:R0:W-:Y:S04]  /*b160*/  STL [R1+0x1118], R21 ;  /* 0x0011181501007387 */ /* 0x0041e80000100800 */
[----:B------:R-:W-:Y:S01]  /*b170*/  STL [R1+0x111c], R28 ;  /* 0x00111c1c01007387 */ /* 0x000fe20000100800 */
[----:B----4-:R-:W-:Y:S02]  /*b180*/  PRMT R22, RZ, 0x7610, R22 ;  /* 0x00007610ff167816 */ /* 0x010fe40000000016 */
[----:B------:R-:W-:Y:S01]  /*b190*/  PRMT R23, RZ, 0x7610, R23 ;  /* 0x00007610ff177816 */ /* 0x000fe20000000017 */
[----:B------:R1:W-:Y:S01]  /*b1a0*/  STL [R1+0x1120], R29 ;  /* 0x0011201d01007387 */ /* 0x0003e20000100800 */
[----:B0-----:R-:W-:-:S03]  /*b1b0*/  IMAD.WIDE R20, R0, 0x2, R90 ;  /* 0x0000000200147825 */ /* 0x001fc600078e025a */
[----:B------:R-:W2:Y:S01]  /*b1c0*/  @!P0 LDG.E.U16 R22, desc[UR6][R24.64] ;  /* 0x0000000618168981 */ /* 0x000ea2000c1e1500 */
[----:B-1----:R-:W-:-:S03]  /*b1d0*/  IMAD.WIDE R28, R0, 0x2, R88 ;  /* 0x00000002001c7825 */ /* 0x002fc600078e0258 */
[----:B------:R0:W-:Y:S04]  /*b1e0*/  STL.64 [R1+0xb00], R20 ;  /* 0x000b001401007387 */ /* 0x0001e80000100a00 */
[----:B------:R1:W3:Y:S04]  /*b1f0*/  @!P0 LDG.E.U16 R23, desc[UR6][R28.64] ;  /* 0x000000061c178981 */ /* 0x0002e8000c1e1500 */
[----:B------:R1:W-:Y:S04]  /*b200*/  STL.64 [R1+0xaf8], R28 ;  /* 0x000af81c01007387 */ /* 0x0003e80000100a00 */
[----:B------:R4:W4:Y:S04]  /*b210*/  @!P0 LDG.E.U16 R83, desc[UR6][R20.64] ;  /* 0x0000000614538981 */ /* 0x000928000c1e1500 */
[----:B0-----:R-:W4:Y:S01]  /*b220*/  LDL.LU.64 R20, [R1+0x2860] ;  /* 0x0028600001147983 */ /* 0x001f220000300a00 */
[----:B------:R-:W-:-:S03]  /*b230*/  VIADD R0, R5, 0xffffffdf ;  /* 0xffffffdf05007836 */ /* 0x000fc60000000000 */
[----:B------:R-:W-:Y:S02]  /*b240*/  STL.64 [R1+0xaf0], R26 ;  /* 0x000af01a01007387 */ /* 0x000fe40000100a00 */
[----:B------:R-:W-:Y:S01]  /*b250*/  ISETP.GE.U32.AND P0, PT, R0, 0x7fffff60, PT ;  /* 0x7fffff600000780c */ /* 0x000fe20003f06070 */
[----:B------:R-:W-:Y:S01]  /*b260*/  IMAD R0, R2, 0x1f, RZ ;  /* 0x0000001f02007824 */ /* 0x000fe200078e02ff */
[----:B------:R0:W-:Y:S01]  /*b270*/  STL.64 [R1+0xae8], R24 ;  /* 0x000ae81801007387 */ /* 0x0001e20000100a00 */
[----:B------:R-:W-:-:S03]  /*b280*/  PRMT R30, RZ, 0x7610, R30 ;  /* 0x00007610ff1e7816 */ /* 0x000fc6000000001e */
[----:B------:R-:W-:Y:S01]  /*b290*/  STL [R1+0x2404], R93 ;  /* 0x0024045d01007387 */ /* 0x000fe20000100800 */
[----:B------:R-:W-:-:S03]  /*b2a0*/  PRMT R31, RZ, 0x7610, R31 ;  /* 0x00007610ff1f7816 */ /* 0x000fc6000000001f */
[----:B------:R-:W-:Y:S01]  /*b2b0*/  STL [R1+0x24e8], R93 ;  /* 0x0024e85d01007387 */ /* 0x000fe20000100800 */
[----:B-1----:R-:W-:-:S04]  /*b2c0*/  IMAD.WIDE R28, R0, 0x2, R90 ;  /* 0x00000002001c7825 */ /* 0x002fc800078e025a */
[C---:B0-----:R-:W-:Y:S01]  /*b2d0*/  IMAD.WIDE R24, R0.reuse, 0x2, R84 ;  /* 0x0000000200187825 */ /* 0x041fe200078e0254 */
[----:B------:R-:W4:Y:S03]  /*b2e0*/  @!P5 LDG.E.U16 R31, desc[UR6][R28.64] ;  /* 0x000000061c1fd981 */ /* 0x000f26000c1e1500 */
[C---:B------:R-:W-:Y:S01]  /*b2f0*/  IMAD.WIDE R26, R0.reuse, 0x2, R86 ;  /* 0x00000002001a7825 */ /* 0x040fe200078e0256 */
[----:B--2---:R-:W-:Y:S04]  /*b300*/  STL [R1+0x118c], R22 ;  /* 0x00118c1601007387 */ /* 0x004fe80000100800 */
[----:B---3--:R0:W-:Y:S02]  /*b310*/  STL [R1+0x110c], R23 ;  /* 0x00110c1701007387 */ /* 0x0081e40000100800 */
[----:B0-----:R-:W-:-:S05]  /*b320*/  IMAD.WIDE R22, R0, 0x2, R88 ;  /* 0x0000000200167825 */ /* 0x001fca00078e0258 */
[----:B------:R-:W2:Y:S01]  /*b330*/  @!P5 LDG.E.U16 R30, desc[UR6][R22.64] ;  /* 0x00000006161ed981 */ /* 0x000ea2000c1e1500 */
[----:B----4-:R-:W-:Y:S02]  /*b340*/  PRMT R20, RZ, 0x7610, R20 ;  /* 0x00007610ff147816 */ /* 0x010fe40000000014 */
[----:B------:R-:W-:-:S04]  /*b350*/  PRMT R21, RZ, 0x7610, R21 ;  /* 0x00007610ff157816 */ /* 0x000fc80000000015 */
[----:B------:R-:W3:Y:S04]  /*b360*/  @!P5 LDG.E.U16 R20, desc[UR6][R24.64] ;  /* 0x000000061814d981 */ /* 0x000ee8000c1e1500 */
[----:B------:R0:W4:Y:S04]  /*b370*/  @!P5 LDG.E.U16 R21, desc[UR6][R26.64] ;  /* 0x000000061a15d981 */ /* 0x000128000c1e1500 */
[----:B------:R1:W-:Y:S04]  /*b380*/  STL.64 [R1+0xae0], R28 ;  /* 0x000ae01c01007387 */ /* 0x0003e80000100a00 */
[----:B------:R0:W-:Y:S04]  /*b390*/  STL.64 [R1+0xad8], R22 ;  /* 0x000ad81601007387 */ /* 0x0001e80000100a00 */
[----:B-1----:R-:W4:Y:S04]  /*b3a0*/  LDL.LU.64 R28, [R1+0x2858] ;  /* 0x00285800011c7983 */ /* 0x002f280000300a00 */
[----:B------:R1:W-:Y:S04]  /*b3b0*/  STL.64 [R1+0xad0], R26 ;  /* 0x000ad01a01007387 */ /* 0x0003e80000100a00 */
[----:B0-----:R-:W4:Y:S01]  /*b3c0*/  LDL.LU.64 R22, [R1+0x2850] ;  /* 0x0028500001167983 */ /* 0x001f220000300a00 */
[----:B------:R-:W-:-:S03]  /*b3d0*/  VIADD R0, R5, 0xffffffde ;  /* 0xffffffde05007836 */ /* 0x000fc60000000000 */
[----:B------:R0:W-:Y:S02]  /*b3e0*/  STL.64 [R1+0xac8], R24 ;  /* 0x000ac81801007387 */ /* 0x0001e40000100a00 */
[----:B------:R-:W-:Y:S01]  /*b3f0*/  ISETP.GE.U32.AND P5, PT, R0, 0x7fffff5f, PT ;  /* 0x7fffff5f0000780c */ /* 0x000fe20003fa6070 */
[----:B------:R-:W-:Y:S01]  /*b400*/  IMAD.SHL.U32 R0, R2, 0x20, RZ ;  /* 0x0000002002007824 */ /* 0x000fe200078e00ff */
[----:B------:R-:W-:Y:S01]  /*b410*/  STL [R1+0x1110], R83 ;  /* 0x0011105301007387 */ /* 0x000fe20000100800 */
[----:B------:R-:W-:Y:S02]  /*b420*/  PRMT R64, RZ, 0x7610, R64 ;  /* 0x00007610ff407816 */ /* 0x000fe40000000040 */
[----:B------:R-:W-:Y:S01]  /*b430*/  PRMT R65, RZ, 0x7610, R65 ;  /* 0x00007610ff417816 */ /* 0x000fe20000000041 */
[C---:B-1----:R-:W-:Y:S01]  /*b440*/  IMAD.WIDE R26, R0.reuse, 0x2, R88 ;  /* 0x00000002001a7825 */ /* 0x042fe200078e0258 */
[----:B------:R-:W-:Y:S02]  /*b450*/  PRMT R66, RZ, 0x7610, R66 ;  /* 0x00007610ff427816 */ /* 0x000fe40000000042 */
[----:B------:R-:W-:Y:S01]  /*b460*/  PRMT R67, RZ, 0x7610, R67 ;  /* 0x00007610ff437816 */ /* 0x000fe20000000043 */
[C---:B0-----:R-:W-:Y:S01]  /*b470*/  IMAD.WIDE R24, R0.reuse, 0x2, R86 ;  /* 0x0000000200187825 */ /* 0x041fe200078e0256 */
[----:B------:R-:W4:Y:S04]  /*b480*/  @!P0 LDG.E.U16 R65, desc[UR6][R26.64] ;  /* 0x000000061a418981 */ /* 0x000f28000c1e1500 */
[----:B------:R-:W4:Y:S04]  /*b490*/  @!P0 LDG.E.U16 R66, desc[UR6][R24.64] ;  /* 0x0000000618428981 */ /* 0x000f28000c1e1500 */
[----:B--2---:R-:W-:Y:S04]  /*b4a0*/  STL [R1+0x13bc], R30 ;  /* 0x0013bc1e01007387 */ /* 0x004fe80000100800 */
[----:B------:R0:W-:Y:S04]  /*b4b0*/  STL [R1+0x13c0], R31 ;  /* 0x0013c01f01007387 */ /* 0x0001e80000100800 */
[----:B---3--:R-:W-:Y:S04]  /*b4c0*/  STL [R1+0x13b4], R20 ;  /* 0x0013b41401007387 */ /* 0x008fe80000100800 */
[----:B----4-:R1:W-:Y:S01]  /*b4d0*/  STL [R1+0x13b8], R21 ;  /* 0x0013b81501007387 */ /* 0x0103e20000100800 */
        /* <DEDUP_REMOVED lines=150> */
[----:B------:R-:W4:Y:S01]  /*be40*/  @!P0 LDG.E.U16 R21, desc[UR6][R26.64] ;  /* 0x000000061a158981 */ /* 0x000f22000c1e1500 */
[----:B------:R-:W-:-:S03]  /*be50*/  VIADD R0, R5, 0xffffffd7 ;  /* 0xffffffd705007836 */ /* 0x000fc60000000000 */
[----:B------:R-:W-:Y:S02]  /*be60*/  STL.64 [R1+0x9f0], R26 ;  /* 0x0009f01a01007387 */ /* 0x000fe40000100a00 */
[----:B------:R-:W-:Y:S02]  /*be70*/  ISETP.GE.U32.AND P0, PT, R0, 0x7fffff58, PT ;  /* 0x7fffff580000780c */ /* 0x000fe40003f06070 */
[----:B-1----:R-:W4:Y:S01]  /*be80*/  LDL.LU.64 R22, [R1+0x27f0] ;  /* 0x0027f00001167983 */ /* 0x002f220000300a00 */
[----:B------:R-:W-:-:S03]  /*be90*/  IMAD R0, R2, 0x27, RZ ;  /* 0x0000002702007824 */ /* 0x000fc600078e02ff */
[----:B------:R-:W-:Y:S04]  /*bea0*/  STL.64 [R1+0x9e8], R24 ;  /* 0x0009e81801007387 */ /* 0x000fe80000100a00 */
        /* <DEDUP_REMOVED lines=8> */
[----:B-1----:R-:W-:-:S05]  /*bf30*/  IMAD.WIDE R20, R0, 0x2, R88 ;  /* 0x0000000200147825 */ /* 0x002fca00078e0258 */
[----:B------:R-:W3:Y:S01]  /*bf40*/  @!P5 LDG.E.U16 R28, desc[UR6][R20.64] ;  /* 0x00000006141cd981 */ /* 0x000ee2000c1e1500 */
[----:B------:R-:W-:Y:S01]  /*bf50*/  PRMT R23, RZ, 0x7610, R23 ;  /* 0x00007610ff177816 */ /* 0x000fe20000000017 */
[----:B------:R-:W-:Y:S01]  /*bf60*/  IMAD.WIDE R26, R0, 0x2, R86 ;  /* 0x00000002001a7825 */ /* 0x000fe200078e0256 */
[----:B------:R-:W-:-:S03]  /*bf70*/  PRMT R22, RZ, 0x7610, R22 ;  /* 0x00007610ff167816 */ /* 0x000fc60000000016 */
[----:B------:R-:W-:Y:S01]  /*bf80*/  IMAD.WIDE R24, R0, 0x2, R84 ;  /* 0x0000000200187825 */ /* 0x000fe200078e0254 */
[----:B------:R0:W-:Y:S03]  /*bf90*/  STL.64 [R1+0x9e0], R30 ;  /* 0x0009e01e01007387 */ /* 0x0001e60000100a00 */
[----:B------:R-:W-:Y:S01]  /*bfa0*/  VIADD R0, R5, 0xffffffd6 ;  /* 0xffffffd605007836 */ /* 0x000fe20000000000 */
[----:B------:R1:W-:Y:S04]  /*bfb0*/  STL.64 [R1+0x9d8], R20 ;  /* 0x0009d81401007387 */ /* 0x0003e80000100a00 */
[----:B------:R4:W2:Y:S04]  /*bfc0*/  @!P5 LDG.E.U16 R23, desc[UR6][R26.64] ;  /* 0x000000061a17d981 */ /* 0x0008a8000c1e1500 */
[----:B0-----:R-:W2:Y:S04]  /*bfd0*/  LDL.LU.64 R30, [R1+0x27e8] ;  /* 0x0027e800011e7983 */ /* 0x001ea80000300a00 */
[----:B------:R0:W2:Y:S01]  /*bfe0*/  @!P5 LDG.E.U16 R22, desc[UR6][R24.64] ;  /* 0x000000061816d981 */ /* 0x0000a2000c1e1500 */
[----:B------:R-:W-:Y:S01]  /*bff0*/  ISETP.GE.U32.AND P5, PT, R0, 0x7fffff57, PT ;  /* 0x7fffff570000780c */ /* 0x000fe20003fa6070 */
[----:B------:R-:W-:-:S02]  /*c000*/  IMAD R0, R2, 0x28, RZ ;  /* 0x0000002802007824 */ /* 0x000fc400078e02ff */
[----:B------:R4:W-:Y:S01]  /*c010*/  STL.64 [R1+0x9d0], R26 ;  /* 0x0009d01a01007387 */ /* 0x0009e20000100a00 */
[----:B------:R-:W-:-:S03]  /*c020*/  PRMT R46, RZ, 0x7610, R46 ;  /* 0x00007610ff2e7816 */ /* 0x000fc6000000002e */
[----:B-1----:R-:W2:Y:S04]  /*c030*/  LDL.LU.64 R20, [R1+0x27e0] ;  /* 0x0027e00001147983 */ /* 0x002ea80000300a00 */
[----:B------:R0:W-:Y:S01]  /*c040*/  STL.64 [R1+0x9c8], R24 ;  /* 0x0009c81801007387 */ /* 0x0001e20000100a00 */
[----:B------:R-:W-:Y:S02]  /*c050*/  PRMT R45, RZ, 0x7610, R45 ;  /* 0x00007610ff2d7816 */ /* 0x000fe4000000002d */
[----:B------:R-:W-:Y:S01]  /*c060*/  PRMT R44, RZ, 0x7610, R44 ;  /* 0x00007610ff2c7816 */ /* 0x000fe2000000002c */
[----:B----4-:R-:W-:-:S05]  /*c070*/  IMAD.WIDE R26, R0, 0x2, R88 ;  /* 0x00000002001a7825 */ /* 0x010fca00078e0258 */
[----:B------:R-:W4:Y:S01]  /*c080*/  @!P0 LDG.E.U16 R45, desc[UR6][R26.64] ;  /* 0x000000061a2d8981 */ /* 0x000f22000c1e1500 */
[----:B0-----:R-:W-:-:S05]  /*c090*/  IMAD.WIDE R24, R0, 0x2, R86 ;  /* 0x0000000200187825 */ /* 0x001fca00078e0256 */
[----:B------:R-:W4:Y:S04]  /*c0a0*/  @!P0 LDG.E.U16 R44, desc[UR6][R24.64] ;  /* 0x00000006182c8981 */ /* 0x000f28000c1e1500 */
[----:B---3--:R-:W-:Y:S04]  /*c0b0*/  STL [R1+0x13a0], R28 ;  /* 0x0013a01c01007387 */ /* 0x008fe80000100800 */
[----:B--2---:R0:W-:Y:S02]  /*c0c0*/  STL [R1+0x13a4], R29 ;  /* 0x0013a41d01007387 */ /* 0x0041e40000100800 */
[----:B0-----:R-:W-:-:S05]  /*c0d0*/  IMAD.WIDE R28, R0, 0x2, R90 ;  /* 0x00000002001c7825 */ /* 0x001fca00078e025a */
[----:B------:R0:W2:Y:S01]  /*c0e0*/  @!P0 LDG.E.U16 R46, desc[UR6][R28.64] ;  /* 0x000000061c2e8981 */ /* 0x0000a2000c1e1500 */
[----:B------:R-:W-:-:S03]  /*c0f0*/  PRMT R43, RZ, 0x7610, R43 ;  /* 0x00007610ff2b7816 */ /* 0x000fc6000000002b */
[----:B------:R-:W-:Y:S04]  /*c100*/  STL [R1+0x1398], R22 ;  /* 0x0013981601007387 */ /* 0x000fe80000100800 */
[----:B------:R1:W-:Y:S04]  /*c110*/  STL [R1+0x139c], R23 ;  /* 0x00139c1701007387 */ /* 0x0003e80000100800 */
[----:B------:R0:W-:Y:S01]  /*c120*/  STL.64 [R1+0x9c0], R28 ;  /* 0x0009c01c01007387 */ /* 0x0001e20000100a00 */
        /* <DEDUP_REMOVED lines=8> */
[----:B------:R-:W-:Y:S01]  /*c1b0*/  PRMT R31, RZ, 0x7610, R31 ;  /* 0x00007610ff1f7816 */ /* 0x000fe2000000001f */
[----:B0-----:R-:W-:Y:S01]  /*c1c0*/  IMAD.WIDE R28, R0, 0x2, R90 ;  /* 0x00000002001c7825 */ /* 0x001fe200078e025a */
[----:B------:R-:W-:-:S02]  /*c1d0*/  PRMT R20, RZ, 0x7610, R20 ;  /* 0x00007610ff147816 */ /* 0x000fc40000000014 */
[----:B------:R-:W-:Y:S02]  /*c1e0*/  PRMT R21, RZ, 0x7610, R21 ;  /* 0x00007610ff157816 */ /* 0x000fe40000000015 */
[----:B------:R-:W3:Y:S01]  /*c1f0*/  @!P5 LDG.E.U16 R31, desc[UR6][R28.64] ;  /* 0x000000061c1fd981 */ /* 0x000ee2000c1e1500 */
[----:B-1----:R-:W-:-:S04]  /*c200*/  IMAD.WIDE R26, R0, 0x2, R86 ;  /* 0x00000002001a7825 */ /* 0x002fc800078e0256 */
[C---:B----4-:R-:W-:Y:S01]  /*c210*/  IMAD.WIDE R24, R0.reuse, 0x2, R84 ;  /* 0x0000000200187825 */ /* 0x050fe200078e0254 */
[----:B------:R0:W4:Y:S04]  /*c220*/  @!P5 LDG.E.U16 R21, desc[UR6][R26.64] ;  /* 0x000000061a15d981 */ /* 0x000128000c1e1500 */
[----:B------:R1:W3:Y:S04]  /*c230*/  @!P5 LDG.E.U16 R20, desc[UR6][R24.64] ;  /* 0x000000061814d981 */ /* 0x0002e8000c1e1500 */
[----:B--2---:R-:W-:Y:S04]  /*c240*/  STL [R1+0x2568], R46 ;  /* 0x0025682e01007387 */ /* 0x004fe80000100800 */
[----:B------:R2:W-:Y:S04]  /*c250*/  STL.64 [R1+0x9a8], R22 ;  /* 0x0009a81601007387 */ /* 0x0005e80000100a00 */
[----:B------:R-:W-:Y:S01]  /*c260*/  STL.64 [R1+0x2560], R44 ;  /* 0x0025602c01007387 */ /* 0x000fe20000100a00 */
[----:B--2---:R-:W-:-:S03]  /*c270*/  IMAD.WIDE R22, R0, 0x2, R88 ;  /* 0x0000000200167825 */ /* 0x004fc600078e0258 */
[----:B------:R2:W-:Y:S04]  /*c280*/  STL.64 [R1+0x9a0], R28 ;  /* 0x0009a01c01007387 */ /* 0x0005e80000100a00 */
[----:B------:R-:W3:Y:S04]  /*c290*/  @!P5 LDG.E.U16 R30, desc[UR6][R22.64] ;  /* 0x00000006161ed981 */ /* 0x000ee8000c1e1500 */
[----:B------:R0:W-:Y:S04]  /*c2a0*/  STL.64 [R1+0x998], R22 ;  /* 0x0009981601007387 */ /* 0x0001e80000100a00 */
[----:B--2---:R-:W2:Y:S04]  /*c2b0*/  LDL.LU.64 R28, [R1+0x27d8] ;  /* 0x0027d800011c7983 */ /* 0x004ea80000300a00 */
[----:B------:R1:W-:Y:S04]  /*c2c0*/  STL.64 [R1+0x990], R26 ;  /* 0x0009901a01007387 */ /* 0x0003e80000100a00 */
[----:B0-----:R-:W4:Y:S01]  /*c2d0*/  LDL.LU.64 R22, [R1+0x27d0] ;  /* 0x0027d00001167983 */ /* 0x001f220000300a00 */
[----:B------:R-:W-:-:S03]  /*c2e0*/  VIADD R0, R5, 0xffffffd4 ;  /* 0xffffffd405007836 */ /* 0x000fc60000000000 */
[----:B------:R0:W-:Y:S02]  /*c2f0*/  STL.64 [R1+0x988], R24 ;  /* 0x0009881801007387 */ /* 0x0001e40000100a00 */
[----:B------:R-:W-:Y:S01]  /*c300*/  ISETP.GE.U32.AND P5, PT, R0, 0x7fffff55, PT ;  /* 0x7fffff550000780c */ /* 0x000fe20003fa6070 */
[----:B------:R-:W-:-:S04]  /*c310*/  IMAD R0, R2, 0x2a, RZ ;  /* 0x0000002a02007824 */ /* 0x000fc800078e02ff */
[----:B-1----:R-:W-:-:S04]  /*c320*/  IMAD.WIDE R26, R0, 0x2, R86 ;  /* 0x00000002001a7825 */ /* 0x002fc800078e0256 */
[----:B0-----:R-:W-:Y:S01]  /*c330*/  IMAD.WIDE R24, R0, 0x2, R84 ;  /* 0x0000000200187825 */ /* 0x001fe200078e0254 */
[----:B---3--:R-:W-:Y:S04]  /*c340*/  STL [R1+0xec], R30 ;  /* 0x0000ec1e01007387 */ /* 0x008fe80000100800 */
[----:B------:R0:W-:Y:S04]  /*c350*/  STL [R1+0xf0], R31 ;  /* 0x0000f01f01007387 */ /* 0x0001e80000100800 */
[----:B------:R-:W-:Y:S01]  /*c360*/  STL [R1+0xe4], R20 ;  /* 0x0000e41401007387 */ /* 0x000fe20000100800 */
[----:B--2---:R-:W-:-:S02]  /*c370*/  PRMT R28, RZ, 0x7610, R28 ;  /* 0x00007610ff1c7816 */ /* 0x004fc4000000001c */
[----:B------:R-:W-:Y:S01]  /*c380*/  PRMT R29, RZ, 0x7610, R29 ;  /* 0x00007610ff1d7816 */ /* 0x000fe2000000001d */
[----:B----4-:R1:W-:Y:S01]  /*c390*/  STL [R1+0xe8], R21 ;  /* 0x0000e81501007387 */ /* 0x0103e20000100800 */
[C---:B0-----:R-:W-:Y:S01]  /*c3a0*/  IMAD.WIDE R30, R0.reuse, 0x2, R90 ;  /* 0x00000002001e7825 */ /* 0x041fe200078e025a */
[----:B------:R-:W-:Y:S02]  /*c3b0*/  PRMT R22, RZ, 0x7610, R22 ;  /* 0x00007610ff167816 */ /* 0x000fe40000000016 */
[----:B------:R-:W-:Y:S01]  /*c3c0*/  PRMT R23, RZ, 0x7610, R23 ;  /* 0x00007610ff177816 */ /* 0x000fe20000000017 */
[----:B-1----:R-:W-:Y:S01]  /*c3d0*/  IMAD.WIDE R20, R0, 0x2, R88 ;  /* 0x0000000200147825 */ /* 0x002fe200078e0258 */
        /* <DEDUP_REMOVED lines=121> */
[----:B0-----:R-:W-:-:S05]  /*cb70*/  IMAD.WIDE R22, R0, 0x2, R88 ;  /* 0x0000000200167825 */ /* 0x001fca00078e0258 */
        /* <DEDUP_REMOVED lines=48> */
[----:B--2---:R-:W-:Y:S04]  /*ce80*/  STL.64 [R1+0x2570], R42 ;  /* 0x0025702a01007387 */ /* 0x004fe80000100a00 */
        /* <DEDUP_REMOVED lines=324> */
[----:B------:R-:W2:Y:S01]  /*e2d0*/  @!P0 LDG.E.U16 R23, desc[UR6][R26.64] ;  /* 0x000000061a178981 */ /* 0x000ea2000c1e1500 */
[----:B------:R-:W-:-:S03]  /*e2e0*/  VIADD R0, R5, 0xffffffbf ;  /* 0xffffffbf05007836 */ /* 0x000fc60000000000 */
[----:B------:R0:W-:Y:S04]  /*e2f0*/  STL.64 [R1+0x700], R30 ;  /* 0x0007001e01007387 */ /* 0x0001e80000100a00 */
[----:B------:R1:W-:Y:S01]  /*e300*/  STL.64 [R1+0x6f8], R20 ;  /* 0x0006f81401007387 */ /* 0x0003e20000100a00 */
[----:B------:R-:W-:Y:S01]  /*e310*/  ISETP.GE.U32.AND P0, PT, R0, 0x7fffff40, PT ;  /* 0x7fffff400000780c */ /* 0x000fe20003f06070 */
[----:B------:R-:W-:Y:S02]  /*e320*/  IMAD R0, R2, 0x3f, RZ ;  /* 0x0000003f02007824 */ /* 0x000fe400078e02ff */
[----:B0-----:R-:W3:Y:S04]  /*e330*/  LDL.LU.64 R30, [R1+0x26a8] ;  /* 0x0026a800011e7983 */ /* 0x001ee80000300a00 */
[----:B------:R-:W-:Y:S04]  /*e340*/  STL.64 [R1+0x6f0], R26 ;  /* 0x0006f01a01007387 */ /* 0x000fe80000100a00 */
[----:B-1----:R-:W3:Y:S04]  /*e350*/  LDL.LU.64 R20, [R1+0x26a0] ;  /* 0x0026a00001147983 */ /* 0x002ee80000300a00 */
[----:B------:R-:W-:Y:S01]  /*e360*/  STL.64 [R1+0x6e8], R24 ;  /* 0x0006e81801007387 */ /* 0x000fe20000100a00 */
[----:B------:R-:W-:-:S02]  /*e370*/  PRMT R48, RZ, 0x7610, R48 ;  /* 0x00007610ff307816 */ /* 0x000fc40000000030 */
[----:B------:R-:W-:Y:S01]  /*e380*/  PRMT R49, RZ, 0x7610, R49 ;  /* 0x00007610ff317816 */ /* 0x000fe20000000031 */
[----:B----4-:R-:W-:Y:S04]  /*e390*/  STL [R1+0x1330], R28 ;  /* 0x0013301c01007387 */ /* 0x010fe80000100800 */
[----:B--2---:R0:W-:Y:S04]  /*e3a0*/  STL [R1+0x1334], R29 ;  /* 0x0013341d01007387 */ /* 0x0041e80000100800 */
[----:B---3--:R-:W-:Y:S04]  /*e3b0*/  STL [R1+0x1328], R22 ;  /* 0x0013281601007387 */ /* 0x008fe80000100800 */
        /* <DEDUP_REMOVED lines=16> */
[----:B------:R-:W-:-:S02]  /*e4c0*/  IMAD.SHL.U32 R0, R2, 0x40, RZ ;  /* 0x0000004002007824 */ /* 0x000fc400078e00ff */
        /* <DEDUP_REMOVED lines=117> */
[----:B------:R0:W4:Y:S01]  /*ec20*/  @!P0 LDG.E.U16 R21, desc[UR6][R26.64] ;  /* 0x000000061a158981 */ /* 0x000122000c1e1500 */
[----:B------:R-:W-:-:S03]  /*ec30*/  VIADD R0, R5, 0xffffffb9 ;  /* 0xffffffb905007836 */ /* 0x000fc60000000000 */
[----:B------:R0:W-:Y:S02]  /*ec40*/  STL.64 [R1+0x630], R26 ;  /* 0x0006301a01007387 */ /* 0x0001e40000100a00 */
[----:B------:R-:W-:Y:S01]  /*ec50*/  ISETP.GE.U32.AND P0, PT, R0, 0x7fffff3a, PT ;  /* 0x7fffff3a0000780c */ /* 0x000fe20003f06070 */
[----:B------:R-:W-:Y:S01]  /*ec60*/  IMAD R0, R2, 0x45, RZ ;  /* 0x0000004502007824 */ /* 0x000fe200078e02ff */
[----:B-1----:R-:W4:Y:S04]  /*ec70*/  LDL.LU.64 R22, [R1+0x2650] ;  /* 0x0026500001167983 */ /* 0x002f280000300a00 */
[----:B------:R-:W-:Y:S01]  /*ec80*/  STL.64 [R1+0x628], R24 ;  /* 0x0006281801007387 */ /* 0x000fe20000100a00 */
[----:B0-----:R-:W-:-:S03]  /*ec90*/  IMAD.WIDE R26, R0, 0x2, R86 ;  /* 0x00000002001a7825 */ /* 0x001fc600078e0256 */
        /* <DEDUP_REMOVED lines=9> */
[----:B0-----:R-:W-:-:S05]  /*ed30*/  IMAD.WIDE R20, R0, 0x2, R88 ;  /* 0x0000000200147825 */ /* 0x001fca00078e0258 */
[----:B------:R0:W-:Y:S04]  /*ed40*/  STL.64 [R1+0x618], R20 ;  /* 0x0006181401007387 */ /* 0x0001e80000100a00 */
[----:B-1----:R-:W3:Y:S04]  /*ed50*/  LDL.LU.64 R48, [R1+0x2648] ;  /* 0x0026480001307983 */ /* 0x002ee80000300a00 */
[----:B------:R1:W-:Y:S04]  /*ed60*/  STL.64 [R1+0x610], R26 ;  /* 0x0006101a01007387 */ /* 0x0003e80000100a00 */
[----:B------:R-:W4:Y:S04]  /*ed70*/  @!P5 LDG.E.U16 R28, desc[UR6][R20.64] ;  /* 0x00000006141cd981 */ /* 0x000f28000c1e1500 */
[----:B0-----:R-:W2:Y:S01]  /*ed80*/  LDL.LU.64 R20, [R1+0x2640] ;  /* 0x0026400001147983 */ /* 0x001ea20000300a00 */
[----:B------:R-:W-:Y:S01]  /*ed90*/  PRMT R22, RZ, 0x7610, R22 ;  /* 0x00007610ff167816 */ /* 0x000fe20000000016 */
[----:B------:R-:W-:Y:S01]  /*eda0*/  IMAD.WIDE R24, R0, 0x2, R84 ;  /* 0x0000000200187825 */ /* 0x000fe200078e0254 */
[----:B------:R-:W-:-:S03]  /*edb0*/  PRMT R23, RZ, 0x7610, R23 ;  /* 0x00007610ff177816 */ /* 0x000fc60000000017 */
[----:B------:R-:W-:Y:S01]  /*edc0*/  VIADD R0, R5, 0xffffffb8 ;  /* 0xffffffb805007836 */ /* 0x000fe20000000000 */
[----:B------:R-:W3:Y:S04]  /*edd0*/  @!P5 LDG.E.U16 R22, desc[UR6][R24.64] ;  /* 0x000000061816d981 */ /* 0x000ee8000c1e1500 */
[----:B------:R1:W3:Y:S01]  /*ede0*/  @!P5 LDG.E.U16 R23, desc[UR6][R26.64] ;  /* 0x000000061a17d981 */ /* 0x0002e2000c1e1500 */
[----:B------:R-:W-:Y:S01]  /*edf0*/  ISETP.GE.U32.AND P5, PT, R0, 0x7fffff39, PT ;  /* 0x7fffff390000780c */ /* 0x000fe20003fa6070 */
[----:B------:R-:W-:Y:S02]  /*ee00*/  IMAD R0, R2, 0x46, RZ ;  /* 0x0000004602007824 */ /* 0x000fe400078e02ff */
[----:B------:R0:W-:Y:S02]  /*ee10*/  STL.64 [R1+0x608], R24 ;  /* 0x0006081801007387 */ /* 0x0001e40000100a00 */
[----:B-1----:R-:W-:-:S04]  /*ee20*/  IMAD.WIDE R26, R0, 0x2, R86 ;  /* 0x00000002001a7825 */ /* 0x002fc800078e0256 */
[----:B0-----:R-:W-:Y:S01]  /*ee30*/  IMAD.WIDE R24, R0, 0x2, R84 ;  /* 0x0000000200187825 */ /* 0x001fe200078e0254 */
[----:B--2---:R-:W-:Y:S02]  /*ee40*/  PRMT R20, RZ, 0x7610, R20 ;  /* 0x00007610ff147816 */ /* 0x004fe40000000014 */
[----:B------:R-:W-:-:S04]  /*ee50*/  PRMT R21, RZ, 0x7610, R21 ;  /* 0x00007610ff157816 */ /* 0x000fc80000000015 */
[----:B------:R-:W2:Y:S04]  /*ee60*/  @!P0 LDG.E.U16 R20, desc[UR6][R24.64] ;  /* 0x0000000618148981 */ /* 0x000ea8000c1e1500 */
[----:B------:R0:W2:Y:S01]  /*ee70*/  @!P0 LDG.E.U16 R21, desc[UR6][R26.64] ;  /* 0x000000061a158981 */ /* 0x0000a2000c1e1500 */
[----:B------:R-:W-:-:S03]  /*ee80*/  PRMT R43, RZ, 0x7610, R43 ;  /* 0x00007610ff2b7816 */ /* 0x000fc6000000002b */
[----:B----4-:R-:W-:Y:S04]  /*ee90*/  STL [R1+0x1084], R28 ;  /* 0x0010841c01007387 */ /* 0x010fe80000100800 */
[----:B------:R1:W-:Y:S01]  /*eea0*/  STL [R1+0x1088], R29 ;  /* 0x0010881d01007387 */ /* 0x0003e20000100800 */
[----:B------:R-:W-:-:S03]  /*eeb0*/  PRMT R42, RZ, 0x7610, R42 ;  /* 0x00007610ff2a7816 */ /* 0x000fc6000000002a */
[----:B---3--:R-:W-:Y:S04]  /*eec0*/  STL [R1+0x107c], R22 ;  /* 0x00107c1601007387 */ /* 0x008fe80000100800 */
[----:B------:R3:W-:Y:S01]  /*eed0*/  STL [R1+0x1080], R23 ;  /* 0x0010801701007387 */ /* 0x0007e20000100800 */
[----:B-1----:R-:W-:-:S04]  /*eee0*/  IMAD.WIDE R28, R0, 0x2, R90 ;  /* 0x00000002001c7825 */ /* 0x002fc800078e025a */
[----:B---3--:R-:W-:Y:S01]  /*eef0*/  IMAD.WIDE R22, R0, 0x2, R88 ;  /* 0x0000000200167825 */ /* 0x008fe200078e0258 */
[----:B------:R1:W-:Y:S03]  /*ef00*/  STL.64 [R1+0x600], R28 ;  /* 0x0006001c01007387 */ /* 0x0003e60000100a00 */
[----:B------:R-:W-:Y:S01]  /*ef10*/  VIADD R0, R5, 0xffffffb7 ;  /* 0xffffffb705007836 */ /* 0x000fe20000000000 */
[----:B------:R3:W-:Y:S04]  /*ef20*/  STL.64 [R1+0x5f8], R22 ;  /* 0x0005f81601007387 */ /* 0x0007e80000100a00 */
[----:B------:R-:W4:Y:S04]  /*ef30*/  @!P0 LDG.E.U16 R43, desc[UR6][R28.64] ;  /* 0x000000061c2b8981 */ /* 0x000f28000c1e1500 */
[----:B------:R-:W4:Y:S01]  /*ef40*/  @!P0 LDG.E.U16 R42, desc[UR6][R22.64] ;  /* 0x00000006162a8981 */ /* 0x000f22000c1e1500 */
[----:B------:R-:W-:Y:S01]  /*ef50*/  ISETP.GE.U32.AND P0, PT, R0, 0x7fffff38, PT ;  /* 0x7fffff380000780c */ /* 0x000fe20003f06070 */
[----:B------:R-:W-:-:S02]  /*ef60*/  IMAD R0, R2, 0x47, RZ ;  /* 0x0000004702007824 */ /* 0x000fc400078e02ff */
[----:B-1----:R-:W4:Y:S04]  /*ef70*/  LDL.LU.64 R28, [R1+0x2638] ;  /* 0x00263800011c7983 */ /* 0x002f280000300a00 */
[----:B------:R0:W-:Y:S04]  /*ef80*/  STL.64 [R1+0x5f0], R26 ;  /* 0x0005f01a01007387 */ /* 0x0001e80000100a00 */
[----:B---3--:R-:W3:Y:S01]  /*ef90*/  LDL.LU.64 R22, [R1+0x2630] ;  /* 0x0026300001167983 */ /* 0x008ee20000300a00 */
[----:B------:R-:W-:-:S03]  /*efa0*/  PRMT R50, RZ, 0x7610, R50 ;  /* 0x00007610ff327816 */ /* 0x000fc60000000032 */
[----:B------:R-:W-:Y:S01]  /*efb0*/  STL.64 [R1+0x5e8], R24 ;  /* 0x0005e81801007387 */ /* 0x000fe20000100a00 */
[----:B------:R-:W-:Y:S01]  /*efc0*/  PRMT R51, RZ, 0x7610, R51 ;  /* 0x00007610ff337816 */ /* 0x000fe20000000033 */
[----:B0-----:R-:W-:-:S05]  /*efd0*/  IMAD.WIDE R26, R0, 0x2, R90 ;  /* 0x00000002001a7825 */ /* 0x001fca00078e025a */
[----:B------:R-:W3:Y:S04]  /*efe0*/  @!P5 LDG.E.U16 R51, desc[UR6][R26.64] ;  /* 0x000000061a33d981 */ /* 0x000ee8000c1e1500 */
[----:B--2---:R-:W-:Y:S04]  /*eff0*/  STL [R1+0x1318], R20 ;  /* 0x0013181401007387 */ /* 0x004fe80000100800 */
[----:B------:R0:W-:Y:S02]  /*f000*/  STL [R1+0x131c], R21 ;  /* 0x00131c1501007387 */ /* 0x0001e40000100800 */
[----:B0-----:R-:W-:-:S05]  /*f010*/  IMAD.WIDE R20, R0, 0x2, R88 ;  /* 0x0000000200147825 */ /* 0x001fca00078e0258 */
[----:B------:R-:W2:Y:S01]  /*f020*/  @!P5 LDG.E.U16 R50, desc[UR6][R20.64] ;  /* 0x000000061432d981 */ /* 0x000ea2000c1e1500 */
[C---:B------:R-:W-:Y:S01]  /*f030*/  IMAD.WIDE R24, R0.reuse, 0x2, R84 ;  /* 0x0000000200187825 */ /* 0x040fe200078e0254 */
[----:B------:R-:W-:Y:S02]  /*f040*/  PRMT R30, RZ, 0x7610, R30 ;  /* 0x00007610ff1e7816 */ /* 0x000fe4000000001e */
[----:B----4-:R-:W-:Y:S04]  /*f050*/  STL [R1+0x1320], R42 ;  /* 0x0013202a01007387 */ /* 0x010fe80000100800 */
[----:B------:R0:W-:Y:S04]  /*f060*/  STL [R1+0x1324], R43 ;  /* 0x0013242b01007387 */ /* 0x0001e80000100800 */
[----:B------:R1:W-:Y:S01]  /*f070*/  STL.64 [R1+0x5e0], R26 ;  /* 0x0005e01a01007387 */ /* 0x0003e20000100a00 */
[----:B---3--:R-:W-:Y:S01]  /*f080*/  PRMT R22, RZ, 0x7610, R22 ;  /* 0x00007610ff167816 */ /* 0x008fe20000000016 */
[----:B0-----:R-:W-:Y:S01]  /*f090*/  IMAD.WIDE R42, R0, 0x2, R86 ;  /* 0x00000002002a7825 */ /* 0x001fe200078e0256 */
[----:B------:R-:W-:-:S03]  /*f0a0*/  PRMT R23, RZ, 0x7610, R23 ;  /* 0x00007610ff177816 */ /* 0x000fc60000000017 */
[----:B------:R-:W-:Y:S01]  /*f0b0*/  VIADD R0, R5, 0xffffffb6 ;  /* 0xffffffb605007836 */ /* 0x000fe20000000000 */
[----:B------:R0:W-:Y:S04]  /*f0c0*/  STL.64 [R1+0x5d8], R20 ;  /* 0x0005d81401007387 */ /* 0x0001e80000100a00 */
[----:B------:R-:W3:Y:S04]  /*f0d0*/  @!P5 LDG.E.U16 R22, desc[UR6][R24.64] ;  /* 0x000000061816d981 */ /* 0x000ee8000c1e1500 */
[----:B-1----:R-:W4:Y:S04]  /*f0e0*/  LDL.LU.64 R26, [R1+0x2628] ;  /* 0x00262800011a7983 */ /* 0x002f280000300a00 */
[----:B------:R1:W4:Y:S01]  /*f0f0*/  @!P5 LDG.E.U16 R23, desc[UR6][R42.64] ;  /* 0x000000062a17d981 */ /* 0x000322000c1e1500 */
[----:B------:R-:W-:Y:S01]  /*f100*/  ISETP.GE.U32.AND P5, PT, R0, 0x7fffff37, PT ;  /* 0x7fffff370000780c */ /* 0x000fe20003fa6070 */
[----:B------:R-:W-:-:S02]  /*f110*/  IMAD R0, R2, 0x48, RZ ;  /* 0x0000004802007824 */ /* 0x000fc400078e02ff */
[----:B------:R1:W-:Y:S04]  /*f120*/  STL.64 [R1+0x5d0], R42 ;  /* 0x0005d02a01007387 */ /* 0x0003e80000100a00 */
[----:B0-----:R-:W4:Y:S04]  /*f130*/  LDL.LU.64 R20, [R1+0x2620] ;  /* 0x0026200001147983 */ /* 0x001f280000300a00 */
[----:B------:R0:W-:Y:S01]  /*f140*/  STL.64 [R1+0x5c8], R24 ;  /* 0x0005c81801007387 */ /* 0x0001e20000100a00 */
[----:B------:R-:W-:Y:S02]  /*f150*/  PRMT R29, RZ, 0x7610, R29 ;  /* 0x00007610ff1d7816 */ /* 0x000fe4000000001d */
[----:B------:R-:W-:Y:S01]  /*f160*/  PRMT R28, RZ, 0x7610, R28 ;  /* 0x00007610ff1c7816 */ /* 0x000fe2000000001c */
[----:B-1----:R-:W-:-:S05]  /*f170*/  IMAD.WIDE R42, R0, 0x2, R88 ;  /* 0x00000002002a7825 */ /* 0x002fca00078e0258 */
[----:B------:R-:W4:Y:S01]  /*f180*/  @!P0 LDG.E.U16 R29, desc[UR6][R42.64] ;  /* 0x000000062a1d8981 */ /* 0x000f22000c1e1500 */
[----:B0-----:R-:W-:-:S05]  /*f190*/  IMAD.WIDE R24, R0, 0x2, R86 ;  /* 0x0000000200187825 */ /* 0x001fca00078e0256 */
[----:B------:R-:W4:Y:S04]  /*f1a0*/  @!P0 LDG.E.U16 R28, desc[UR6][R24.64] ;  /* 0x00000006181c8981 */ /* 0x000f28000c1e1500 */
[----:B--2---:R-:W-:Y:S04]  /*f1b0*/  STL [R1+0x1340], R50 ;  /* 0x0013403201007387 */ /* 0x004fe80000100800 */
[----:B------:R0:W-:Y:S02]  /*f1c0*/  STL [R1+0x1344], R51 ;  /* 0x0013443301007387 */ /* 0x0001e40000100800 */
[----:B0-----:R-:W-:-:S05]  /*f1d0*/  IMAD.WIDE R50, R0, 0x2, R90 ;  /* 0x0000000200327825 */ /* 0x001fca00078e025a */
[----:B------:R0:W2:Y:S01]  /*f1e0*/  @!P0 LDG.E.U16 R30, desc[UR6][R50.64] ;  /* 0x00000006321e8981 */ /* 0x0000a2000c1e1500 */
[----:B------:R-:W-:Y:S02]  /*f1f0*/  PRMT R49, RZ, 0x7610, R49 ;  /* 0x00007610ff317816 */ /* 0x000fe40000000031 */
[----:B------:R-:W-:Y:S01]  /*f200*/  PRMT R48, RZ, 0x7610, R48 ;  /* 0x00007610ff307816 */ /* 0x000fe20000000030 */
[----:B---3--:R-:W-:Y:S01]  /*f210*/  STL [R1+0x1338], R22 ;  /* 0x0013381601007387 */ /* 0x008fe20000100800 */
[----:B----4-:R-:W-:-:S03]  /*f220*/  PRMT R27, RZ, 0x7610, R27 ;  /* 0x00007610ff1b7816 */ /* 0x010fc6000000001b */
[----:B------:R1:W-:Y:S02]  /*f230*/  STL [R1+0x133c], R23 ;  /* 0x00133c1701007387 */ /* 0x0003e40000100800 */
[----:B-1----:R-:W-:-:S04]  /*f240*/  IMAD.WIDE R22, R0, 0x2, R84 ;  /* 0x0000000200167825 */ /* 0x002fc800078e0254 */
[----:B------:R-:W-:Y:S01]  /*f250*/  VIADD R0, R5, 0xffffffb5 ;  /* 0xffffffb505007836 */ /* 0x000fe20000000000 */
[----:B------:R1:W3:Y:S04]  /*f260*/  @!P0 LDG.E.U16 R27, desc[UR6][R22.64] ;  /* 0x00000006161b8981 */ /* 0x0002e8000c1e1500 */
[----:B------:R-:W-:Y:S01]  /*f270*/  ISETP.GE.U32.AND P0, PT, R0, 0x7fffff36, PT ;  /* 0x7fffff360000780c */ /* 0x000fe20003f06070 */
[----:B------:R0:W-:Y:S01]  /*f280*/  STL.64 [R1+0x5c0], R50 ;  /* 0x0005c03201007387 */ /* 0x0001e20000100a00 */
[----:B------:R-:W-:-:S03]  /*f290*/  IMAD R0, R2, 0x49, RZ ;  /* 0x0000004902007824 */ /* 0x000fc600078e02ff */
[----:B------:R4:W-:Y:S04]  /*f2a0*/  STL.64 [R1+0x5b8], R42 ;  /* 0x0005b82a01007387 */ /* 0x0009e80000100a00 */
[----:B------:R-:W-:Y:S01]  /*f2b0*/  STL.64 [R1+0x5b0], R24 ;  /* 0x0005b01801007387 */ /* 0x000fe20000100a00 */
[----:B0-----:R-:W-:-:S04]  /*f2c0*/  IMAD.WIDE R50, R0, 0x2, R90 ;  /* 0x0000000200327825 */ /* 0x001fc800078e025a */
[C---:B----4-:R-:W-:Y:S01]  /*f2d0*/  IMAD.WIDE R42, R0.reuse, 0x2, R86 ;  /* 0x00000002002a7825 */ /* 0x050fe200078e0256 */
[----:B------:R-:W4:Y:S04]  /*f2e0*/  @!P5 LDG.E.U16 R49, desc[UR6][R50.64] ;  /* 0x000000063231d981 */ /* 0x000f28000c1e1500 */
[----:B--2---:R-:W-:Y:S04]  /*f2f0*/  STL.64 [R1+0x25a0], R30 ;  /* 0x0025a01e01007387 */ /* 0x004fe80000100a00 */
[----:B------:R1:W-:Y:S04]  /*f300*/  STL.64 [R1+0x5a8], R22 ;  /* 0x0005a81601007387 */ /* 0x0003e80000100a00 */
[----:B------:R-:W-:Y:S04]  /*f310*/  STL.64 [R1+0x25a8], R28 ;  /* 0x0025a81c01007387 */ /* 0x000fe80000100a00 */
[----:B------:R0:W-:Y:S01]  /*f320*/  STL.64 [R1+0x5a0], R50 ;  /* 0x0005a03201007387 */ /* 0x0001e20000100a00 */
[----:B-1----:R-:W-:-:S05]  /*f330*/  IMAD.WIDE R22, R0, 0x2, R88 ;  /* 0x0000000200167825 */ /* 0x002fca00078e0258 */
[----:B------:R1:W-:Y:S04]  /*f340*/  STL.64 [R1+0x598], R22 ;  /* 0x0005981601007387 */ /* 0x0003e80000100a00 */
[----:B0-----:R-:W2:Y:S04]  /*f350*/  LDL.LU.64 R50, [R1+0x2618] ;  /* 0x0026180001327983 */ /* 0x001ea80000300a00 */
[----:B------:R0:W-:Y:S04]  /*f360*/  STL.64 [R1+0x590], R42 ;  /* 0x0005902a01007387 */ /* 0x0001e80000100a00 */
[----:B------:R-:W2:Y:S04]  /*f370*/  @!P5 LDG.E.U16 R48, desc[UR6][R22.64] ;  /* 0x000000061630d981 */ /* 0x000ea8000c1e1500 */
[----:B-1----:R-:W2:Y:S01]  /*f380*/  LDL.LU.64 R22, [R1+0x2610] ;  /* 0x0026100001167983 */ /* 0x002ea20000300a00 */
        /* <DEDUP_REMOVED lines=9> */
[----:B0-----:R-:W-:-:S04]  /*f420*/  IMAD.WIDE R42, R0, 0x2, R86 ;  /* 0x00000002002a7825 */ /* 0x001fc800078e0256 */
[----:B-1----:R-:W-:Y:S01]  /*f430*/  IMAD.WIDE R24, R0, 0x2, R84 ;  /* 0x0000000200187825 */ /* 0x002fe200078e0254 */
[----:B--2---:R-:W-:Y:S02]  /*f440*/  PRMT R22, RZ, 0x7610, R22 ;  /* 0x00007610ff167816 */ /* 0x004fe40000000016 */
[----:B------:R-:W-:-:S04]  /*f450*/  PRMT R23, RZ, 0x7610, R23 ;  /* 0x00007610ff177816 */ /* 0x000fc80000000017 */
[----:B------:R0:W2:Y:S04]  /*f460*/  @!P0 LDG.E.U16 R22, desc[UR6][R24.64] ;  /* 0x0000000618168981 */ /* 0x0000a8000c1e1500 */
[----:B------:R-:W2:Y:S01]  /*f470*/  @!P0 LDG.E.U16 R23, desc[UR6][R42.64] ;  /* 0x000000062a178981 */ /* 0x000ea2000c1e1500 */
[----:B------:R-:W-:-:S03]  /*f480*/  PRMT R77, RZ, 0x7610, R77 ;  /* 0x00007610ff4d7816 */ /* 0x000fc6000000004d */
[----:B------:R-:W-:Y:S04]  /*f490*/  STL [R1+0x4c], R48 ;  /* 0x00004c3001007387 */ /* 0x000fe80000100800 */
[----:B----4-:R1:W-:Y:S01]  /*f4a0*/  STL [R1+0x50], R49 ;  /* 0x0000503101007387 */ /* 0x0103e20000100800 */
        /* <DEDUP_REMOVED lines=13> */
[----:B------:R-:W-:Y:S04]  /*f580*/  STL.64 [R1+0x570], R42 ;  /* 0x0005702a01007387 */ /* 0x000fe80000100a00 */
[----:B---3--:R-:W3:Y:S01]  /*f590*/  LDL.LU.64 R20, [R1+0x2600] ;  /* 0x0026000001147983 */ /* 0x008ee20000300a00 */
[----:B------:R-:W-:-:S03]  /*f5a0*/  PRMT R80, RZ, 0x7610, R80 ;  /* 0x00007610ff507816 */ /* 0x000fc60000000050 */
[----:B------:R0:W-:Y:S01]  /*f5b0*/  STL.64 [R1+0x560], R24 ;  /* 0x0005601801007387 */ /* 0x0001e20000100a00 */
        /* <DEDUP_REMOVED lines=14> */
[----:B------:R-:W-:Y:S01]  /*f6a0*/  PRMT R21, RZ, 0x7610, R21 ;  /* 0x00007610ff157816 */ /* 0x000fe20000000015 */
[----:B------:R0:W-:Y:S02]  /*f6b0*/  STL.64 [R1+0x550], R22 ;  /* 0x0005501601007387 */ /* 0x0001e40000100a00 */
[----:B------:R-:W-:-:S02]  /*f6c0*/  VIADD R0, R5, 0xffffffae ;  /* 0xffffffae05007836 */ /* 0x000fc40000000000 */
[----:B-1----:R-:W3:Y:S04]  /*f6d0*/  LDL.LU.64 R24, [R1+0x25f8] ;  /* 0x0025f80001187983 */ /* 0x002ee80000300a00 */
[----:B------:R-:W-:Y:S04]  /*f6e0*/  STL.64 [R1+0x548], R76 ;  /* 0x0005484c01007387 */ /* 0x000fe80000100a00 */
[----:B------:R-:W4:Y:S04]  /*f6f0*/  @!P5 LDG.E.U16 R20, desc[UR6][R42.64] ;  /* 0x000000062a14d981 */ /* 0x000f28000c1e1500 */
[----:B0-----:R-:W4:Y:S04]  /*f700*/  LDL.LU.64 R22, [R1+0x25f0] ;  /* 0x0025f00001167983 */ /* 0x001f280000300a00 */
[----:B------:R0:W4:Y:S01]  /*f710*/  @!P5 LDG.E.U16 R21, desc[UR6][R76.64] ;  /* 0x000000064c15d981 */ /* 0x000122000c1e1500 */
[----:B------:R-:W-:Y:S01]  /*f720*/  ISETP.GE.U32.AND P5, PT, R0, 0x7fffff2f, PT ;  /* 0x7fffff2f0000780c */ /* 0x000fe20003fa6070 */
[----:B------:R-:W-:-:S02]  /*f730*/  IMAD R0, R2, 0x50, RZ ;  /* 0x0000005002007824 */ /* 0x000fc400078e02ff */
[----:B------:R-:W-:Y:S04]  /*f740*/  STL.64 [R1+0x540], R42 ;  /* 0x0005402a01007387 */ /* 0x000fe80000100a00 */
[----:B--2---:R-:W-:Y:S04]  /*f750*/  STL [R1+0x1004], R80 ;  /* 0x0010045001007387 */ /* 0x004fe80000100800 */
[----:B------:R1:W-:Y:S02]  /*f760*/  STL [R1+0x1008], R81 ;  /* 0x0010085101007387 */ /* 0x0003e40000100800 */
[----:B-1----:R-:W-:-:S05]  /*f770*/  IMAD.WIDE R80, R0, 0x2, R90 ;  /* 0x0000000200507825 */ /* 0x002fca00078e025a */
[----:B------:R-:W2:Y:S01]  /*f780*/  @!P0 LDG.E.U16 R26, desc[UR6][R80.64] ;  /* 0x00000006501a8981 */ /* 0x000ea2000c1e1500 */
[----:B0-----:R-:W-:-:S04]  /*f790*/  IMAD.WIDE R76, R0, 0x2, R88 ;  /* 0x00000002004c7825 */ /* 0x001fc800078e0258 */
[----:B------:R-:W-:Y:S01]  /*f7a0*/  IMAD.WIDE R42, R0, 0x2, R86 ;  /* 0x00000002002a7825 */ /* 0x000fe200078e0256 */
[----:B------:R-:W-:Y:S02]  /*f7b0*/  PRMT R18, RZ, 0x7610, R18 ;  /* 0x00007610ff127816 */ /* 0x000fe40000000012 */
[----:B------:R-:W-:Y:S02]  /*f7c0*/  PRMT R82, RZ, 0x7610, R82 ;  /* 0x00007610ff527816 */ /* 0x000fe40000000052 */
[----:B---3--:R-:W-:Y:S02]  /*f7d0*/  PRMT R25, RZ, 0x7610, R25 ;  /* 0x00007610ff197816 */ /* 0x008fe40000000019 */
[----:B------:R-:W-:-:S04]  /*f7e0*/  PRMT R24, RZ, 0x7610, R24 ;  /* 0x00007610ff187816 */ /* 0x000fc80000000018 */
[----:B------:R-:W3:Y:S04]  /*f7f0*/  @!P0 LDG.E.U16 R25, desc[UR6][R76.64] ;  /* 0x000000064c198981 */ /* 0x000ee8000c1e1500 */
[----:B----4-:R-:W-:Y:S01]  /*f800*/  STL [R1+0xffc], R20 ;  /* 0x000ffc1401007387 */ /* 0x010fe20000100800 */
[----:B------:R-:W-:-:S03]  /*f810*/  PRMT R23, RZ, 0x7610, R23 ;  /* 0x00007610ff177816 */ /* 0x000fc60000000017 */
[----:B------:R0:W3:Y:S04]  /*f820*/  @!P0 LDG.E.U16 R24, desc[UR6][R42.64] ;  /* 0x000000062a188981 */ /* 0x0000e8000c1e1500 */
[----:B------:R1:W-:Y:S02]  /*f830*/  STL [R1+0x1000], R21 ;  /* 0x0010001501007387 */ /* 0x0003e40000100800 */
[----:B-1----:R-:W-:-:S04]  /*f840*/  IMAD.WIDE R20, R0, 0x2, R84 ;  /* 0x0000000200147825 */ /* 0x002fc800078e0254 */
[----:B------:R-:W-:Y:S01]  /*f850*/  VIADD R0, R5, 0xffffffad ;  /* 0xffffffad05007836 */ /* 0x000fe20000000000 */
[----:B------:R1:W4:Y:S04]  /*f860*/  @!P0 LDG.E.U16 R23, desc[UR6][R20.64] ;  /* 0x0000000614178981 */ /* 0x000328000c1e1500 */
[----:B------:R-:W-:Y:S01]  /*f870*/  ISETP.GE.U32.AND P0, PT, R0, 0x7fffff2e, PT ;  /* 0x7fffff2e0000780c */ /* 0x000fe20003f06070 */
[----:B------:R-:W-:Y:S01]  /*f880*/  STL.64 [R1+0x4b8], R80 ;  /* 0x0004b85001007387 */ /* 0x000fe20000100a00 */
[----:B------:R-:W-:-:S03]  /*f890*/  IMAD R0, R2, 0x51, RZ ;  /* 0x0000005102007824 */ /* 0x000fc600078e02ff */
[----:B------:R-:W-:Y:S04]  /*f8a0*/  STL.64 [R1+0x4b0], R76 ;  /* 0x0004b04c01007387 */ /* 0x000fe80000100a00 */
[----:B------:R0:W-:Y:S02]  /*f8b0*/  STL.64 [R1+0x4a8], R42 ;  /* 0x0004a82a01007387 */ /* 0x0001e40000100a00 */
[----:B0-----:R-:W-:-:S05]  /*f8c0*/  IMAD.WIDE R42, R0, 0x2, R84 ;  /* 0x00000002002a7825 */ /* 0x001fca00078e0254 */
[----:B------:R-:W4:Y:S04]  /*f8d0*/  @!P5 LDG.E.U16 R18, desc[UR6][R42.64] ;  /* 0x000000062a12d981 */ /* 0x000f28000c1e1500 */
[----:B--2---:R-:W-:Y:S04]  /*f8e0*/  STL.64 [R1+0x25b0], R26 ;  /* 0x0025b01a01007387 */ /* 0x004fe80000100a00 */
[----:B------:R1:W-:Y:S02]  /*f8f0*/  STL.64 [R1+0x4a0], R20 ;  /* 0x0004a01401007387 */ /* 0x0003e40000100a00 */
[----:B-1----:R-:W-:-:S05]  /*f900*/  IMAD.WIDE R20, R0, 0x2, R90 ;  /* 0x0000000200147825 */ /* 0x002fca00078e025a */
[----:B------:R-:W2:Y:S01]  /*f910*/  @!P5 LDG.E.U16 R82, desc[UR6][R20.64] ;  /* 0x000000061452d981 */ /* 0x000ea2000c1e1500 */
[----:B------:R-:W-:Y:S01]  /*f920*/  PRMT R79, RZ, 0x7610, R79 ;  /* 0x00007610ff4f7816 */ /* 0x000fe2000000004f */
[----:B------:R-:W-:Y:S01]  /*f930*/  IMAD.WIDE R80, R0, 0x2, R88 ;  /* 0x0000000200507825 */ /* 0x000fe200078e0258 */
[----:B------:R-:W-:-:S03]  /*f940*/  PRMT R73, RZ, 0x7610, R73 ;  /* 0x00007610ff497816 */ /* 0x000fc60000000049 */
[----:B------:R-:W-:Y:S01]  /*f950*/  IMAD.WIDE R76, R0, 0x2, R86 ;  /* 0x00000002004c7825 */ /* 0x000fe200078e0256 */
[----:B------:R0:W2:Y:S03]  /*f960*/  @!P5 LDG.E.U16 R79, desc[UR6][R80.64] ;  /* 0x00000006504fd981 */ /* 0x0000a6000c1e1500 */
[----:B------:R-:W-:Y:S01]  /*f970*/  VIADD R0, R5, 0xfffffffe ;  /* 0xfffffffe05007836 */ /* 0x000fe20000000000 */
[----:B------:R1:W2:Y:S04]  /*f980*/  @!P5 LDG.E.U16 R73, desc[UR6][R76.64] ;  /* 0x000000064c49d981 */ /* 0x0002a8000c1e1500 */
[----:B------:R-:W-:Y:S01]  /*f990*/  ISETP.GE.U32.AND P5, PT, R0, 0x7fffff7f, PT ;  /* 0x7fffff7f0000780c */ /* 0x000fe20003fa6070 */
[----:B------:R-:W-:Y:S01]  /*f9a0*/  IMAD R0, R2, 0x52, RZ ;  /* 0x0000005202007824 */ /* 0x000fe200078e02ff */
[----:B---3--:R-:W-:Y:S04]  /*f9b0*/  STL.64 [R1+0x25b8], R24 ;  /* 0x0025b81801007387 */ /* 0x008fe80000100a00 */
[----:B------:R3:W-:Y:S01]  /*f9c0*/  STL.64 [R1+0x498], R20 ;  /* 0x0004981401007387 */ /* 0x0007e20000100a00 */
[----:B------:R-:W-:-:S03]  /*f9d0*/  PRMT R38, RZ, 0x7610, R38 ;  /* 0x00007610ff267816 */ /* 0x000fc60000000026 */
[----:B------:R0:W-:Y:S01]  /*f9e0*/  STL.64 [R1+0x490], R80 ;  /* 0x0004905001007387 */ /* 0x0001e20000100a00 */
[----:B------:R-:W-:Y:S02]  /*f9f0*/  PRMT R39, RZ, 0x7610, R39 ;  /* 0x00007610ff277816 */ /* 0x000fe40000000027 */
[----:B------:R-:W-:Y:S01]  /*fa00*/  PRMT R70, RZ, 0x7610, R70 ;  /* 0x00007610ff467816 */ /* 0x000fe20000000046 */
[----:B---3--:R-:W3:Y:S04]  /*fa10*/  LDL.LU.64 R20, [R1+0x25e8] ;  /* 0x0025e80001147983 */ /* 0x008ee80000300a00 */
[----:B------:R1:W-:Y:S01]  /*fa20*/  STL.64 [R1+0x488], R76 ;  /* 0x0004884c01007387 */ /* 0x0003e20000100a00 */
[----:B0-----:R-:W-:-:S03]  /*fa30*/  IMAD.WIDE R80, R0, 0x2, R86 ;  /* 0x0000000200507825 */ /* 0x001fc600078e0256 */
[----:B------:R0:W-:Y:S01]  /*fa40*/  STL.64 [R1+0x480], R42 ;  /* 0x0004802a01007387 */ /* 0x0001e20000100a00 */
[----:B------:R-:W-:-:S03]  /*fa50*/  PRMT R57, RZ, 0x7610, R57 ;  /* 0x00007610ff397816 */ /* 0x000fc60000000039 */
[----:B------:R2:W3:Y:S01]  /*fa60*/  @!P0 LDG.E.U16 R39, desc[UR6][R80.64] ;  /* 0x0000000650278981 */ /* 0x0004e2000c1e1500 */
[----:B-1----:R-:W-:Y:S02]  /*fa70*/  IMAD.MOV.U32 R77, RZ, RZ, R19 ;  /* 0x000000ffff4d7224 */ /* 0x002fe400078e0013 */
[----:B0-----:R-:W-:-:S05]  /*fa80*/  IMAD.WIDE R42, R0, 0x2, R84 ;  /* 0x00000002002a7825 */ /* 0x001fca00078e0254 */
[----:B------:R-:W3:Y:S04]  /*fa90*/  @!P0 LDG.E.U16 R38, desc[UR6][R42.64] ;  /* 0x000000062a268981 */ /* 0x000ee8000c1e1500 */
[----:B----4-:R0:W-:Y:S01]  /*faa0*/  STL [R1+0x1c], R18 ;  /* 0x00001c1201007387 */ /* 0x0101e20000100800 */
[----:B------:R-:W-:Y:S01]  /*fab0*/  PRMT R44, RZ, 0x7610, R44 ;  /* 0x00007610ff2c7816 */ /* 0x000fe2000000002c */
[----:B0-----:R-:W-:Y:S01]  /*fac0*/  IMAD.WIDE R18, R0, 0x2, R90 ;  /* 0x0000000200127825 */ /* 0x001fe200078e025a */
[----:B------:R-:W-:-:S04]  /*fad0*/  PRMT R45, RZ, 0x7610, R45 ;  /* 0x00007610ff2d7816 */ /* 0x000fc8000000002d */
[----:B------:R-:W4:Y:S04]  /*fae0*/  @!P0 LDG.E.U16 R70, desc[UR6][R18.64] ;  /* 0x0000000612468981 */ /* 0x000f28000c1e1500 */
[----:B--2---:R0:W-:Y:S04]  /*faf0*/  STL [R1+0x40], R82 ;  /* 0x0000405201007387 */ /* 0x0041e80000100800 */
[----:B------:R1:W-:Y:S01]  /*fb00*/  STL.64 [R1+0x478], R18 ;  /* 0x0004781201007387 */ /* 0x0003e20000100a00 */
[----:B0-----:R-:W-:-:S05]  /*fb10*/  IMAD.WIDE R82, R0, 0x2, R88 ;  /* 0x0000000200527825 */ /* 0x001fca00078e0258 */
[----:B------:R-:W-:Y:S04]  /*fb20*/  STL.64 [R1+0x470], R82 ;  /* 0x0004705201007387 */ /* 0x000fe80000100a00 */
[----:B-1----:R-:W2:Y:S04]  /*fb30*/  LDL.LU.64 R18, [R1+0x25e0] ;  /* 0x0025e00001127983 */ /* 0x002ea80000300a00 */
[----:B------:R0:W-:Y:S04]  /*fb40*/  STL.64 [R1+0x468], R80 ;  /* 0x0004685001007387 */ /* 0x0001e80000100a00 */
[----:B------:R1:W2:Y:S01]  /*fb50*/  @!P0 LDG.E.U16 R57, desc[UR6][R82.64] ;  /* 0x0000000652398981 */ /* 0x0002a2000c1e1500 */
[----:B0-----:R-:W-:-:S04]  /*fb60*/  IMAD.WIDE R80, R2, 0x2, R88 ;  /* 0x0000000202507825 */ /* 0x001fc800078e0258 */
[----:B-1----:R-:W-:Y:S01]  /*fb70*/  IMAD.WIDE R82, R2, 0x2, R90 ;  /* 0x0000000202527825 */ /* 0x002fe200078e025a */
[----:B------:R-:W2:Y:S04]  /*fb80*/  @!P5 LDG.E.U16 R44, desc[UR6][R80.64] ;  /* 0x00000006502cd981 */ /* 0x000ea8000c1e1500 */
[----:B------:R-:W2:Y:S01]  /*fb90*/  @!P5 LDG.E.U16 R45, desc[UR6][R82.64] ;  /* 0x00000006522dd981 */ /* 0x000ea2000c1e1500 */
[----:B------:R-:W-:-:S03]  /*fba0*/  VIADD R0, R5, 0xffffffa7 ;  /* 0xffffffa705007836 */ /* 0x000fc60000000000 */
[----:B------:R0:W-:Y:S01]  /*fbb0*/  STL.64 [R1+0x460], R42 ;  /* 0x0004602a01007387 */ /* 0x0001e20000100a00 */
[----:B------:R-:W-:-:S03]  /*fbc0*/  PRMT R37, RZ, 0x7610, R37 ;  /* 0x00007610ff257816 */ /* 0x000fc60000000025 */
[----:B------:R-:W-:Y:S01]  /*fbd0*/  STL [R1+0x24], R79 ;  /* 0x0000244f01007387 */ /* 0x000fe20000100800 */
[----:B------:R-:W-:-:S03]  /*fbe0*/  PRMT R36, RZ, 0x7610, R36 ;  /* 0x00007610ff247816 */ /* 0x000fc60000000024 */
[----:B------:R-:W-:Y:S01]  /*fbf0*/  STL [R1+0x20], R73 ;  /* 0x0000204901007387 */ /* 0x000fe20000100800 */
[----:B------:R-:W-:-:S03]  /*fc00*/  ISETP.GE.U32.AND P0, PT, R0, 0x7fffff28, PT ;  /* 0x7fffff280000780c */ /* 0x000fc60003f06070 */
[----:B---3--:R-:W-:Y:S01]  /*fc10*/  STL [R1+0x158], R38 ;  /* 0x0001582601007387 */ /* 0x008fe20000100800 */
[----:B0-----:R-:W-:-:S03]  /*fc20*/  IMAD.WIDE R42, R2, 0x2, R86 ;  /* 0x00000002022a7825 */ /* 0x001fc600078e0256 */
[----:B------:R0:W-:Y:S01]  /*fc30*/  STL [R1+0x15c], R39 ;  /* 0x00015c2701007387 */ /* 0x0001e20000100800 */
[----:B------:R-:W-:-:S03]  /*fc40*/  VIADD R0, R5, 0xffffff9f ;  /* 0xffffff9f05007836 */ /* 0x000fc60000000000 */
[----:B------:R-:W-:Y:S04]  /*fc50*/  STL.64 [R1+0xea0], R82 ;  /* 0x000ea05201007387 */ /* 0x000fe80000100a00 */
[----:B------:R1:W3:Y:S01]  /*fc60*/  @!P5 LDG.E.U16 R37, desc[UR6][R42.64] ;  /* 0x000000062a25d981 */ /* 0x0002e2000c1e1500 */
[----:B0-----:R-:W-:-:S03]  /*fc70*/  IMAD.WIDE R38, R2, 0x2, R84 ;  /* 0x0000000202267825 */ /* 0x001fc600078e0254 */
[----:B------:R-:W-:Y:S04]  /*fc80*/  STL.64 [R1+0xe98], R80 ;  /* 0x000e985001007387 */ /* 0x000fe80000100a00 */
[----:B------:R-:W-:Y:S04]  /*fc90*/  STL.64 [R1+0xe90], R42 ;  /* 0x000e902a01007387 */ /* 0x000fe80000100a00 */
[----:B------:R0:W3:Y:S01]  /*fca0*/  @!P5 LDG.E.U16 R36, desc[UR6][R38.64] ;  /* 0x000000062624d981 */ /* 0x0000e2000c1e1500 */
[----:B------:R-:W-:Y:S01]  /*fcb0*/  ISETP.GE.U32.AND P5, PT, R0, 0x7fffff20, PT ;  /* 0x7fffff200000780c */ /* 0x000fe20003fa6070 */
[----:B------:R-:W-:-:S02]  /*fcc0*/  IMAD R0, R2, 0x58, RZ ;  /* 0x0000005802007824 */ /* 0x000fc400078e02ff */
[----:B------:R-:W-:Y:S01]  /*fcd0*/  STL.64 [R1+0xe88], R38 ;  /* 0x000e882601007387 */ /* 0x000fe20000100a00 */
[----:B------:R-:W-:-:S03]  /*fce0*/  PRMT R22, RZ, 0x7610, R22 ;  /* 0x00007610ff167816 */ /* 0x000fc60000000016 */
[----:B----4-:R-:W-:Y:S04]  /*fcf0*/  STL [R1+0x1c8], R70 ;  /* 0x0001c84601007387 */ /* 0x010fe80000100800 */
[----:B--2---:R-:W-:Y:S04]  /*fd00*/  STL [R1+0x1c4], R57 ;  /* 0x0001c43901007387 */ /* 0x004fe80000100800 */
[----:B------:R-:W-:Y:S04]  /*fd10*/  STL [R1+0xfc], R44 ;  /* 0x0000fc2c01007387 */ /* 0x000fe80000100800 */
[----:B------:R2:W-:Y:S02]  /*fd20*/  STL [R1+0x100], R45 ;  /* 0x0001002d01007387 */ /* 0x0005e40000100800 */
[----:B--2---:R-:W-:-:S05]  /*fd30*/  IMAD.WIDE R44, R0, 0x2, R90 ;  /* 0x00000002002c7825 */ /* 0x004fca00078e025a */
[----:B------:R2:W4:Y:S01]  /*fd40*/  @!P0 LDG.E.U16 R22, desc[UR6][R44.64] ;  /* 0x000000062c168981 */ /* 0x000522000c1e1500 */
[----:B------:R-:W-:Y:S01]  /*fd50*/  PRMT R21, RZ, 0x7610, R21 ;  /* 0x00007610ff157816 */ /* 0x000fe20000000015 */
[C---:B-1----:R-:W-:Y:S01]  /*fd60*/  IMAD.WIDE R42, R0.reuse, 0x2, R88 ;  /* 0x00000002002a7825 */ /* 0x042fe200078e0258 */
[----:B------:R-:W-:Y:S02]  /*fd70*/  PRMT R20, RZ, 0x7610, R20 ;  /* 0x00007610ff147816 */ /* 0x000fe40000000014 */
[----:B------:R-:W-:Y:S01]  /*fd80*/  PRMT R19, RZ, 0x7610, R19 ;  /* 0x00007610ff137816 */ /* 0x000fe20000000013 */
[----:B0-----:R-:W-:Y:S01]  /*fd90*/  IMAD.WIDE R38, R0, 0x2, R86 ;  /* 0x0000000200267825 */ /* 0x001fe200078e0256 */
[----:B------:R0:W4:Y:S04]  /*fda0*/  @!P0 LDG.E.U16 R21, desc[UR6][R42.64] ;  /* 0x000000062a158981 */ /* 0x000128000c1e1500 */
[----:B------:R1:W4:Y:S01]  /*fdb0*/  @!P0 LDG.E.U16 R20, desc[UR6][R38.64] ;  /* 0x0000000626148981 */ /* 0x000322000c1e1500 */
[----:B------:R-:W-:-:S03]  /*fdc0*/  PRMT R18, RZ, 0x7610, R18 ;  /* 0x00007610ff127816 */ /* 0x000fc60000000012 */
[----:B---3--:R-:W-:Y:S04]  /*fdd0*/  STL [R1+0xf4], R36 ;  /* 0x0000f42401007387 */ /* 0x008fe80000100800 */
[----:B------:R3:W-:Y:S04]  /*fde0*/  STL [R1+0xf8], R37 ;  /* 0x0000f82501007387 */ /* 0x0007e80000100800 */
[----:B------:R2:W-:Y:S01]  /*fdf0*/  STL.64 [R1+0x3b8], R44 ;  /* 0x0003b82c01007387 */ /* 0x0005e20000100a00 */
[----:B---3--:R-:W-:-:S04]  /*fe00*/  IMAD.WIDE R36, R0, 0x2, R84 ;  /* 0x0000000200247825 */ /* 0x008fc800078e0254 */
        /* <DEDUP_REMOVED lines=8> */
[----:B--2---:R-:W-:Y:S01]  /*fe90*/  IMAD.WIDE R44, R0, 0x2, R90 ;  /* 0x00000002002c7825 */ /* 0x004fe200078e025a */
[----:B------:R-:W-:-:S04]  /*fea0*/  PRMT R15, RZ, 0x7610, R15 ;  /* 0x00007610ff0f7816 */ /* 0x000fc8000000000f */
[----:B------:R2:W3:Y:S01]  /*feb0*/  @!P5 LDG.E.U16 R18, desc[UR6][R44.64] ;  /* 0x000000062c12d981 */ /* 0x0004e2000c1e1500 */
[----:B0-----:R-:W-:-:S04]  /*fec0*/  IMAD.WIDE R42, R0, 0x2, R88 ;  /* 0x00000002002a7825 */ /* 0x001fc800078e0258 */
[----:B-1----:R-:W-:Y:S01]  /*fed0*/  IMAD.WIDE R38, R0, 0x2, R86 ;  /* 0x0000000200267825 */ /* 0x002fe200078e0256 */
[----:B------:R0:W3:Y:S04]  /*fee0*/  @!P5 LDG.E.U16 R17, desc[UR6][R42.64] ;  /* 0x000000062a11d981 */ /* 0x0000e8000c1e1500 */
[----:B------:R1:W3:Y:S01]  /*fef0*/  @!P5 LDG.E.U16 R16, desc[UR6][R38.64] ;  /* 0x000000062610d981 */ /* 0x0002e2000c1e1500 */
[----:B------:R-:W-:Y:S02]  /*ff00*/  PRMT R14, RZ, 0x7610, R14 ;  /* 0x00007610ff0e7816 */ /* 0x000fe4000000000e */
[----:B------:R-:W-:Y:S02]  /*ff10*/  PRMT R13, RZ, 0x7610, R13 ;  /* 0x00007610ff0d7816 */ /* 0x000fe4000000000d */
[----:B------:R-:W-:-:S02]  /*ff20*/  PRMT R12, RZ, 0x7610, R12 ;  /* 0x00007610ff0c7816 */ /* 0x000fc4000000000c */
[----:B------:R-:W-:Y:S02]  /*ff30*/  PRMT R11, RZ, 0x7610, R11 ;  /* 0x00007610ff0b7816 */ /* 0x000fe4000000000b */
[----:B------:R-:W-:Y:S02]  /*ff40*/  PRMT R10, RZ, 0x7610, R10 ;  /* 0x00007610ff0a7816 */ /* 0x000fe4000000000a */
[----:B------:R-:W-:Y:S02]  /*ff50*/  PRMT R9, RZ, 0x7610, R9 ;  /* 0x00007610ff097816 */ /* 0x000fe40000000009 */
[----:B------:R-:W-:Y:S02]  /*ff60*/  PRMT R8, RZ, 0x7610, R8 ;  /* 0x00007610ff087816 */ /* 0x000fe40000000008 */
[----:B------:R-:W-:Y:S01]  /*ff70*/  PRMT R7, RZ, 0x7610, R7 ;  /* 0x00007610ff077816 */ /* 0x000fe20000000007 */
[----:B------:R-:W-:Y:S01]  /*ff80*/  IMAD R76, R2, 0x78, RZ ;  /* 0x00000078024c7824 */ /* 0x000fe200078e02ff */
[----:B------:R-:W-:Y:S01]  /*ff90*/  PRMT R50, RZ, 0x7610, R50 ;  /* 0x00007610ff327816 */ /* 0x000fe20000000032 */
[----:B------:R-:W-:Y:S01]  /*ffa0*/  IMAD.MOV.U32 R70, RZ, RZ, R78 ;  /* 0x000000ffff467224 */ /* 0x000fe200078e004e */
[----:B------:R-:W-:Y:S01]  /*ffb0*/  PRMT R49, RZ, 0x7610, R49 ;  /* 0x00007610ff317816 */ /* 0x000fe20000000031 */
[----:B------:R-:W-:Y:S01]  /*ffc0*/  IMAD.MOV.U32 R73, RZ, RZ, R77 ;  /* 0x000000ffff497224 */ /* 0x000fe200078e004d */
[----:B------:R-:W-:Y:S01]  /*ffd0*/  PRMT R48, RZ, 0x7610, R48 ;  /* 0x00007610ff307816 */ /* 0x000fe20000000030 */
[----:B------:R-:W-:Y:S01]  /*ffe0*/  IMAD.WIDE R82, R76, 0x2, R90 ;  /* 0x000000024c527825 */ /* 0x000fe200078e025a */
[----:B------:R-:W-:-:S03]  /*fff0*/  PRMT R47, RZ, 0x7610, R47 ;  /* 0x00007610ff2f7816 */ /* 0x000fc6000000002f */
[----:B------:R-:W-:-:S04]  /*10000*/  IMAD.WIDE R80, R76, 0x2, R88 ;  /* 0x000000024c507825 */ /* 0x000fc800078e0258 */
[----:B------:R-:W-:-:S04]  /*10010*/  IMAD.WIDE R78, R76, 0x2, R86 ;  /* 0x000000024c4e7825 */ /* 0x000fc800078e0256 */
[----:B------:R-:W-:Y:S01]  /*10020*/  IMAD.WIDE R76, R76, 0x2, R84 ;  /* 0x000000024c4c7825 */ /* 0x000fe200078e0254 */
[----:B------:R-:W-:Y:S02]  /*10030*/  PRMT R41, RZ, 0x7610, R41 ;  /* 0x00007610ff297816 */ /* 0x000fe40000000029 */
[----:B------:R-:W-:Y:S02]  /*10040*/  PRMT R34, RZ, 0x7610, R34 ;  /* 0x00007610ff227816 */ /* 0x000fe40000000022 */
[----:B------:R-:W-:Y:S01]  /*10050*/  PRMT R35, RZ, 0x7610, R35 ;  /* 0x00007610ff237816 */ /* 0x000fe20000000023 */
[----:B----4-:R-:W-:Y:S04]  /*10060*/  STL.64 [R1+0x25c0], R22 ;  /* 0x0025c01601007387 */ /* 0x010fe80000100a00 */
[----:B------:R3:W-:Y:S04]  /*10070*/  STL.64 [R1+0x3a0], R36 ;  /* 0x0003a02401007387 */ /* 0x0007e80000100a00 */
[----:B------:R2:W-:Y:S01]  /*10080*/  STL.64 [R1+0x2b8], R44 ;  /* 0x0002b82c01007387 */ /* 0x0005e20000100a00 */
[----:B---3--:R-:W-:-:S04]  /*10090*/  IMAD.WIDE R36, R0, 0x2, R84 ;  /* 0x0000000200247825 */ /* 0x008fc800078e0254 */
[----:B------:R-:W-:Y:S01]  /*100a0*/  VIADD R0, R5, 0xffffff8f ;  /* 0xffffff8f05007836 */ /* 0x000fe20000000000 */
[----:B------:R3:W4:Y:S04]  /*100b0*/  @!P5 LDG.E.U16 R15, desc[UR6][R36.64] ;  /* 0x00000006240fd981 */ /* 0x000728000c1e1500 */
[----:B------:R-:W-:Y:S01]  /*100c0*/  ISETP.GE.U32.AND P5, PT, R0, 0x7fffff10, PT ;  /* 0x7fffff100000780c */ /* 0x000fe20003fa6070 */
[----:B------:R-:W-:Y:S01]  /*100d0*/  IMAD R0, R2, 0x68, RZ ;  /* 0x0000006802007824 */ /* 0x000fe200078e02ff */
[----:B------:R0:W-:Y:S04]  /*100e0*/  STL.64 [R1+0x2b0], R42 ;  /* 0x0002b02a01007387 */ /* 0x0001e80000100a00 */
[----:B------:R1:W-:Y:S01]  /*100f0*/  STL.64 [R1+0x2a8], R38 ;  /* 0x0002a82601007387 */ /* 0x0003e20000100a00 */
[----:B--2---:R-:W-:-:S03]  /*10100*/  IMAD.WIDE R44, R0, 0x2, R90 ;  /* 0x00000002002c7825 */ /* 0x004fc600078e025a */
[----:B------:R3:W-:Y:S01]  /*10110*/  STL.64 [R1+0x2a0], R36 ;  /* 0x0002a02401007387 */ /* 0x0007e20000100a00 */
[----:B0-----:R-:W-:-:S03]  /*10120*/  IMAD.WIDE R42, R0, 0x2, R88 ;  /* 0x00000002002a7825 */ /* 0x001fc600078e0258 */
[----:B------:R0:W2:Y:S01]  /*10130*/  @!P0 LDG.E.U16 R14, desc[UR6][R44.64] ;  /* 0x000000062c0e8981 */ /* 0x0000a2000c1e1500 */
[----:B-1----:R-:W-:-:S03]  /*10140*/  IMAD.WIDE R38, R0, 0x2, R86 ;  /* 0x0000000200267825 */ /* 0x002fc600078e0256 */
[----:B------:R1:W2:Y:S01]  /*10150*/  @!P0 LDG.E.U16 R13, desc[UR6][R42.64] ;  /* 0x000000062a0d8981 */ /* 0x0002a2000c1e1500 */
[----:B---3--:R-:W-:-:S03]  /*10160*/  IMAD.WIDE R36, R0, 0x2, R84 ;  /* 0x0000000200247825 */ /* 0x008fc600078e0254 */
[----:B------:R3:W2:Y:S01]  /*10170*/  @!P0 LDG.E.U16 R12, desc[UR6][R38.64] ;  /* 0x00000006260c8981 */ /* 0x0006a2000c1e1500 */
[----:B------:R-:W-:-:S03]  /*10180*/  VIADD R0, R5, 0xffffff87 ;  /* 0xffffff8705007836 */ /* 0x000fc60000000000 */
[----:B------:R0:W2:Y:S02]  /*10190*/  @!P0 LDG.E.U16 R11, desc[UR6][R36.64] ;  /* 0x00000006240b8981 */ /* 0x0000a4000c1e1500 */
[----:B------:R-:W-:Y:S02]  /*101a0*/  ISETP.GE.U32.AND P0, PT, R0, 0x7fffff08, PT ;  /* 0x7fffff080000780c */ /* 0x000fe40003f06070 */
[----:B------:R0:W-:Y:S01]  /*101b0*/  STL.64 [R1+0x1b8], R44 ;  /* 0x0001b82c01007387 */ /* 0x0001e20000100a00 */
[----:B------:R-:W-:-:S03]  /*101c0*/  IMAD R0, R2, 0x70, RZ ;  /* 0x0000007002007824 */ /* 0x000fc600078e02ff */
[----:B------:R1:W-:Y:S04]  /*101d0*/  STL.64 [R1+0x1b0], R42 ;  /* 0x0001b02a01007387 */ /* 0x0003e80000100a00 */
[----:B------:R3:W-:Y:S04]  /*101e0*/  STL.64 [R1+0x1a8], R38 ;  /* 0x0001a82601007387 */ /* 0x0007e80000100a00 */
[----:B------:R3:W-:Y:S01]  /*101f0*/  STL.64 [R1+0x1a0], R36 ;  /* 0x0001a02401007387 */ /* 0x0007e20000100a00 */
[----:B0-----:R-:W-:-:S03]  /*10200*/  IMAD.WIDE R44, R0, 0x2, R90 ;  /* 0x00000002002c7825 */ /* 0x001fc600078e025a */
[----:B------:R-:W2:Y:S01]  /*10210*/  @!P0 LDG.E.U16 R50, desc[UR6][R82.64] ;  /* 0x0000000652328981 */ /* 0x000ea2000c1e1500 */
[----:B-1----:R-:W-:-:S03]  /*10220*/  IMAD.WIDE R42, R0, 0x2, R88 ;  /* 0x00000002002a7825 */ /* 0x002fc600078e0258 */
[----:B------:R0:W2:Y:S01]  /*10230*/  @!P5 LDG.E.U16 R10, desc[UR6][R44.64] ;  /* 0x000000062c0ad981 */ /* 0x0000a2000c1e1500 */
[----:B---3--:R-:W-:-:S03]  /*10240*/  IMAD.WIDE R38, R0, 0x2, R86 ;  /* 0x0000000200267825 */ /* 0x008fc600078e0256 */
[----:B------:R-:W3:Y:S01]  /*10250*/  @!P5 LDG.E.U16 R9, desc[UR6][R42.64] ;  /* 0x000000062a09d981 */ /* 0x000ee2000c1e1500 */
[----:B------:R-:W-:-:S03]  /*10260*/  IMAD.WIDE R36, R0, 0x2, R84 ;  /* 0x0000000200247825 */ /* 0x000fc600078e0254 */
[----:B------:R1:W2:Y:S01]  /*10270*/  @!P5 LDG.E.U16 R8, desc[UR6][R38.64] ;  /* 0x000000062608d981 */ /* 0x0002a2000c1e1500 */
[----:B------:R-:W-:-:S03]  /*10280*/  VIADD R0, R5, 0xffffffa6 ;  /* 0xffffffa605007836 */ /* 0x000fc60000000000 */
[----:B------:R0:W2:Y:S02]  /*10290*/  @!P5 LDG.E.U16 R7, desc[UR6][R36.64] ;  /* 0x000000062407d981 */ /* 0x0000a4000c1e1500 */
[----:B------:R-:W-:Y:S01]  /*102a0*/  ISETP.GE.U32.AND P5, PT, R0, 0x7fffff27, PT ;  /* 0x7fffff270000780c */ /* 0x000fe20003fa6070 */
[----:B------:R-:W-:Y:S01]  /*102b0*/  VIADD R0, R5, 0xffffff9e ;  /* 0xffffff9e05007836 */ /* 0x000fe20000000000 */
[----:B------:R0:W2:Y:S04]  /*102c0*/  @!P0 LDG.E.U16 R49, desc[UR6][R80.64] ;  /* 0x0000000650318981 */ /* 0x0000a8000c1e1500 */
[----:B------:R-:W2:Y:S04]  /*102d0*/  @!P0 LDG.E.U16 R48, desc[UR6][R78.64] ;  /* 0x000000064e308981 */ /* 0x000ea8000c1e1500 */
[----:B------:R-:W2:Y:S01]  /*102e0*/  @!P0 LDG.E.U16 R47, desc[UR6][R76.64] ;  /* 0x000000064c2f8981 */ /* 0x000ea2000c1e1500 */
[----:B------:R-:W-:Y:S01]  /*102f0*/  ISETP.GE.U32.AND P0, PT, R0, 0x7fffff1f, PT ;  /* 0x7fffff1f0000780c */ /* 0x000fe20003f06070 */
[----:B------:R-:W-:-:S02]  /*10300*/  IMAD R0, R2, 0x59, RZ ;  /* 0x0000005902007824 */ /* 0x000fc400078e02ff */
[----:B------:R0:W-:Y:S04]  /*10310*/  STL.64 [R1+0xb8], R44 ;  /* 0x0000b82c01007387 */ /* 0x0001e80000100a00 */
[----:B------:R-:W-:Y:S04]  /*10320*/  STL.64 [R1+0xb0], R42 ;  /* 0x0000b02a01007387 */ /* 0x000fe80000100a00 */
[----:B------:R1:W-:Y:S01]  /*10330*/  STL.64 [R1+0xa8], R38 ;  /* 0x0000a82601007387 */ /* 0x0003e20000100a00 */
[----:B0-----:R-:W-:-:S03]  /*10340*/  IMAD.MOV.U32 R45, RZ, RZ, R56 ;  /* 0x000000ffff2d7224 */ /* 0x001fc600078e0038 */
[----:B------:R0:W-:Y:S01]  /*10350*/  STL.64 [R1+0xa0], R36 ;  /* 0x0000a02401007387 */ /* 0x0001e20000100a00 */
[----:B------:R-:W-:-:S05]  /*10360*/  IMAD.WIDE R56, R0, 0x2, R90 ;  /* 0x0000000200387825 */ /* 0x000fca00078e025a */
[----:B------:R-:W2:Y:S01]  /*10370*/  @!P5 LDG.E.U16 R41, desc[UR6][R56.64] ;  /* 0x000000063829d981 */ /* 0x000ea2000c1e1500 */
[----:B-1----:R-:W-:-:S04]  /*10380*/  IMAD.WIDE R38, R0, 0x2, R86 ;  /* 0x0000000200267825 */ /* 0x002fc800078e0256 */
[----:B0-----:R-:W-:Y:S01]  /*10390*/  IMAD.WIDE R36, R0, 0x2, R84 ;  /* 0x0000000200247825 */ /* 0x001fe200078e0254 */
[----:B------:R-:W3:Y:S04]  /*103a0*/  @!P5 LDG.E.U16 R35, desc[UR6][R38.64] ;  /* 0x000000062623d981 */ /* 0x000ee8000c1e1500 */
[----:B------:R0:W3:Y:S04]  /*103b0*/  @!P5 LDG.E.U16 R34, desc[UR6][R36.64] ;  /* 0x000000062422d981 */ /* 0x0000e8000c1e1500 */
[----:B------:R-:W-:Y:S04]  /*103c0*/  STL [R1+0x2110], R82 ;  /* 0x0021105201007387 */ /* 0x000fe80000100800 */
[----:B------:R-:W-:Y:S04]  /*103d0*/  STL [R1+0x24ec], R82 ;  /* 0x0024ec5201007387 */ /* 0x000fe80000100800 */
[----:B------:R-:W-:Y:S04]  /*103e0*/  STL [R1+0x210c], R83 ;  /* 0x00210c5301007387 */ /* 0x000fe80000100800 */
[----:B------:R-:W-:Y:S04]  /*103f0*/  STL [R1+0x21d8], R83 ;  /* 0x0021d85301007387 */ /* 0x000fe80000100800 */
[----:B------:R-:W-:Y:S04]  /*10400*/  STL [R1+0x2118], R80 ;  /* 0x0021185001007387 */ /* 0x000fe80000100800 */
[----:B------:R-:W-:Y:S04]  /*10410*/  STL [R1+0x21e0], R80 ;  /* 0x0021e05001007387 */ /* 0x000fe80000100800 */
[----:B------:R-:W-:Y:S04]  /*10420*/  STL [R1+0x2114], R81 ;  /* 0x0021145101007387 */ /* 0x000fe80000100800 */
[----:B------:R-:W-:Y:S04]  /*10430*/  STL [R1+0x21dc], R81 ;  /* 0x0021dc5101007387 */ /* 0x000fe80000100800 */
[----:B------:R-:W-:Y:S04]  /*10440*/  STL.64 [R1+0x24b8], R80 ;  /* 0x0024b85001007387 */ /* 0x000fe80000100a00 */
[----:B------:R-:W-:Y:S04]  /*10450*/  STL [R1+0x2120], R78 ;  /* 0x0021204e01007387 */ /* 0x000fe80000100800 */
[----:B------:R-:W-:Y:S04]  /*10460*/  STL [R1+0x21f0], R78 ;  /* 0x0021f04e01007387 */ /* 0x000fe80000100800 */
[----:B------:R-:W-:Y:S04]  /*10470*/  STL [R1+0x23a4], R78 ;  /* 0x0023a44e01007387 */ /* 0x000fe80000100800 */
[----:B------:R-:W-:Y:S04]  /*10480*/  STL [R1+0x24f0], R78 ;  /* 0x0024f04e01007387 */ /* 0x000fe80000100800 */
[----:B------:R-:W-:Y:S04]  /*10490*/  STL [R1+0x211c], R79 ;  /* 0x00211c4f01007387 */ /* 0x000fe80000100800 */
[----:B------:R-:W-:Y:S04]  /*104a0*/  STL [R1+0x21e8], R79 ;  /* 0x0021e84f01007387 */ /* 0x000fe80000100800 */
[----:B------:R-:W-:Y:S01]  /*104b0*/  STL [R1+0x23a8], R79 ;  /* 0x0023a84f01007387 */ /* 0x000fe20000100800 */
[----:B------:R-:W-:-:S03]  /*104c0*/  IMAD.MOV.U32 R44, RZ, RZ, R55 ;  /* 0x000000ffff2c7224 */ /* 0x000fc600078e0037 */
[----:B------:R-:W-:Y:S01]  /*104d0*/  STL [R1+0x2128], R76 ;  /* 0x0021284c01007387 */ /* 0x000fe20000100800 */
[----:B------:R-:W-:Y:S01]  /*104e0*/  IMAD.MOV.U32 R43, RZ, RZ, R54 ;  /* 0x000000ffff2b7224 */ /* 0x000fe200078e0036 */
[----:B------:R-:W-:Y:S02]  /*104f0*/  PRMT R40, RZ, 0x7610, R40 ;  /* 0x00007610ff287816 */ /* 0x000fe40000000028 */
[----:B------:R-:W-:Y:S01]  /*10500*/  STL [R1+0x2200], R76 ;  /* 0x0022004c01007387 */ /* 0x000fe20000100800 */
[----:B------:R-:W-:-:S03]  /*10510*/  IMAD.WIDE R54, R0, 0x2, R88 ;  /* 0x0000000200367825 */ /* 0x000fc600078e0258 */
[----:B------:R-:W-:Y:S01]  /*10520*/  STL [R1+0x2124], R77 ;  /* 0x0021244d01007387 */ /* 0x000fe20000100800 */
[----:B------:R-:W-:-:S03]  /*10530*/  VIADD R0, R5, 0xffffff96 ;  /* 0xffffff9605007836 */ /* 0x000fc60000000000 */
[----:B------:R-:W-:Y:S04]  /*10540*/  STL [R1+0x21f8], R77 ;  /* 0x0021f84d01007387 */ /* 0x000fe80000100800 */
[----:B------:R-:W-:Y:S04]  /*10550*/  STL.64 [R1+0x23b0], R76 ;  /* 0x0023b04c01007387 */ /* 0x000fe80000100a00 */
[----:B------:R-:W-:Y:S04]  /*10560*/  STL [R1+0x2408], R76 ;  /* 0x0024084c01007387 */ /* 0x000fe80000100800 */
[----:B------:R-:W-:Y:S04]  /*10570*/  STL.64 [R1+0x24a0], R76 ;  /* 0x0024a04c01007387 */ /* 0x000fe80000100a00 */
[----:B------:R-:W-:Y:S04]  /*10580*/  STL.64 [R1+0x24d0], R76 ;  /* 0x0024d04c01007387 */ /* 0x000fe80000100a00 */
[----:B------:R1:W-:Y:S04]  /*10590*/  STL.64 [R1+0x398], R56 ;  /* 0x0003983801007387 */ /* 0x0003e80000100a00 */
[----:B------:R0:W-:Y:S04]  /*105a0*/  STL.64 [R1+0x390], R54 ;  /* 0x0003903601007387 */ /* 0x0001e80000100a00 */
[----:B------:R-:W4:Y:S01]  /*105b0*/  @!P5 LDG.E.U16 R40, desc[UR6][R54.64] ;  /* 0x000000063628d981 */ /* 0x000f22000c1e1500 */
[----:B------:R-:W-:Y:S01]  /*105c0*/  ISETP.GE.U32.AND P5, PT, R0, 0x7fffff17, PT ;  /* 0x7fffff170000780c */ /* 0x000fe20003fa6070 */
[----:B------:R-:W-:-:S02]  /*105d0*/  IMAD R0, R2, 0x61, RZ ;  /* 0x0000006102007824 */ /* 0x000fc400078e02ff */
[----:B-1----:R-:W4:Y:S01]  /*105e0*/  LDL.LU.64 R56, [R1+0x25d8] ;  /* 0x0025d80001387983 */ /* 0x002f220000300a00 */
[----:B------:R-:W-:-:S03]  /*105f0*/  PRMT R81, RZ, 0x7610, R81 ;  /* 0x00007610ff517816 */ /* 0x000fc60000000051 */
[----:B------:R-:W-:Y:S04]  /*10600*/  STL.64 [R1+0x388], R38 ;  /* 0x0003882601007387 */ /* 0x000fe80000100a00 */
[----:B0-----:R-:W4:Y:S01]  /*10610*/  LDL.LU.64 R54, [R1+0x25d0] ;  /* 0x0025d00001367983 */ /* 0x001f220000300a00 */
[----:B------:R-:W-:-:S03]  /*10620*/  PRMT R59, RZ, 0x7610, R59 ;  /* 0x00007610ff3b7816 */ /* 0x000fc6000000003b */
[----:B------:R0:W-:Y:S01]  /*10630*/  STL.64 [R1+0x380], R36 ;  /* 0x0003802401007387 */ /* 0x0001e20000100a00 */
[----:B------:R-:W-:Y:S01]  /*10640*/  IMAD.MOV.U32 R42, RZ, RZ, R43 ;  /* 0x000000ffff2a7224 */ /* 0x000fe200078e002b */
[----:B------:R-:W-:Y:S01]  /*10650*/  PRMT R33, RZ, 0x7610, R33 ;  /* 0x00007610ff217816 */ /* 0x000fe20000000021 */
[----:B0-----:R-:W-:-:S05]  /*10660*/  IMAD.WIDE R36, R0, 0x2, R86 ;  /* 0x0000000200247825 */ /* 0x001fca00078e0256 */
[----:B------:R-:W4:Y:S01]  /*10670*/  @!P0 LDG.E.U16 R81, desc[UR6][R36.64] ;  /* 0x0000000624518981 */ /* 0x000f22000c1e1500 */
[----:B------:R-:W-:Y:S01]  /*10680*/  IMAD.MOV.U32 R43, RZ, RZ, R52 ;  /* 0x000000ffff2b7224 */ /* 0x000fe200078e0034 */
[----:B------:R-:W-:Y:S01]  /*10690*/  PRMT R29, RZ, 0x7610, R29 ;  /* 0x00007610ff1d7816 */ /* 0x000fe2000000001d */
[----:B------:R-:W-:-:S05]  /*106a0*/  IMAD.WIDE R38, R0, 0x2, R88 ;  /* 0x0000000200267825 */ /* 0x000fca00078e0258 */
[----:B------:R-:W4:Y:S01]  /*106b0*/  @!P0 LDG.E.U16 R29, desc[UR6][R38.64] ;  /* 0x00000006261d8981 */ /* 0x000f22000c1e1500 */
[----:B------:R-:W-:-:S03]  /*106c0*/  PRMT R58, RZ, 0x7610, R58 ;  /* 0x00007610ff3a7816 */ /* 0x000fc6000000003a */
[----:B--2---:R0:W-:Y:S04]  /*106d0*/  STL [R1+0x18], R41 ;  /* 0x0000182901007387 */ /* 0x0041e80000100800 */
[----:B---3--:R-:W-:Y:S04]  /*106e0*/  STL [R1+0xc], R34 ;  /* 0x00000c2201007387 */ /* 0x008fe80000100800 */
[----:B------:R1:W-:Y:S01]  /*106f0*/  STL [R1+0x10], R35 ;  /* 0x0000102301007387 */ /* 0x0003e20000100800 */
[----:B0-----:R-:W-:Y:S02]  /*10700*/  IMAD.MOV.U32 R41, RZ, RZ, R44 ;  /* 0x000000ffff297224 */ /* 0x001fe400078e002c */
[----:B-1----:R-:W-:-:S05]  /*10710*/  IMAD.WIDE R34, R0, 0x2, R84 ;  /* 0x0000000200227825 */ /* 0x002fca00078e0254 */
[----:B------:R-:W2:Y:S01]  /*10720*/  @!P0 LDG.E.U16 R59, desc[UR6][R34.64] ;  /* 0x00000006223b8981 */ /* 0x000ea2000c1e1500 */
[----:B------:R-:W-:Y:S02]  /*10730*/  IMAD.MOV.U32 R44, RZ, RZ, R53 ;  /* 0x000000ffff2c7224 */ /* 0x000fe400078e0035 */
[----:B------:R-:W-:-:S04]  /*10740*/  IMAD.WIDE R52, R0, 0x2, R90 ;  /* 0x0000000200347825 */ /* 0x000fc800078e025a */
[----:B------:R-:W-:Y:S01]  /*10750*/  VIADD R0, R5, 0xffffff8e ;  /* 0xffffff8e05007836 */ /* 0x000fe20000000000 */
[----:B------:R0:W3:Y:S04]  /*10760*/  @!P0 LDG.E.U16 R33, desc[UR6][R52.64] ;  /* 0x0000000634218981 */ /* 0x0000e8000c1e1500 */
[----:B------:R-:W-:Y:S01]  /*10770*/  ISETP.GE.U32.AND P0, PT, R0, 0x7fffff0f, PT ;  /* 0x7fffff0f0000780c */ /* 0x000fe20003f06070 */
[----:B------:R-:W-:Y:S01]  /*10780*/  IMAD R0, R2, 0x69, RZ ;  /* 0x0000006902007824 */ /* 0x000fe200078e02ff */
[----:B------:R0:W-:Y:S03]  /*10790*/  STL.64 [R1+0x298], R52 ;  /* 0x0002983401007387 */ /* 0x0001e60000100a00 */
[----:B0-----:R-:W-:-:S05]  /*107a0*/  IMAD.WIDE R52, R0, 0x2, R90 ;  /* 0x0000000200347825 */ /* 0x001fca00078e025a */
[----:B------:R-:W3:Y:S04]  /*107b0*/  @!P5 LDG.E.U16 R58, desc[UR6][R52.64] ;  /* 0x00000006343ad981 */ /* 0x000ee8000c1e1500 */
[----:B------:R0:W-:Y:S04]  /*107c0*/  STL.64 [R1+0x290], R38 ;  /* 0x0002902601007387 */ /* 0x0001e80000100a00 */
[----:B------:R1:W-:Y:S04]  /*107d0*/  STL.64 [R1+0x288], R36 ;  /* 0x0002882401007387 */ /* 0x0003e80000100a00 */
[----:B------:R1:W-:Y:S01]  /*107e0*/  STL.64 [R1+0x280], R34 ;  /* 0x0002802201007387 */ /* 0x0003e20000100a00 */
[----:B0-----:R-:W-:-:S04]  /*107f0*/  IMAD.WIDE R38, R0, 0x2, R88 ;  /* 0x0000000200267825 */ /* 0x001fc800078e0258 */
[----:B-1----:R-:W-:-:S04]  /*10800*/  IMAD.WIDE R36, R0, 0x2, R86 ;  /* 0x0000000200247825 */ /* 0x002fc800078e0256 */
[----:B------:R-:W-:-:S04]  /*10810*/  IMAD.WIDE R34, R0, 0x2, R84 ;  /* 0x0000000200227825 */ /* 0x000fc800078e0254 */
[----:B------:R-:W-:Y:S01]  /*10820*/  VIADD R0, R5, 0xffffff86 ;  /* 0xffffff8605007836 */ /* 0x000fe20000000000 */
[----:B----4-:R-:W-:Y:S02]  /*10830*/  PRMT R57, RZ, 0x7610, R57 ;  /* 0x00007610ff397816 */ /* 0x010fe40000000039 */
[----:B------:R-:W-:-:S04]  /*10840*/  PRMT R56, RZ, 0x7610, R56 ;  /* 0x00007610ff387816 */ /* 0x000fc80000000038 */
[----:B------:R0:W4:Y:S01]  /*10850*/  @!P5 LDG.E.U16 R57, desc[UR6][R38.64] ;  /* 0x000000062639d981 */ /* 0x000122000c1e1500 */
[----:B------:R-:W-:-:S03]  /*10860*/  PRMT R55, RZ, 0x7610, R55 ;  /* 0x00007610ff377816 */ /* 0x000fc60000000037 */
[----:B------:R1:W4:Y:S04]  /*10870*/  @!P5 LDG.E.U16 R56, desc[UR6][R36.64] ;  /* 0x000000062438d981 */ /* 0x000328000c1e1500 */
[----:B------:R0:W4:Y:S04]  /*10880*/  @!P5 LDG.E.U16 R55, desc[UR6][R34.64] ;  /* 0x000000062237d981 */ /* 0x000128000c1e1500 */
[----:B------:R-:W-:Y:S04]  /*10890*/  STL [R1+0x2538], R81 ;  /* 0x0025385101007387 */ /* 0x000fe80000100800 */
[----:B------:R-:W-:Y:S01]  /*108a0*/  STL [R1+0x14], R40 ;  /* 0x0000142801007387 */ /* 0x000fe20000100800 */
[----:B------:R-:W-:Y:S01]  /*108b0*/  ISETP.GE.U32.AND P5, PT, R0, 0x7fffff07, PT ;  /* 0x7fffff070000780c */ /* 0x000fe20003fa6070 */
[----:B------:R-:W-:Y:S01]  /*108c0*/  IMAD R0, R2, 0x71, RZ ;  /* 0x0000007102007824 */ /* 0x000fe200078e02ff */
[----:B------:R-:W-:Y:S01]  /*108d0*/  PRMT R54, RZ, 0x7610, R54 ;  /* 0x00007610ff367816 */ /* 0x000fe20000000036 */
[----:B--2---:R-:W-:Y:S04]  /*108e0*/  STL [R1+0x253c], R59 ;  /* 0x00253c3b01007387 */ /* 0x004fe80000100800 */
[----:B------:R2:W-:Y:S04]  /*108f0*/  STL.64 [R1+0x198], R52 ;  /* 0x0001983401007387 */ /* 0x0005e80000100a00 */
[----:B------:R-:W-:Y:S04]  /*10900*/  STL.64 [R1+0x190], R38 ;  /* 0x0001902601007387 */ /* 0x000fe80000100a00 */
[----:B--2---:R-:W2:Y:S04]  /*10910*/  LDL.LU.64 R52, [R1+0x25c8] ;  /* 0x0025c80001347983 */ /* 0x004ea80000300a00 */
[----:B------:R-:W-:Y:S04]  /*10920*/  STL.64 [R1+0x188], R36 ;  /* 0x0001882401007387 */ /* 0x000fe80000100a00 */
[----:B------:R-:W-:Y:S04]  /*10930*/  STL.64 [R1+0x180], R34 ;  /* 0x0001802201007387 */ /* 0x000fe80000100a00 */
[----:B---3--:R3:W-:Y:S02]  /*10940*/  STL [R1+0x2540], R58 ;  /* 0x0025403a01007387 */ /* 0x0087e40000100800 */
[----:B---3--:R-:W-:-:S05]  /*10950*/  IMAD.WIDE R58, R0, 0x2, R90 ;  /* 0x00000002003a7825 */ /* 0x008fca00078e025a */
[----:B------:R-:W3:Y:S01]  /*10960*/  @!P0 LDG.E.U16 R54, desc[UR6][R58.64] ;  /* 0x000000063a368981 */ /* 0x000ee2000c1e1500 */
[----:B0-----:R-:W-:Y:S01]  /*10970*/  IMAD.WIDE R38, R0, 0x2, R88 ;  /* 0x0000000200267825 */ /* 0x001fe200078e0258 */
[----:B------:R-:W-:-:S03]  /*10980*/  PRMT R51, RZ, 0x7610, R51 ;  /* 0x00007610ff337816 */ /* 0x000fc60000000033 */
[----:B-1----:R-:W-:-:S04]  /*10990*/  IMAD.WIDE R36, R0, 0x2, R86 ;  /* 0x0000000200247825 */ /* 0x002fc800078e0256 */
[----:B------:R-:W-:-:S05]  /*109a0*/  IMAD.WIDE R34, R0, 0x2, R84 ;  /* 0x0000000200227825 */ /* 0x000fca00078e0254 */
[----:B------:R-:W3:Y:S04]  /*109b0*/  @!P0 LDG.E.U16 R51, desc[UR6][R34.64] ;  /* 0x0000000622338981 */ /* 0x000ee8000c1e1500 */
[----:B------:R0:W-:Y:S01]  /*109c0*/  STL [R1+0x8], R33 ;  /* 0x0000082101007387 */ /* 0x0001e20000100800 */
[----:B------:R-:W-:Y:S01]  /*109d0*/  IMAD.MOV.U32 R40, RZ, RZ, R70 ;  /* 0x000000ffff287224 */ /* 0x000fe200078e0046 */
[----:B------:R-:W-:Y:S01]  /*109e0*/  PRMT R28, RZ, 0x7610, R28 ;  /* 0x00007610ff1c7816 */ /* 0x000fe2000000001c */
[----:B0-----:R-:W-:Y:S01]  /*109f0*/  IMAD.MOV.U32 R33, RZ, RZ, R69 ;  /* 0x000000ffff217224 */ /* 0x001fe200078e0045 */
[----:B----4-:R-:W-:Y:S04]  /*10a00*/  STL [R1+0x2544], R57 ;  /* 0x0025443901007387 */ /* 0x010fe80000100800 */
[----:B------:R-:W-:Y:S04]  /*10a10*/  STL [R1+0x4], R29 ;  /* 0x0000041d01007387 */ /* 0x000fe80000100800 */
[----:B------:R-:W-:Y:S04]  /*10a20*/  STL [R1+0x2548], R56 ;  /* 0x0025483801007387 */ /* 0x000fe80000100800 */
[----:B------:R-:W-:Y:S04]  /*10a30*/  STL [R1+0x254c], R55 ;  /* 0x00254c3701007387 */ /* 0x000fe80000100800 */
[----:B------:R-:W-:Y:S04]  /*10a40*/  STL.64 [R1+0x98], R58 ;  /* 0x0000983a01007387 */ /* 0x000fe80000100a00 */
[----:B------:R0:W-:Y:S04]  /*10a50*/  STL.64 [R1+0x90], R38 ;  /* 0x0000902601007387 */ /* 0x0001e80000100a00 */
[----:B------:R1:W-:Y:S01]  /*10a60*/  STL.64 [R1+0x88], R36 ;  /* 0x0000882401007387 */ /* 0x0003e20000100a00 */
[----:B--2---:R-:W-:-:S02]  /*10a70*/  PRMT R53, RZ, 0x7610, R53 ;  /* 0x00007610ff357816 */ /* 0x004fc40000000035 */
[----:B------:R-:W-:-:S04]  /*10a80*/  PRMT R52, RZ, 0x7610, R52 ;  /* 0x00007610ff347816 */ /* 0x000fc80000000034 */
[----:B------:R0:W2:Y:S04]  /*10a90*/  @!P0 LDG.E.U16 R53, desc[UR6][R38.64] ;  /* 0x0000000626358981 */ /* 0x0000a8000c1e1500 */
[----:B------:R1:W4:Y:S01]  /*10aa0*/  @!P0 LDG.E.U16 R52, desc[UR6][R36.64] ;  /* 0x0000000624348981 */ /* 0x000322000c1e1500 */
[----:B0-----:R-:W-:Y:S02]  /*10ab0*/  IMAD.MOV.U32 R38, RZ, RZ, R75 ;  /* 0x000000ffff267224 */ /* 0x001fe400078e004b */
[----:B------:R-:W-:Y:S02]  /*10ac0*/  IMAD.MOV.U32 R39, RZ, RZ, R74 ;  /* 0x000000ffff277224 */ /* 0x000fe400078e004a */
[----:B-1----:R-:W-:Y:S02]  /*10ad0*/  IMAD.MOV.U32 R36, RZ, RZ, R42 ;  /* 0x000000ffff247224 */ /* 0x002fe400078e002a */
[----:B------:R-:W-:-:S02]  /*10ae0*/  IMAD.MOV.U32 R37, RZ, RZ, R43 ;  /* 0x000000ffff257224 */ /* 0x000fc400078e002b */
[----:B------:R-:W-:Y:S01]  /*10af0*/  IMAD.MOV.U32 R42, RZ, RZ, R73 ;  /* 0x000000ffff2a7224 */ /* 0x000fe200078e0049 */
[----:B---3--:R-:W-:Y:S04]  /*10b00*/  STL [R1+0x2550], R54 ;  /* 0x0025503601007387 */ /* 0x008fe80000100800 */
[----:B------:R0:W-:Y:S01]  /*10b10*/  STL.64 [R1+0x80], R34 ;  /* 0x0000802201007387 */ /* 0x0001e20000100a00 */
[----:B------:R-:W-:Y:S02]  /*10b20*/  IMAD.MOV.U32 R43, RZ, RZ, R71 ;  /* 0x000000ffff2b7224 */ /* 0x000fe400078e0047 */
[----:B0-----:R-:W-:Y:S02]  /*10b30*/  IMAD.MOV.U32 R34, RZ, RZ, R68 ;  /* 0x000000ffff227224 */ /* 0x001fe400078e0044 */
[----:B------:R-:W-:-:S02]  /*10b40*/  IMAD R68, R2, 0x79, RZ ;  /* 0x0000007902447824 */ /* 0x000fc400078e02ff */
[----:B------:R-:W-:Y:S02]  /*10b50*/  IMAD.MOV.U32 R35, RZ, RZ, R41 ;  /* 0x000000ffff237224 */ /* 0x000fe400078e0029 */
[----:B------:R-:W-:Y:S02]  /*10b60*/  IMAD.MOV.U32 R41, RZ, RZ, R72 ;  /* 0x000000ffff297224 */ /* 0x000fe400078e0048 */
[----:B------:R-:W-:-:S04]  /*10b70*/  IMAD.WIDE R74, R68, 0x2, R90 ;  /* 0x00000002444a7825 */ /* 0x000fc800078e025a */
[----:B------:R-:W-:-:S04]  /*10b80*/  IMAD.WIDE R72, R68, 0x2, R88 ;  /* 0x0000000244487825 */ /* 0x000fc800078e0258 */
[----:B------:R-:W-:-:S04]  /*10b90*/  IMAD.WIDE R70, R68, 0x2, R86 ;  /* 0x0000000244467825 */ /* 0x000fc800078e0256 */
[----:B------:R-:W-:-:S05]  /*10ba0*/  IMAD.WIDE R68, R68, 0x2, R84 ;  /* 0x0000000244447825 */ /* 0x000fca00078e0254 */
[----:B------:R-:W3:Y:S01]  /*10bb0*/  @!P5 LDG.E.U16 R28, desc[UR6][R68.64] ;  /* 0x00000006441cd981 */ /* 0x000ee2000c1e1500 */
[C---:B------:R-:W-:Y:S01]  /*10bc0*/  VIADD R0, R5.reuse, 0xffffffa5 ;  /* 0xffffffa505007836 */ /* 0x040fe20000000000 */
[----:B------:R-:W-:Y:S02]  /*10bd0*/  PRMT R80, RZ, 0x7610, R80 ;  /* 0x00007610ff507816 */ /* 0x000fe40000000050 */
[----:B------:R-:W-:Y:S02]  /*10be0*/  PRMT R77, RZ, 0x7610, R77 ;  /* 0x00007610ff4d7816 */ /* 0x000fe4000000004d */
[----:B------:R-:W-:Y:S02]  /*10bf0*/  PRMT R76, RZ, 0x7610, R76 ;  /* 0x00007610ff4c7816 */ /* 0x000fe4000000004c */
[----:B------:R-:W-:Y:S01]  /*10c00*/  ISETP.GE.U32.AND P0, PT, R0, 0x7fffff26, PT ;  /* 0x7fffff260000780c */ /* 0x000fe20003f06070 */
[----:B------:R-:W-:Y:S01]  /*10c10*/  VIADD R0, R5, 0xffffff9d ;  /* 0xffffff9d05007836 */ /* 0x000fe20000000000 */
[----:B------:R0:W3:Y:S04]  /*10c20*/  @!P5 LDG.E.U16 R80, desc[UR6][R74.64] ;  /* 0x000000064a50d981 */ /* 0x0000e8000c1e1500 */
[----:B------:R-:W3:Y:S04]  /*10c30*/  @!P5 LDG.E.U16 R77, desc[UR6][R72.64] ;  /* 0x00000006484dd981 */ /* 0x000ee8000c1e1500 */
[----:B------:R-:W3:Y:S01]  /*10c40*/  @!P5 LDG.E.U16 R76, desc[UR6][R70.64] ;  /* 0x00000006464cd981 */ /* 0x000ee2000c1e1500 */
[----:B------:R-:W-:Y:S01]  /*10c50*/  ISETP.GE.U32.AND P5, PT, R0, 0x7fffff1e, PT ;  /* 0x7fffff1e0000780c */ /* 0x000fe20003fa6070 */
[----:B------:R-:W-:Y:S01]  /*10c60*/  IMAD R0, R2, 0x5a, RZ ;  /* 0x0000005a02007824 */ /* 0x000fe200078e02ff */
[----:B------:R-:W-:-:S02]  /*10c70*/  PRMT R24, RZ, 0x7610, R24 ;  /* 0x00007610ff187816 */ /* 0x000fc40000000018 */
[----:B------:R-:W-:Y:S01]  /*10c80*/  PRMT R25, RZ, 0x7610, R25 ;  /* 0x00007610ff197816 */ /* 0x000fe20000000019 */
[----:B------:R-:W-:-:S05]  /*10c90*/  IMAD.WIDE R54, R0, 0x2, R86 ;  /* 0x0000000200367825 */ /* 0x000fca00078e0256 */
[----:B------:R-:W3:Y:S04]  /*10ca0*/  @!P0 LDG.E.U16 R25, desc[UR6][R54.64] ;  /* 0x0000000636198981 */ /* 0x000ee8000c1e1500 */
[----:B--2---:R-:W-:Y:S04]  /*10cb0*/  STL [R1+0x2554], R53 ;  /* 0x0025543501007387 */ /* 0x004fe80000100800 */
[----:B----4-:R-:W-:Y:S04]  /*10cc0*/  STL [R1+0x2558], R52 ;  /* 0x0025583401007387 */ /* 0x010fe80000100800 */
[----:B------:R-:W-:Y:S04]  /*10cd0*/  STL [R1+0x255c], R51 ;  /* 0x00255c3301007387 */ /* 0x000fe80000100800 */
[----:B------:R-:W-:Y:S04]  /*10ce0*/  STL [R1+0x2130], R74 ;  /* 0x0021304a01007387 */ /* 0x000fe80000100800 */
[----:B------:R-:W-:Y:S04]  /*10cf0*/  STL [R1+0x227c], R74 ;  /* 0x00227c4a01007387 */ /* 0x000fe80000100800 */
[----:B------:R-:W-:Y:S04]  /*10d00*/  STL [R1+0x212c], R75 ;  /* 0x00212c4b01007387 */ /* 0x000fe80000100800 */
[----:B------:R-:W-:Y:S04]  /*10d10*/  STL [R1+0x2204], R75 ;  /* 0x0022044b01007387 */ /* 0x000fe80000100800 */
[----:B------:R-:W-:Y:S04]  /*10d20*/  STL.64 [R1+0x23b8], R74 ;  /* 0x0023b84a01007387 */ /* 0x000fe80000100a00 */
        /* <DEDUP_REMOVED lines=22> */
[----:B---3--:R1:W-:Y:S02]  /*10e90*/  STL [R1+0x104], R28 ;  /* 0x0001041c01007387 */ /* 0x0083e40000100800 */
[----:B-1----:R-:W-:-:S05]  /*10ea0*/  IMAD.WIDE R28, R0, 0x2, R84 ;  /* 0x00000002001c7825 */ /* 0x002fca00078e0254 */
[----:B------:R-:W2:Y:S01]  /*10eb0*/  @!P0 LDG.E.U16 R24, desc[UR6][R28.64] ;  /* 0x000000061c188981 */ /* 0x000ea2000c1e1500 */
[----:B------:R-:W-:Y:S01]  /*10ec0*/  PRMT R57, RZ, 0x7610, R57 ;  /* 0x00007610ff397816 */ /* 0x000fe20000000039 */
[----:B0-----:R-:W-:Y:S01]  /*10ed0*/  IMAD.WIDE R74, R0, 0x2, R90 ;  /* 0x00000002004a7825 */ /* 0x001fe200078e025a */
[----:B------:R-:W-:-:S03]  /*10ee0*/  PRMT R32, RZ, 0x7610, R32 ;  /* 0x00007610ff207816 */ /* 0x000fc60000000020 */
[----:B------:R-:W-:Y:S01]  /*10ef0*/  IMAD.WIDE R58, R0, 0x2, R88 ;  /* 0x00000002003a7825 */ /* 0x000fe200078e0258 */
[----:B------:R-:W3:Y:S03]  /*10f00*/  @!P0 LDG.E.U16 R57, desc[UR6][R74.64] ;  /* 0x000000064a398981 */ /* 0x000ee6000c1e1500 */
[----:B------:R-:W-:Y:S01]  /*10f10*/  VIADD R0, R5, 0xffffff95 ;  /* 0xffffff9505007836 */ /* 0x000fe20000000000 */
[----:B------:R0:W4:Y:S04]  /*10f20*/  @!P0 LDG.E.U16 R32, desc[UR6][R58.64] ;  /* 0x000000063a208981 */ /* 0x000128000c1e1500 */
[----:B------:R-:W-:Y:S01]  /*10f30*/  ISETP.GE.U32.AND P0, PT, R0, 0x7fffff16, PT ;  /* 0x7fffff160000780c */ /* 0x000fe20003f06070 */
[----:B------:R-:W-:Y:S01]  /*10f40*/  STL.64 [R1+0x378], R74 ;  /* 0x0003784a01007387 */ /* 0x000fe20000100a00 */
[----:B------:R-:W-:Y:S01]  /*10f50*/  IMAD R0, R2, 0x62, RZ ;  /* 0x0000006202007824 */ /* 0x000fe200078e02ff */
[----:B------:R-:W-:-:S02]  /*10f60*/  PRMT R30, RZ, 0x7610, R30 ;  /* 0x00007610ff1e7816 */ /* 0x000fc4000000001e */
[----:B------:R0:W-:Y:S01]  /*10f70*/  STL.64 [R1+0x370], R58 ;  /* 0x0003703a01007387 */ /* 0x0001e20000100a00 */
[----:B------:R-:W-:-:S03]  /*10f80*/  PRMT R31, RZ, 0x7610, R31 ;  /* 0x00007610ff1f7816 */ /* 0x000fc6000000001f */
[----:B------:R1:W-:Y:S01]  /*10f90*/  STL.64 [R1+0x368], R54 ;  /* 0x0003683601007387 */ /* 0x0003e20000100a00 */
[----:B------:R-:W-:-:S03]  /*10fa0*/  PRMT R22, RZ, 0x7610, R22 ;  /* 0x00007610ff167816 */ /* 0x000fc60000000016 */
[----:B------:R1:W-:Y:S01]  /*10fb0*/  STL.64 [R1+0x360], R28 ;  /* 0x0003601c01007387 */ /* 0x0003e20000100a00 */
[----:B------:R-:W-:Y:S01]  /*10fc0*/  PRMT R23, RZ, 0x7610, R23 ;  /* 0x00007610ff177816 */ /* 0x000fe20000000017 */
[----:B0-----:R-:W-:-:S04]  /*10fd0*/  IMAD.WIDE R58, R0, 0x2, R90 ;  /* 0x00000002003a7825 */ /* 0x001fc800078e025a */
[C---:B-1----:R-:W-:Y:S01]  /*10fe0*/  IMAD.WIDE R54, R0.reuse, 0x2, R88 ;  /* 0x0000000200367825 */ /* 0x042fe200078e0258 */
[----:B------:R-:W4:Y:S03]  /*10ff0*/  @!P5 LDG.E.U16 R31, desc[UR6][R58.64] ;  /* 0x000000063a1fd981 */ /* 0x000f26000c1e1500 */
[C---:B------:R-:W-:Y:S01]  /*11000*/  IMAD.WIDE R28, R0.reuse, 0x2, R86 ;  /* 0x00000002001c7825 */ /* 0x040fe200078e0256 */
[----:B------:R-:W4:Y:S04]  /*11010*/  @!P5 LDG.E.U16 R30, desc[UR6][R54.64] ;  /* 0x00000006361ed981 */ /* 0x000f28000c1e1500 */
[----:B------:R-:W4:Y:S04]  /*11020*/  @!P5 LDG.E.U16 R23, desc[UR6][R28.64] ;  /* 0x000000061c17d981 */ /* 0x000f28000c1e1500 */
[----:B--2---:R-:W-:Y:S04]  /*11030*/  STL [R1+0x148], R24 ;  /* 0x0001481801007387 */ /* 0x004fe80000100800 */
[----:B------:R0:W-:Y:S02]  /*11040*/  STL [R1+0x14c], R25 ;  /* 0x00014c1901007387 */ /* 0x0001e40000100800 */
[----:B0-----:R-:W-:-:S05]  /*11050*/  IMAD.WIDE R24, R0, 0x2, R84 ;  /* 0x0000000200187825 */ /* 0x001fca00078e0254 */
[----:B------:R0:W2:Y:S01]  /*11060*/  @!P5 LDG.E.U16 R22, desc[UR6][R24.64] ;  /* 0x000000061816d981 */ /* 0x0000a2000c1e1500 */
[----:B------:R-:W-:-:S03]  /*11070*/  VIADD R0, R5, 0xffffff8d ;  /* 0xffffff8d05007836 */ /* 0x000fc60000000000 */
[----:B------:R-:W-:Y:S04]  /*11080*/  STL.64 [R1+0x278], R58 ;  /* 0x0002783a01007387 */ /* 0x000fe80000100a00 */
[----:B---3--:R-:W-:Y:S01]  /*11090*/  STL [R1+0x154], R57 ;  /* 0x0001543901007387 */ /* 0x008fe20000100800 */
[----:B------:R-:W-:-:S03]  /*110a0*/  ISETP.GE.U32.AND P5, PT, R0, 0x7fffff0e, PT ;  /* 0x7fffff0e0000780c */ /* 0x000fc60003fa6070 */
[----:B------:R-:W-:Y:S01]  /*110b0*/  STL.64 [R1+0x270], R54 ;  /* 0x0002703601007387 */ /* 0x000fe20000100a00 */
[----:B------:R-:W-:-:S03]  /*110c0*/  IMAD R0, R2, 0x6a, RZ ;  /* 0x0000006a02007824 */ /* 0x000fc600078e02ff */
[----:B------:R-:W-:Y:S01]  /*110d0*/  STL.64 [R1+0x268], R28 ;  /* 0x0002681c01007387 */ /* 0x000fe20000100a00 */
[----:B------:R-:W-:Y:S02]  /*110e0*/  PRMT R69, RZ, 0x7610, R69 ;  /* 0x00007610ff457816 */ /* 0x000fe40000000045 */
[----:B------:R-:W-:Y:S01]  /*110f0*/  PRMT R71, RZ, 0x7610, R71 ;  /* 0x00007610ff477816 */ /* 0x000fe20000000047 */
[----:B------:R0:W-:Y:S01]  /*11100*/  STL.64 [R1+0x260], R24 ;  /* 0x0002601801007387 */ /* 0x0001e20000100a00 */
[----:B------:R-:W-:Y:S02]  /*11110*/  PRMT R26, RZ, 0x7610, R26 ;  /* 0x00007610ff1a7816 */ /* 0x000fe4000000001a */
[----:B------:R-:W-:Y:S01]  /*11120*/  PRMT R27, RZ, 0x7610, R27 ;  /* 0x00007610ff1b7816 */ /* 0x000fe2000000001b */
[----:B----4-:R-:W-:Y:S01]  /*11130*/  STL [R1+0x150], R32 ;  /* 0x0001502001007387 */ /* 0x010fe20000100800 */
[----:B------:R-:W-:Y:S02]  /*11140*/  PRMT R70, RZ, 0x7610, R70 ;  /* 0x00007610ff467816 */ /* 0x000fe40000000046 */
[----:B------:R-:W-:Y:S01]  /*11150*/  PRMT R72, RZ, 0x7610, R72 ;  /* 0x00007610ff487816 */ /* 0x000fe20000000048 */
[----:B------:R-:W-:Y:S01]  /*11160*/  STL [R1+0x140], R30 ;  /* 0x0001401e01007387 */ /* 0x000fe20000100800 */
[----:B------:R-:W-:-:S02]  /*11170*/  PRMT R78, RZ, 0x7610, R78 ;  /* 0x00007610ff4e7816 */ /* 0x000fc4000000004e */
[----:B------:R-:W-:Y:S01]  /*11180*/  PRMT R82, RZ, 0x7610, R82 ;  /* 0x00007610ff527816 */ /* 0x000fe20000000052 */
[----:B------:R1:W-:Y:S01]  /*11190*/  STL [R1+0x144], R31 ;  /* 0x0001441f01007387 */ /* 0x0003e20000100800 */
[C---:B0-----:R-:W-:Y:S01]  /*111a0*/  IMAD.WIDE R24, R0.reuse, 0x2, R86 ;  /* 0x0000000200187825 */ /* 0x041fe200078e0256 */
[----:B------:R-:W-:Y:S01]  /*111b0*/  PRMT R93, RZ, 0x7610, R93 ;  /* 0x00007610ff5d7816 */ /* 0x000fe2000000005d */
[----:B------:R-:W0:Y:S02]  /*111c0*/  LDC R57, c[0x0][0x3b0] ;  /* 0x0000ec00ff397b82 */ /* 0x000e240000000800 */
[C---:B------:R-:W-:Y:S01]  /*111d0*/  IMAD.WIDE R28, R0.reuse, 0x2, R88 ;  /* 0x00000002001c7825 */ /* 0x040fe200078e0258 */
[----:B------:R-:W3:Y:S03]  /*111e0*/  @!P0 LDG.E.U16 R69, desc[UR6][R24.64] ;  /* 0x0000000618458981 */ /* 0x000ee6000c1e1500 */
[C---:B-1----:R-:W-:Y:S01]  /*111f0*/  IMAD.WIDE R30, R0.reuse, 0x2, R90 ;  /* 0x00000002001e7825 */ /* 0x042fe200078e025a */
[----:B------:R1:W4:Y:S01]  /*11200*/  @!P0 LDG.E.U16 R26, desc[UR6][R28.64] ;  /* 0x000000061c1a8981 */ /* 0x000322000c1e1500 */
[----:B------:R-:W-:Y:S01]  /*11210*/  PRMT R3, RZ, 0x7610, R3 ;  /* 0x00007610ff037816 */ /* 0x000fe20000000003 */
[----:B------:R-:W0:Y:S02]  /*11220*/  LDC R54, c[0x0][0x3b0] ;  /* 0x0000ec00ff367b82 */ /* 0x000e240000000800 */
[----:B------:R-:W4:Y:S04]  /*11230*/  @!P0 LDG.E.U16 R27, desc[UR6][R30.64] ;  /* 0x000000061e1b8981 */ /* 0x000f28000c1e1500 */
[----:B--2---:R-:W-:Y:S04]  /*11240*/  STL [R1+0x138], R22 ;  /* 0x0001381601007387 */ /* 0x004fe80000100800 */
[----:B------:R2:W-:Y:S02]  /*11250*/  STL [R1+0x13c], R23 ;  /* 0x00013c1701007387 */ /* 0x0005e40000100800 */
[----:B--2---:R-:W-:-:S05]  /*11260*/  IMAD.WIDE R22, R0, 0x2, R84 ;  /* 0x0000000200167825 */ /* 0x004fca00078e0254 */
[----:B------:R2:W4:Y:S01]  /*11270*/  @!P0 LDG.E.U16 R71, desc[UR6][R22.64] ;  /* 0x0000000616478981 */ /* 0x000522000c1e1500 */
[----:B------:R-:W-:-:S03]  /*11280*/  VIADD R0, R5, 0xffffffb3 ;  /* 0xffffffb305007836 */ /* 0x000fc60000000000 */
[----:B------:R-:W-:Y:S02]  /*11290*/  STL.64 [R1+0x178], R30 ;  /* 0x0001781e01007387 */ /* 0x000fe40000100a00 */
[----:B------:R-:W-:Y:S02]  /*112a0*/  ISETP.GE.U32.AND P0, PT, R0, 0x7fffff34, PT ;  /* 0x7fffff340000780c */ /* 0x000fe40003f06070 */
[----:B------:R1:W-:Y:S01]  /*112b0*/  STL.64 [R1+0x170], R28 ;  /* 0x0001701c01007387 */ /* 0x0003e20000100a00 */
[----:B------:R-:W-:-:S03]  /*112c0*/  IMAD R0, R2, 0x72, RZ ;  /* 0x0000007202007824 */ /* 0x000fc600078e02ff */
[----:B------:R0:W-:Y:S04]  /*112d0*/  STL.64 [R1+0x168], R24 ;  /* 0x0001681801007387 */ /* 0x0001e80000100a00 */
[----:B------:R2:W-:Y:S04]  /*112e0*/  STL.64 [R1+0x160], R22 ;  /* 0x0001601601007387 */ /* 0x0005e80000100a00 */
[----:B---3--:R-:W-:Y:S01]  /*112f0*/  STL [R1+0x2504], R69 ;  /* 0x0025044501007387 */ /* 0x008fe20000100800 */
[----:B-1----:R-:W-:-:S04]  /*11300*/  IMAD.WIDE R28, R0, 0x2, R90 ;  /* 0x00000002001c7825 */ /* 0x002fc800078e025a */
[C---:B0-----:R-:W-:Y:S01]  /*11310*/  IMAD.WIDE R24, R0.reuse, 0x2, R86 ;  /* 0x0000000200187825 */ /* 0x041fe200078e0256 */
[----:B------:R0:W3:Y:S03]  /*11320*/  @!P5 LDG.E.U16 R70, desc[UR6][R28.64] ;  /* 0x000000061c46d981 */ /* 0x0000e6000c1e1500 */
[----:B--2---:R-:W-:Y:S01]  /*11330*/  IMAD.WIDE R22, R0, 0x2, R84 ;  /* 0x0000000200167825 */ /* 0x004fe200078e0254 */
[----:B------:R-:W2:Y:S04]  /*11340*/  @!P5 LDG.E.U16 R78, desc[UR6][R24.64] ;  /* 0x00000006184ed981 */ /* 0x000ea8000c1e1500 */
[----:B------:R-:W2:Y:S01]  /*11350*/  @!P5 LDG.E.U16 R82, desc[UR6][R22.64] ;  /* 0x000000061652d981 */ /* 0x000ea2000c1e1500 */
[----:B------:R-:W-:-:S02]  /*11360*/  IMAD.MOV.U32 R30, RZ, RZ, R65 ;  /* 0x000000ffff1e7224 */ /* 0x000fc400078e0041 */
[----:B------:R-:W-:Y:S01]  /*11370*/  IMAD.MOV.U32 R31, RZ, RZ, R64 ;  /* 0x000000ffff1f7224 */ /* 0x000fe200078e0040 */
[----:B------:R-:W-:Y:S01]  /*11380*/  PRMT R6, RZ, 0x7610, R6 ;  /* 0x00007610ff067816 */ /* 0x000fe20000000006 */
[----:B------:R-:W-:Y:S01]  /*11390*/  IMAD.MOV.U32 R32, RZ, RZ, R63 ;  /* 0x000000ffff207224 */ /* 0x000fe200078e003f */
[----:B----4-:R-:W-:Y:S04]  /*113a0*/  STL [R1+0x2508], R71 ;  /* 0x0025084701007387 */ /* 0x010fe80000100800 */
[----:B------:R-:W-:Y:S04]  /*113b0*/  STL [R1+0x130], R26 ;  /* 0x0001301a01007387 */ /* 0x000fe80000100800 */
[----:B------:R1:W-:Y:S02]  /*113c0*/  STL [R1+0x134], R27 ;  /* 0x0001341b01007387 */ /* 0x0003e40000100800 */
[----:B-1----:R-:W-:-:S04]  /*113d0*/  IMAD.WIDE R26, R0, 0x2, R88 ;  /* 0x00000002001a7825 */ /* 0x002fc800078e0258 */
[----:B------:R-:W-:Y:S01]  /*113e0*/  VIADD R0, R5, 0xffffff85 ;  /* 0xffffff8505007836 */ /* 0x000fe20000000000 */
[----:B------:R1:W4:Y:S04]  /*113f0*/  @!P5 LDG.E.U16 R72, desc[UR6][R26.64] ;  /* 0x000000061a48d981 */ /* 0x000328000c1e1500 */
[----:B------:R-:W-:Y:S01]  /*11400*/  ISETP.GE.U32.AND P5, PT, R0, 0x7fffff06, PT ;  /* 0x7fffff060000780c */ /* 0x000fe20003fa6070 */
[----:B------:R0:W-:Y:S04]  /*11410*/  STL.64 [R1+0x78], R28 ;  /* 0x0000781c01007387 */ /* 0x0001e80000100a00 */
[----:B------:R1:W-:Y:S01]  /*11420*/  STL.64 [R1+0x70], R26 ;  /* 0x0000701a01007387 */ /* 0x0003e20000100a00 */
[----:B0-----:R-:W-:-:S02]  /*11430*/  IMAD.MOV.U32 R28, RZ, RZ, R67 ;  /* 0x000000ffff1c7224 */ /* 0x001fc400078e0043 */
[----:B-1----:R-:W-:Y:S02]  /*11440*/  IMAD.MOV.U32 R27, RZ, RZ, R60 ;  /* 0x000000ffff1b7224 */ /* 0x002fe400078e003c */
[----:B------:R-:W-:Y:S02]  /*11450*/  IMAD R60, R2, 0x7a, RZ ;  /* 0x0000007a023c7824 */ /* 0x000fe400078e02ff */
[----:B------:R-:W-:Y:S02]  /*11460*/  IMAD.MOV.U32 R29, RZ, RZ, R66 ;  /* 0x000000ffff1d7224 */ /* 0x000fe400078e0042 */
[----:B------:R-:W-:-:S05]  /*11470*/  IMAD.WIDE R66, R60, 0x2, R90 ;  /* 0x000000023c427825 */ /* 0x000fca00078e025a */
[----:B------:R-:W2:Y:S01]  /*11480*/  @!P5 LDG.E.U16 R93, desc[UR6][R66.64] ;  /* 0x00000006425dd981 */ /* 0x000ea2000c1e1500 */
[----:B------:R-:W-:-:S03]  /*11490*/  IMAD.WIDE R64, R60, 0x2, R88 ;  /* 0x000000023c407825 */ /* 0x000fc600078e0258 */
[----:B------:R0:W-:Y:S04]  /*114a0*/  STL.64 [R1+0x68], R24 ;  /* 0x0000681801007387 */ /* 0x0001e80000100a00 */
[----:B------:R-:W2:Y:S01]  /*114b0*/  @!P5 LDG.E.U16 R3, desc[UR6][R64.64] ;  /* 0x000000064003d981 */ /* 0x000ea2000c1e1500 */
[----:B0-----:R-:W-:Y:S02]  /*114c0*/  IMAD.MOV.U32 R25, RZ, RZ, R43 ;  /* 0x000000ffff197224 */ /* 0x001fe400078e002b */
[----:B------:R-:W-:Y:S02]  /*114d0*/  IMAD.MOV.U32 R43, RZ, RZ, R62 ;  /* 0x000000ffff2b7224 */ /* 0x000fe400078e003e */
[----:B------:R-:W-:-:S05]  /*114e0*/  IMAD.WIDE R62, R60, 0x2, R86 ;  /* 0x000000023c3e7825 */ /* 0x000fca00078e0256 */
[----:B------:R-:W2:Y:S01]  /*114f0*/  @!P5 LDG.E.U16 R6, desc[UR6][R62.64] ;  /* 0x000000063e06d981 */ /* 0x000ea2000c1e1500 */
[----:B------:R-:W-:-:S03]  /*11500*/  PRMT R0, RZ, 0x7610, R0 ;  /* 0x00007610ff007816 */ /* 0x000fc60000000000 */
[----:B---3--:R-:W-:Y:S04]  /*11510*/  STL [R1+0x250c], R70 ;  /* 0x00250c4601007387 */ /* 0x008fe80000100800 */
[----:B------:R-:W-:Y:S01]  /*11520*/  STL.64 [R1+0x60], R22 ;  /* 0x0000601601007387 */ /* 0x000fe20000100a00 */
[----:B------:R-:W-:Y:S02]  /*11530*/  IMAD.MOV.U32 R26, RZ, RZ, R42 ;  /* 0x000000ffff1a7224 */ /* 0x000fe400078e002a */
[----:B------:R-:W-:Y:S02]  /*11540*/  IMAD.MOV.U32 R42, RZ, RZ, R61 ;  /* 0x000000ffff2a7224 */ /* 0x000fe400078e003d */
[----:B------:R-:W-:-:S04]  /*11550*/  IMAD.WIDE R60, R60, 0x2, R84 ;  /* 0x000000023c3c7825 */ /* 0x000fc800078e0254 */
[----:B------:R-:W-:Y:S01]  /*11560*/  VIADD R58, R5, 0xffffffb2 ;  /* 0xffffffb2053a7836 */ /* 0x000fe20000000000 */
[----:B----4-:R-:W-:Y:S04]  /*11570*/  STL [R1+0x2510], R72 ;  /* 0x0025104801007387 */ /* 0x010fe80000100800 */
[----:B--2---:R-:W-:Y:S04]  /*11580*/  STL [R1+0x2514], R78 ;  /* 0x0025144e01007387 */ /* 0x004fe80000100800 */
[----:B------:R-:W-:Y:S04]  /*11590*/  STL [R1+0x2518], R82 ;  /* 0x0025185201007387 */ /* 0x000fe80000100800 */
[----:B------:R-:W2:Y:S04]  /*115a0*/  LDL R83, [R1+0xed4] ;  /* 0x000ed40001537983 */ /* 0x000ea80000100800 */
[----:B------:R0:W-:Y:S04]  /*115b0*/  STL.S16 [R1+0x1048], R0 ;  /* 0x0010480001007387 */ /* 0x0001e80000100600 */
[----:B------:R-:W2:Y:S04]  /*115c0*/  LDL.LU R24, [R1+0x30] ;  /* 0x0000300001187983 */ /* 0x000ea80000300800 */
[----:B------:R1:W-:Y:S04]  /*115d0*/  STL [R1+0x251c], R93 ;  /* 0x00251c5d01007387 */ /* 0x0003e80000100800 */
[----:B------:R-:W-:Y:S04]  /*115e0*/  STL [R1+0x2150], R66 ;  /* 0x0021504201007387 */ /* 0x000fe80000100800 */
[----:B------:R-:W-:Y:S04]  /*115f0*/  STL [R1+0x220c], R66 ;  /* 0x00220c4201007387 */ /* 0x000fe80000100800 */
[----:B------:R-:W-:Y:S04]  /*11600*/  STL [R1+0x214c], R67 ;  /* 0x00214c4301007387 */ /* 0x000fe80000100800 */
[----:B------:R-:W-:Y:S04]  /*11610*/  STL [R1+0x22e4], R67 ;  /* 0x0022e44301007387 */ /* 0x000fe80000100800 */
[----:B------:R-:W-:Y:S04]  /*11620*/  STL.64 [R1+0x23c8], R66 ;  /* 0x0023c84201007387 */ /* 0x000fe80000100a00 */
        /* <DEDUP_REMOVED lines=26> */
[----:B------:R-:W3:Y:S01]  /*117d0*/  LDL R5, [R1+0x1048] ;  /* 0x0010480001057983 */ /* 0x000ee20000100800 */
[----:B0-----:R-:W-:-:S02]  /*117e0*/  IMAD R0, R2, 0x4c, RZ ;  /* 0x0000004c02007824 */ /* 0x001fc400078e02ff */
[----:B------:R-:W-:Y:S02]  /*117f0*/  IMAD.MOV.U32 R59, RZ, RZ, R26 ;  /* 0x000000ffff3b7224 */ /* 0x000fe400078e001a */
[----:B------:R-:W-:Y:S02]  /*11800*/  IMAD.MOV.U32 R26, RZ, RZ, R40 ;  /* 0x000000ffff1a7224 */ /* 0x000fe400078e0028 */
[----:B------:R-:W-:Y:S02]  /*11810*/  IMAD.MOV.U32 R40, RZ, RZ, R44 ;  /* 0x000000ffff287224 */ /* 0x000fe400078e002c */
[----:B------:R-:W-:Y:S02]  /*11820*/  IMAD.MOV.U32 R81, RZ, RZ, R25 ;  /* 0x000000ffff517224 */ /* 0x000fe400078e0019 */
[----:B------:R-:W-:Y:S02]  /*11830*/  IMAD.MOV.U32 R44, RZ, RZ, R92 ;  /* 0x000000ffff2c7224 */ /* 0x000fe400078e005c */
[----:B------:R-:W-:-:S04]  /*11840*/  IMAD.WIDE R22, R0, 0x2, R90 ;  /* 0x0000000200167825 */ /* 0x000fc800078e025a */
[----:B-1----:R-:W-:-:S04]  /*11850*/  IMAD.WIDE R92, R0, 0x2, R86 ;  /* 0x00000002005c7825 */ /* 0x002fc800078e0256 */
[----:B------:R-:W-:Y:S01]  /*11860*/  IMAD.WIDE R74, R0, 0x2, R84 ;  /* 0x00000002004a7825 */ /* 0x000fe200078e0254 */
[----:B------:R-:W-:Y:S02]  /*11870*/  PRMT R82, RZ, 0x7610, R82 ;  /* 0x00007610ff527816 */ /* 0x000fe40000000052 */
[----:B------:R-:W-:Y:S02]  /*11880*/  PRMT R71, RZ, 0x7610, R71 ;  /* 0x00007610ff477816 */ /* 0x000fe40000000047 */
[----:B------:R-:W-:-:S04]  /*11890*/  PRMT R70, RZ, 0x7610, R70 ;  /* 0x00007610ff467816 */ /* 0x000fc80000000046 */
[----:B------:R0:W4:Y:S04]  /*118a0*/  @!P0 LDG.E.U16 R71, desc[UR6][R92.64] ;  /* 0x000000065c478981 */ /* 0x000128000c1e1500 */
[----:B------:R-:W4:Y:S01]  /*118b0*/  @!P0 LDG.E.U16 R70, desc[UR6][R74.64] ;  /* 0x000000064a468981 */ /* 0x000f22000c1e1500 */
[----:B--2---:R-:W-:Y:S01]  /*118c0*/  SEL R55, R83, R24, !P1 ;  /* 0x0000001853377207 */ /* 0x004fe20004800000 */
[----:B------:R-:W-:Y:S02]  /*118d0*/  IMAD.WIDE R24, R0, 0x2, R88 ;  /* 0x0000000200187825 */ /* 0x000fe400078e0258 */
[----:B------:R-:W2:Y:S04]  /*118e0*/  LDL.LU R0, [R1+0x2c] ;  /* 0x00002c0001007983 */ /* 0x000ea80000300800 */
[----:B------:R-:W4:Y:S04]  /*118f0*/  @!P0 LDG.E.U16 R82, desc[UR6][R24.64] ;  /* 0x0000000618528981 */ /* 0x000f28000c1e1500 */
[----:B---3--:R-:W3:Y:S04]  /*11900*/  @!P0 LDG.E.U16 R5, desc[UR6][R22.64] ;  /* 0x0000000616058981 */ /* 0x008ee8000c1e1500 */
[----:B------:R1:W-:Y:S01]  /*11910*/  STL.64 [R1+0x538], R22 ;  /* 0x0005381601007387 */ /* 0x0003e20000100a00 */
[----:B------:R-:W-:-:S03]  /*11920*/  IMAD R55, R55, R57, RZ ;  /* 0x0000003937377224 */ /* 0x000fc600078e02ff */
[----:B------:R0:W-:Y:S04]  /*11930*/  STL.64 [R1+0x530], R24 ;  /* 0x0005301801007387 */ /* 0x0001e80000100a00 */
[----:B-1----:R-:W4:Y:S01]  /*11940*/  LDL.LU.64 R22, [R1+0x25c0] ;  /* 0x0025c00001167983 */ /* 0x002f220000300a00 */
[----:B------:R-:W-:Y:S02]  /*11950*/  PRMT R53, RZ, 0x7610, R53 ;  /* 0x00007610ff357816 */ /* 0x000fe40000000035 */
[----:B------:R-:W-:Y:S02]  /*11960*/  PRMT R56, RZ, 0x7610, R56 ;  /* 0x00007610ff387816 */ /* 0x000fe40000000038 */
[----:B--2---:R-:W-:Y:S01]  /*11970*/  SEL R0, R83, R0, !P1 ;  /* 0x0000000053007207 */ /* 0x004fe20004800000 */
[----:B---3--:R1:W-:Y:S01]  /*11980*/  @!P0 STL [R1+0x1048], R5 ;  /* 0x0010480501008387 */ /* 0x0083e20000100800 */
[----:B------:R-:W-:-:S03]  /*11990*/  ISETP.GE.U32.AND P0, PT, R58, 0x7fffff33, PT ;  /* 0x7fffff333a00780c */ /* 0x000fc60003f06070 */
[----:B------:R2:W-:Y:S04]  /*119a0*/  STL.64 [R1+0x528], R92 ;  /* 0x0005285c01007387 */ /* 0x0005e80000100a00 */
[----:B0-----:R-:W3:Y:S01]  /*119b0*/  LDL.LU.64 R24, [R1+0x25b8] ;  /* 0x0025b80001187983 */ /* 0x001ee20000300a00 */
[----:B-1----:R-:W0:Y:S03]  /*119c0*/  LDC R5, c[0x0][0x3a0] ;  /* 0x0000e800ff057b82 */ /* 0x002e260000000800 */
[----:B------:R-:W-:Y:S01]  /*119d0*/  STL.64 [R1+0x520], R74 ;  /* 0x0005204a01007387 */ /* 0x000fe20000100a00 */
[----:B--2---:R-:W-:-:S03]  /*119e0*/  IMAD R92, R0, R54, RZ ;  /* 0x00000036005c7224 */ /* 0x004fc600078e02ff */
[----:B------:R1:W-:Y:S01]  /*119f0*/  STL [R1+0x149c], R55 ;  /* 0x00149c3701007387 */ /* 0x0003e20000100800 */
[----:B------:R-:W-:-:S03]  /*11a00*/  IMAD R0, R2, 0x4d, RZ ;  /* 0x0000004d02007824 */ /* 0x000fc600078e02ff */
[----:B------:R-:W-:Y:S04]  /*11a10*/  STL [R1+0x2398], R92 ;  /* 0x0023985c01007387 */ /* 0x000fe80000100800 */
[----:B----4-:R-:W-:Y:S01]  /*11a20*/  STL [R1+0x1044], R82 ;  /* 0x0010445201007387 */ /* 0x010fe20000100800 */
[----:B-1----:R-:W-:-:S03]  /*11a30*/  IMAD.WIDE R54, R0, 0x2, R84 ;  /* 0x0000000200367825 */ /* 0x002fc600078e0254 */
[----:B------:R-:W-:Y:S04]  /*11a40*/  STL [R1+0x1040], R71 ;  /* 0x0010404701007387 */ /* 0x000fe80000100800 */
[----:B------:R1:W-:Y:S04]  /*11a50*/  STL [R1+0x103c], R70 ;  /* 0x00103c4601007387 */ /* 0x0003e80000100800 */
[----:B------:R-:W2:Y:S01]  /*11a60*/  @!P0 LDG.E.U16 R53, desc[UR6][R54.64] ;  /* 0x0000000636358981 */ /* 0x000ea2000c1e1500 */
[----:B-1----:R-:W-:-:S05]  /*11a70*/  IMAD.WIDE R70, R0, 0x2, R86 ;  /* 0x0000000200467825 */ /* 0x002fca00078e0256 */
[----:B------:R-:W4:Y:S01]  /*11a80*/  @!P0 LDG.E.U16 R56, desc[UR6][R70.64] ;  /* 0x0000000646388981 */ /* 0x000f22000c1e1500 */
[----:B------:R-:W-:Y:S01]  /*11a90*/  IMAD.MOV.U32 R57, RZ, RZ, R59 ;  /* 0x000000ffff397224 */ /* 0x000fe200078e003b */
[----:B------:R-:W-:Y:S01]  /*11aa0*/  PRMT R66, RZ, 0x7610, R66 ;  /* 0x00007610ff427816 */ /* 0x000fe20000000042 */
[----:B------:R-:W-:Y:S01]  /*11ab0*/  IMAD.MOV.U32 R58, RZ, RZ, R26 ;  /* 0x000000ffff3a7224 */ /* 0x000fe200078e001a */
[----:B------:R-:W-:Y:S01]  /*11ac0*/  PRMT R62, RZ, 0x7610, R62 ;  /* 0x00007610ff3e7816 */ /* 0x000fe2000000003e */
[----:B------:R-:W-:Y:S02]  /*11ad0*/  IMAD.MOV.U32 R59, RZ, RZ, R27 ;  /* 0x000000ffff3b7224 */ /* 0x000fe400078e001b */
[----:B------:R-:W-:-:S04]  /*11ae0*/  IMAD.WIDE R26, R0, 0x2, R90 ;  /* 0x00000002001a7825 */ /* 0x000fc800078e025a */
[----:B------:R-:W-:Y:S01]  /*11af0*/  IMAD.WIDE R74, R0, 0x2, R88 ;  /* 0x00000002004a7825 */ /* 0x000fe200078e0258 */
[----:B------:R-:W3:Y:S03]  /*11b00*/  @!P0 LDG.E.U16 R66, desc[UR6][R26.64] ;  /* 0x000000061a428981 */ /* 0x000ee6000c1e1500 */
[----:B0-----:R-:W-:Y:S01]  /*11b10*/  VIADD R0, R5, 0xffffffb1 ;  /* 0xffffffb105007836 */ /* 0x001fe20000000000 */
[----:B------:R0:W-:Y:S04]  /*11b20*/  STL.64 [R1+0x518], R26 ;  /* 0x0005181a01007387 */ /* 0x0001e80000100a00 */
[----:B------:R1:W3:Y:S01]  /*11b30*/  @!P0 LDG.E.U16 R62, desc[UR6][R74.64] ;  /* 0x000000064a3e8981 */ /* 0x0002e2000c1e1500 */
[----:B------:R-:W-:-:S03]  /*11b40*/  ISETP.GE.U32.AND P0, PT, R0, 0x7fffff32, PT ;  /* 0x7fffff320000780c */ /* 0x000fc60003f06070 */
[----:B------:R1:W-:Y:S01]  /*11b50*/  STL.64 [R1+0x510], R74 ;  /* 0x0005104a01007387 */ /* 0x0003e20000100a00 */
[----:B------:R-:W-:-:S03]  /*11b60*/  IMAD R0, R2, 0x4e, RZ ;  /* 0x0000004e02007824 */ /* 0x000fc600078e02ff */
[----:B0-----:R-:W3:Y:S04]  /*11b70*/  LDL.LU.64 R26, [R1+0x25b0] ;  /* 0x0025b000011a7983 */ /* 0x001ee80000300a00 */
[----:B------:R0:W-:Y:S04]  /*11b80*/  STL.64 [R1+0x508], R70 ;  /* 0x0005084601007387 */ /* 0x0001e80000100a00 */
[----:B------:R0:W-:Y:S01]  /*11b90*/  STL.64 [R1+0x500], R54 ;  /* 0x0005003601007387 */ /* 0x0001e20000100a00 */
[----:B------:R-:W-:Y:S02]  /*11ba0*/  PRMT R67, RZ, 0x7610, R67 ;  /* 0x00007610ff437816 */ /* 0x000fe40000000043 */
[----:B------:R-:W-:Y:S01]  /*11bb0*/  PRMT R63, RZ, 0x7610, R63 ;  /* 0x00007610ff3f7816 */ /* 0x000fe2000000003f */
[----:B-1----:R-:W-:Y:S01]  /*11bc0*/  IMAD.WIDE R74, R0, 0x2, R86 ;  /* 0x00000002004a7825 */ /* 0x002fe200078e0256 */
[----:B------:R-:W-:-:S02]  /*11bd0*/  PRMT R52, RZ, 0x7610, R52 ;  /* 0x00007610ff347816 */ /* 0x000fc40000000034 */
[----:B------:R-:W-:Y:S01]  /*11be0*/  PRMT R51, RZ, 0x7610, R51 ;  /* 0x00007610ff337816 */ /* 0x000fe20000000033 */
[----:B0-----:R-:W-:-:S03]  /*11bf0*/  IMAD.WIDE R70, R0, 0x2, R84 ;  /* 0x0000000200467825 */ /* 0x001fc600078e0254 */
[----:B------:R0:W3:Y:S01]  /*11c00*/  @!P0 LDG.E.U16 R52, desc[UR6][R74.64] ;  /* 0x000000064a348981 */ /* 0x0000e2000c1e1500 */
[----:B------:R-:W-:Y:S02]  /*11c10*/  IMAD.MOV.U32 R55, RZ, RZ, R59 ;  /* 0x000000ffff377224 */ /* 0x000fe400078e003b */
[----:B------:R-:W-:Y:S01]  /*11c20*/  IMAD.MOV.U32 R54, RZ, RZ, R58 ;  /* 0x000000ffff367224 */ /* 0x000fe200078e003a */
[----:B------:R1:W3:Y:S01]  /*11c30*/  @!P0 LDG.E.U16 R51, desc[UR6][R70.64] ;  /* 0x0000000646338981 */ /* 0x0002e2000c1e1500 */
[----:B------:R-:W-:Y:S02]  /*11c40*/  IMAD.MOV.U32 R59, RZ, RZ, R29 ;  /* 0x000000ffff3b7224 */ /* 0x000fe400078e001d */
[----:B------:R-:W-:Y:S01]  /*11c50*/  IMAD.MOV.U32 R58, RZ, RZ, R30 ;  /* 0x000000ffff3a7224 */ /* 0x000fe200078e001e */
[----:B--2---:R2:W-:Y:S04]  /*11c60*/  STL [R1+0xfec], R53 ;  /* 0x000fec3501007387 */ /* 0x0045e80000100800 */
[----:B----4-:R4:W-:Y:S01]  /*11c70*/  STL [R1+0xff0], R56 ;  /* 0x000ff03801007387 */ /* 0x0109e20000100800 */
[----:B--2---:R-:W-:-:S02]  /*11c80*/  IMAD.MOV.U32 R53, RZ, RZ, R57 ;  /* 0x000000ffff357224 */ /* 0x004fc400078e0039 */
[----:B------:R-:W-:Y:S02]  /*11c90*/  IMAD.MOV.U32 R57, RZ, RZ, R31 ;  /* 0x000000ffff397224 */ /* 0x000fe400078e001f */
[----:B------:R-:W-:-:S04]  /*11ca0*/  IMAD.WIDE R30, R0, 0x2, R88 ;  /* 0x00000002001e7825 */ /* 0x000fc800078e0258 */
[----:B----4-:R-:W-:Y:S01]  /*11cb0*/  IMAD.MOV.U32 R56, RZ, RZ, R81 ;  /* 0x000000ffff387224 */ /* 0x010fe200078e0051 */
[----:B------:R-:W2:Y:S01]  /*11cc0*/  @!P0 LDG.E.U16 R63, desc[UR6][R30.64] ;  /* 0x000000061e3f8981 */ /* 0x000ea2000c1e1500 */
[----:B------:R-:W-:Y:S02]  /*11cd0*/  IMAD.MOV.U32 R81, RZ, RZ, R28 ;  /* 0x000000ffff517224 */ /* 0x000fe400078e001c */
[----:B------:R-:W-:-:S05]  /*11ce0*/  IMAD.WIDE R28, R0, 0x2, R90 ;  /* 0x00000002001c7825 */ /* 0x000fca00078e025a */
[----:B------:R-:W4:Y:S01]  /*11cf0*/  @!P0 LDG.E.U16 R67, desc[UR6][R28.64] ;  /* 0x000000061c438981 */ /* 0x000f22000c1e1500 */
[----:B------:R-:W-:-:S03]  /*11d00*/  VIADD R0, R5, 0xffffffb0 ;  /* 0xffffffb005007836 */ /* 0x000fc60000000000 */
[----:B---3--:R3:W-:Y:S02]  /*11d10*/  STL [R1+0xff8], R66 ;  /* 0x000ff84201007387 */ /* 0x0087e40000100800 */
[----:B------:R-:W-:Y:S02]  /*11d20*/  ISETP.GE.U32.AND P0, PT, R0, 0x7fffff31, PT ;  /* 0x7fffff310000780c */ /* 0x000fe40003f06070 */
[----:B------:R-:W-:Y:S01]  /*11d30*/  STL [R1+0xff4], R62 ;  /* 0x000ff43e01007387 */ /* 0x000fe20000100800 */
[----:B------:R-:W-:-:S03]  /*11d40*/  IMAD R0, R2, 0x4f, RZ ;  /* 0x0000004f02007824 */ /* 0x000fc600078e02ff */
[----:B------:R0:W-:Y:S01]  /*11d50*/  STL.64 [R1+0x4f8], R28 ;  /* 0x0004f81c01007387 */ /* 0x0001e20000100a00 */
[----:B------:R-:W-:Y:S02]  /*11d60*/  PRMT R68, RZ, 0x7610, R68 ;  /* 0x00007610ff447816 */ /* 0x000fe40000000044 */
[----:B------:R-:W-:Y:S01]  /*11d70*/  PRMT R79, RZ, 0x7610, R79 ;  /* 0x00007610ff4f7816 */ /* 0x000fe2000000004f */
[----:B------:R1:W-:Y:S01]  /*11d80*/  STL.64 [R1+0x4f0], R30 ;  /* 0x0004f01e01007387 */ /* 0x0003e20000100a00 */
[----:B------:R-:W-:Y:S01]  /*11d90*/  IMAD.MOV.U32 R82, RZ, RZ, R53 ;  /* 0x000000ffff527224 */ /* 0x000fe200078e0035 */
[----:B------:R-:W-:Y:S01]  /*11da0*/  PRMT R73, RZ, 0x7610, R73 ;  /* 0x00007610ff497816 */ /* 0x000fe20000000049 */
[----:B---3--:R-:W3:Y:S01]  /*11db0*/  LDC R66, c[0x0][0x3b0] ;  /* 0x0000ec00ff427b82 */ /* 0x008ee20000000800 */
[----:B0-----:R-:W3:Y:S01]  /*11dc0*/  LDL.LU.64 R28, [R1+0x25a8] ;  /* 0x0025a800011c7983 */ /* 0x001ee20000300a00 */
[----:B------:R-:W-:-:S06]  /*11dd0*/  PRMT R69, RZ, 0x7610, R69 ;  /* 0x00007610ff457816 */ /* 0x000fcc0000000045 */
[----:B------:R-:W0:Y:S01]  /*11de0*/  LDC R62, c[0x0][0x3b0] ;  /* 0x0000ec00ff3e7b82 */ /* 0x000e220000000800 */
[----:B------:R1:W-:Y:S04]  /*11df0*/  STL.64 [R1+0x4e8], R74 ;  /* 0x0004e84a01007387 */ /* 0x0003e80000100a00 */
[----:B-1----:R-:W3:Y:S04]  /*11e00*/  LDL.LU.64 R30, [R1+0x25a0] ;  /* 0x0025a000011e7983 */ /* 0x002ee80000300a00 */
[----:B------:R1:W-:Y:S01]  /*11e10*/  STL.64 [R1+0x4e0], R70 ;  /* 0x0004e04601007387 */ /* 0x0003e20000100a00 */
[----:B------:R-:W-:-:S02]  /*11e20*/  IMAD.MOV.U32 R74, RZ, RZ, R55 ;  /* 0x000000ffff4a7224 */ /* 0x000fc400078e0037 */
[----:B------:R-:W-:Y:S02]  /*11e30*/  IMAD.MOV.U32 R75, RZ, RZ, R56 ;  /* 0x000000ffff4b7224 */ /* 0x000fe400078e0038 */
[----:B-1----:R-:W-:-:S04]  /*11e40*/  IMAD.WIDE R70, R0, 0x2, R84 ;  /* 0x0000000200467825 */ /* 0x002fc800078e0254 */
[----:B------:R-:W-:Y:S01]  /*11e50*/  IMAD.MOV.U32 R56, RZ, RZ, R32 ;  /* 0x000000ffff387224 */ /* 0x000fe200078e0020 */
[----:B------:R-:W3:Y:S01]  /*11e60*/  @!P0 LDG.E.U16 R68, desc[UR6][R70.64] ;  /* 0x0000000646448981 */ /* 0x000ee2000c1e1500 */
[----:B------:R-:W-:Y:S02]  /*11e70*/  IMAD.MOV.U32 R55, RZ, RZ, R33 ;  /* 0x000000ffff377224 */ /* 0x000fe400078e0021 */
[----:B------:R-:W-:-:S04]  /*11e80*/  IMAD.WIDE R32, R0, 0x2, R90 ;  /* 0x0000000200207825 */ /* 0x000fc800078e025a */
[----:B------:R-:W-:Y:S01]  /*11e90*/  IMAD.MOV.U32 R53, RZ, RZ, R35 ;  /* 0x000000ffff357224 */ /* 0x000fe200078e0023 */
[----:B------:R-:W3:Y:S04]  /*11ea0*/  @!P0 LDG.E.U16 R79, desc[UR6][R32.64] ;  /* 0x00000006204f8981 */ /* 0x000ee8000c1e1500 */
[----:B----4-:R-:W-:Y:S04]  /*11eb0*/  STL [R1+0x1304], R67 ;  /* 0x0013044301007387 */ /* 0x010fe80000100800 */
[----:B--2---:R1:W-:Y:S04]  /*11ec0*/  STL [R1+0x1300], R63 ;  /* 0x0013003f01007387 */ /* 0x0043e80000100800 */
[----:B------:R2:W-:Y:S04]  /*11ed0*/  STL [R1+0x12fc], R52 ;  /* 0x0012fc3401007387 */ /* 0x0005e80000100800 */
[----:B------:R4:W-:Y:S01]  /*11ee0*/  STL [R1+0x12f8], R51 ;  /* 0x0012f83301007387 */ /* 0x0009e20000100800 */
[----:B-1----:R-:W-:Y:S01]  /*11ef0*/  SEL R63, R83, R54, !P1 ;  /* 0x00000036533f7207 */ /* 0x002fe20004800000 */
[----:B------:R-:W-:-:S02]  /*11f00*/  IMAD.MOV.U32 R54, RZ, RZ, R34 ;  /* 0x000000ffff367224 */ /* 0x000fc400078e0022 */
[----:B------:R-:W-:-:S04]  /*11f10*/  IMAD.WIDE R34, R0, 0x2, R88 ;  /* 0x0000000200227825 */ /* 0x000fc800078e0258 */
[----:B--2---:R-:W-:Y:S01]  /*11f20*/  IMAD.MOV.U32 R52, RZ, RZ, R36 ;  /* 0x000000ffff347224 */ /* 0x004fe200078e0024 */
[----:B------:R-:W2:Y:S01]  /*11f30*/  @!P0 LDG.E.U16 R73, desc[UR6][R34.64] ;  /* 0x0000000622498981 */ /* 0x000ea2000c1e1500 */
[----:B----4-:R-:W-:Y:S02]  /*11f40*/  IMAD.MOV.U32 R51, RZ, RZ, R37 ;  /* 0x000000ffff337224 */ /* 0x010fe400078e0025 */
[----:B------:R-:W-:-:S05]  /*11f50*/  IMAD.WIDE R36, R0, 0x2, R86 ;  /* 0x0000000200247825 */ /* 0x000fca00078e0256 */
[----:B------:R-:W4:Y:S04]  /*11f60*/  @!P0 LDG.E.U16 R69, desc[UR6][R36.64] ;  /* 0x0000000624458981 */ /* 0x000f28000c1e1500 */
[----:B------:R1:W-:Y:S04]  /*11f70*/  STL.64 [R1+0x4d8], R32 ;  /* 0x0004d82001007387 */ /* 0x0003e80000100a00 */
[----:B------:R0:W-:Y:S01]  /*11f80*/  STL.64 [R1+0x4d0], R34 ;  /* 0x0004d02201007387 */ /* 0x0001e20000100a00 */
[----:B------:R-:W-:-:S03]  /*11f90*/  VIADD R67, R5, 0xffffffac ;  /* 0xffffffac05437836 */ /* 0x000fc60000000000 */
[----:B-1----:R-:W4:Y:S04]  /*11fa0*/  LDL.LU.64 R32, [R1+0x2598] ;  /* 0x0025980001207983 */ /* 0x002f280000300a00 */
[----:B------:R1:W-:Y:S04]  /*11fb0*/  STL.64 [R1+0x4c8], R36 ;  /* 0x0004c82401007387 */ /* 0x0003e80000100a00 */
[----:B0-----:R-:W4:Y:S04]  /*11fc0*/  LDL.LU.64 R34, [R1+0x2590] ;  /* 0x0025900001227983 */ /* 0x001f280000300a00 */
[----:B------:R-:W-:Y:S04]  /*11fd0*/  STL.64 [R1+0x4c0], R70 ;  /* 0x0004c04601007387 */ /* 0x000fe80000100a00 */
[----:B-1----:R-:W4:Y:S01]  /*11fe0*/  LDL.LU.64 R36, [R1+0x2588] ;  /* 0x0025880001247983 */ /* 0x002f220000300a00 */
[----:B------:R-:W-:-:S03]  /*11ff0*/  SEL R0, R83, R82, !P1 ;  /* 0x0000005253007207 */ /* 0x000fc60004800000 */
[----:B---3--:R0:W-:Y:S01]  /*12000*/  STL [R1+0x1308], R68 ;  /* 0x0013084401007387 */ /* 0x0081e20000100800 */
[----:B------:R-:W-:Y:S01]  /*12010*/  ISETP.GE.U32.AND P0, PT, R67, 0x7fffff2d, PT ;  /* 0x7fffff2d4300780c */ /* 0x000fe20003f06070 */
[----:B0-----:R-:W-:-:S05]  /*12020*/  IMAD R68, R63, R66, RZ ;  /* 0x000000423f447224 */ /* 0x001fca00078e02ff */
[----:B------:R-:W-:Y:S04]  /*12030*/  STL [R1+0x241c], R68 ;  /* 0x00241c4401007387 */ /* 0x000fe80000100800 */
[----:B------:R0:W-:Y:S01]  /*12040*/  STL [R1+0x1314], R79 ;  /* 0x0013144f01007387 */ /* 0x0001e20000100800 */
[----:B------:R-:W-:Y:S01]  /*12050*/  IMAD.MOV.U32 R71, RZ, RZ, R40 ;  /* 0x000000ffff477224 */ /* 0x000fe200078e0028 */
[----:B------:R-:W-:Y:S01]  /*12060*/  PRMT R72, RZ, 0x7610, R72 ;  /* 0x00007610ff487816 */ /* 0x000fe20000000048 */
[----:B0-----:R-:W-:Y:S02]  /*12070*/  IMAD R79, R0, R62, RZ ;  /* 0x0000003e004f7224 */ /* 0x001fe400078e02ff */
[----:B------:R-:W-:Y:S01]  /*12080*/  IMAD R0, R2, 0x53, RZ ;  /* 0x0000005302007824 */ /* 0x000fe200078e02ff */
[----:B------:R-:W-:Y:S01]  /*12090*/  PRMT R78, RZ, 0x7610, R78 ;  /* 0x00007610ff4e7816 */ /* 0x000fe2000000004e */
[----:B------:R-:W-:Y:S01]  /*120a0*/  IMAD.MOV.U32 R70, RZ, RZ, R39 ;  /* 0x000000ffff467224 */ /* 0x000fe200078e0027 */
[----:B--2---:R-:W-:Y:S04]  /*120b0*/  STL [R1+0x1310], R73 ;  /* 0x0013104901007387 */ /* 0x004fe80000100800 */
[----:B----4-:R0:W-:Y:S02]  /*120c0*/  STL [R1+0x130c], R69 ;  /* 0x00130c4501007387 */ /* 0x0101e40000100800 */
[----:B0-----:R-:W-:-:S02]  /*120d0*/  IMAD.MOV.U32 R69, RZ, RZ, R41 ;  /* 0x000000ffff457224 */ /* 0x001fc400078e0029 */
[----:B------:R-:W-:-:S05]  /*120e0*/  IMAD.WIDE R40, R0, 0x2, R88 ;  /* 0x0000000200287825 */ /* 0x000fca00078e0258 */
[----:B------:R-:W2:Y:S01]  /*120f0*/  @!P0 LDG.E.U16 R72, desc[UR6][R40.64] ;  /* 0x0000000628488981 */ /* 0x000ea2000c1e1500 */
[----:B------:R-:W-:Y:S02]  /*12100*/  IMAD.MOV.U32 R73, RZ, RZ, R75 ;  /* 0x000000ffff497224 */ /* 0x000fe400078e004b */
[----:B------:R-:W-:Y:S02]  /*12110*/  IMAD.MOV.U32 R75, RZ, RZ, R38 ;  /* 0x000000ffff4b7224 */ /* 0x000fe400078e0026 */
[----:B------:R-:W-:-:S05]  /*12120*/  IMAD.WIDE R38, R0, 0x2, R90 ;  /* 0x0000000200267825 */ /* 0x000fca00078e025a */
[----:B------:R-:W3:Y:S01]  /*12130*/  @!P0 LDG.E.U16 R78, desc[UR6][R38.64] ;  /* 0x00000006264e8981 */ /* 0x000ee2000c1e1500 */
[----:B------:R-:W-:-:S03]  /*12140*/  IMAD.WIDE R66, R0, 0x2, R86 ;  /* 0x0000000200427825 */ /* 0x000fc600078e0256 */
[----:B------:R-:W-:Y:S01]  /*12150*/  STL [R1+0x2420], R79 ;  /* 0x0024204f01007387 */ /* 0x000fe20000100800 */
[----:B------:R-:W-:-:S03]  /*12160*/  IMAD.WIDE R62, R0, 0x2, R84 ;  /* 0x00000002003e7825 */ /* 0x000fc600078e0254 */
[----:B------:R0:W-:Y:S04]  /*12170*/  STL.64 [R1+0x458], R38 ;  /* 0x0004582601007387 */ /* 0x0001e80000100a00 */
[----:B------:R1:W-:Y:S04]  /*12180*/  STL.64 [R1+0x450], R40 ;  /* 0x0004502801007387 */ /* 0x0003e80000100a00 */
[----:B0-----:R-:W4:Y:S04]  /*12190*/  LDL.LU.64 R38, [R1+0x2580] ;  /* 0x0025800001267983 */ /* 0x001f280000300a00 */
[----:B------:R-:W-:Y:S04]  /*121a0*/  STL.64 [R1+0x448], R66 ;  /* 0x0004484201007387 */ /* 0x000fe80000100a00 */
[----:B-1----:R-:W4:Y:S04]  /*121b0*/  LDL.LU.64 R40, [R1+0x2578] ;  /* 0x0025780001287983 */ /* 0x002f280000300a00 */
[----:B------:R0:W-:Y:S01]  /*121c0*/  STL.64 [R1+0x440], R62 ;  /* 0x0004403e01007387 */ /* 0x0001e20000100a00 */
[----:B------:R-:W-:-:S02]  /*121d0*/  PRMT R6, RZ, 0x7610, R6 ;  /* 0x00007610ff067816 */ /* 0x000fc40000000006 */
[----:B------:R-:W-:Y:S01]  /*121e0*/  PRMT R3, RZ, 0x7610, R3 ;  /* 0x00007610ff037816 */ /* 0x000fe20000000003 */
[----:B------:R-:W-:-:S03]  /*121f0*/  VIADD R0, R5, 0xffffffab ;  /* 0xffffffab05007836 */ /* 0x000fc60000000000 */
[----:B------:R-:W4:Y:S04]  /*12200*/  @!P0 LDG.E.U16 R6, desc[UR6][R66.64] ;  /* 0x0000000642068981 */ /* 0x000f28000c1e1500 */
[----:B------:R0:W4:Y:S01]  /*12210*/  @!P0 LDG.E.U16 R3, desc[UR6][R62.64] ;  /* 0x000000063e038981 */ /* 0x000122000c1e1500 */
[----:B------:R-:W-:Y:S01]  /*12220*/  ISETP.GE.U32.AND P0, PT, R0, 0x7fffff2c, PT ;  /* 0x7fffff2c0000780c */ /* 0x000fe20003f06070 */
[----:B------:R-:W-:Y:S01]  /*12230*/  IMAD.MOV.U32 R82, RZ, RZ, R71 ;  /* 0x000000ffff527224 */ /* 0x000fe200078e0047 */
[----:B------:R-:W-:Y:S01]  /*12240*/  PRMT R46, RZ, 0x7610, R46 ;  /* 0x00007610ff2e7816 */ /* 0x000fe2000000002e */
[----:B------:R-:W-:Y:S02]  /*12250*/  IMAD.MOV.U32 R71, RZ, RZ, R42 ;  /* 0x000000ffff477224 */ /* 0x000fe400078e002a */
[----:B0-----:R-:W-:Y:S01]  /*12260*/  IMAD R62, R2, 0x54, RZ ;  /* 0x00000054023e7824 */ /* 0x001fe200078e02ff */
[----:B------:R-:W-:Y:S01]  /*12270*/  PRMT R4, RZ, 0x7610, R4 ;  /* 0x00007610ff047816 */ /* 0x000fe20000000004 */
[----:B------:R-:W-:Y:S01]  /*12280*/  IMAD.MOV.U32 R93, RZ, RZ, R70 ;  /* 0x000000ffff5d7224 */ /* 0x000fe200078e0046 */
[----:B------:R-:W-:Y:S01]  /*12290*/  PRMT R65, RZ, 0x7610, R65 ;  /* 0x00007610ff417816 */ /* 0x000fe20000000041 */
[----:B------:R-:W-:-:S02]  /*122a0*/  IMAD.MOV.U32 R70, RZ, RZ, R74 ;  /* 0x000000ffff467224 */ /* 0x000fc400078e004a */
[----:B------:R-:W-:Y:S01]  /*122b0*/  IMAD.MOV.U32 R74, RZ, RZ, R45 ;  /* 0x000000ffff4a7224 */ /* 0x000fe200078e002d */
[----:B------:R-:W-:Y:S01]  /*122c0*/  PRMT R64, RZ, 0x7610, R64 ;  /* 0x00007610ff407816 */ /* 0x000fe20000000040 */
[----:B------:R0:W4:Y:S01]  /*122d0*/  @!P5 LDG.E.U16 R4, desc[UR6][R60.64] ;  /* 0x000000063c04d981 */ /* 0x000122000c1e1500 */
[----:B------:R-:W-:-:S05]  /*122e0*/  IMAD.WIDE R66, R62, 0x2, R86 ;  /* 0x000000023e427825 */ /* 0x000fca00078e0256 */
[----:B------:R-:W4:Y:S01]  /*122f0*/  @!P0 LDG.E.U16 R64, desc[UR6][R66.64] ;  /* 0x0000000642408981 */ /* 0x000f22000c1e1500 */
[----:B0-----:R-:W-:-:S03]  /*12300*/  PRMT R60, RZ, 0x7610, R60 ;  /* 0x00007610ff3c7816 */ /* 0x001fc6000000003c */
[----:B--2---:R0:W-:Y:S02]  /*12310*/  STL [R1+0xfd4], R72 ;  /* 0x000fd44801007387 */ /* 0x0041e40000100800 */
[----:B0-----:R-:W0:Y:S02]  /*12320*/  S2R R72, SR_TID.X ;  /* 0x0000000000487919 */ /* 0x001e240000002100 */
[----:B---3--:R1:W-:Y:S02]  /*12330*/  STL [R1+0xfd8], R78 ;  /* 0x000fd84e01007387 */ /* 0x0083e40000100800 */
[----:B-1----:R-:W-:Y:S02]  /*12340*/  IMAD.MOV.U32 R78, RZ, RZ, R69 ;  /* 0x000000ffff4e7224 */ /* 0x002fe400078e0045 */
[----:B------:R-:W-:Y:S02]  /*12350*/  IMAD.MOV.U32 R69, RZ, RZ, R43 ;  /* 0x000000ffff457224 */ /* 0x000fe400078e002b */
[----:B------:R-:W-:-:S05]  /*12360*/  IMAD.WIDE R42, R62, 0x2, R90 ;  /* 0x000000023e2a7825 */ /* 0x000fca00078e025a */
[----:B------:R-:W2:Y:S01]  /*12370*/  @!P0 LDG.E.U16 R46, desc[UR6][R42.64] ;  /* 0x000000062a2e8981 */ /* 0x000ea2000c1e1500 */
[----:B0-----:R-:W-:Y:S02]  /*12380*/  IMAD R0, R72, 0x80, R72 ;  /* 0x0000008048007824 */ /* 0x001fe400078e0248 */
[----:B------:R-:W-:Y:S02]  /*12390*/  IMAD.MOV.U32 R72, RZ, RZ, R73 ;  /* 0x000000ffff487224 */ /* 0x000fe400078e0049 */
[----:B------:R-:W-:Y:S02]  /*123a0*/  IMAD.MOV.U32 R73, RZ, RZ, R44 ;  /* 0x000000ffff497224 */ /* 0x000fe400078e002c */
[----:B------:R-:W-:-:S04]  /*123b0*/  IMAD.WIDE R44, R62, 0x2, R88 ;  /* 0x000000023e2c7825 */ /* 0x000fc800078e0258 */
[----:B------:R-:W-:Y:S01]  /*123c0*/  IMAD.WIDE R62, R62, 0x2, R84 ;  /* 0x000000023e3e7825 */ /* 0x000fe200078e0254 */
[----:B------:R-:W3:Y:S04]  /*123d0*/  @!P0 LDG.E.U16 R65, desc[UR6][R44.64] ;  /* 0x000000062c418981 */ /* 0x000ee8000c1e1500 */
[----:B------:R-:W3:Y:S01]  /*123e0*/  @!P0 LDG.E.U16 R60, desc[UR6][R62.64] ;  /* 0x000000063e3c8981 */ /* 0x000ee2000c1e1500 */
[----:B------:R-:W-:-:S04]  /*123f0*/  @!UP0 UIADD3 UR8, UPT, UPT, -UR8, 0x100000, URZ ;  /* 0x0010000008088890 */ /* 0x000fc8000fffe1ff */
[----:B------:R-:W-:Y:S02]  /*12400*/  @!UP0 USHF.L.U32 UR9, UR8, 0xb, URZ ;  /* 0x0000000b08098899 */ /* 0x000fe400080006ff */
[----:B------:R-:W-:Y:S01]  /*12410*/  @!UP0 USHF.L.U32 UR8, UR8, 0x1, URZ ;  /* 0x0000000108088899 */ /* 0x000fe200080006ff */
[----:B------:R-:W-:Y:S01]  /*12420*/  IMAD.SHL.U32 R0, R0, 0x2, RZ ;  /* 0x0000000200007824 */ /* 0x000fe200078e00ff */
[----:B----4-:R-:W-:Y:S01]  /*12430*/  STL [R1+0xfd0], R6 ;  /* 0x000fd00601007387 */ /* 0x010fe20000100800 */
[----:B------:R-:W-:-:S03]  /*12440*/  VOTEU.ALL UP0, P2 ;  /* 0x0000000000ff7886 */ /* 0x000fc60001000000 */
[----:B------:R-:W-:Y:S01]  /*12450*/  STL [R1+0xfcc], R3 ;  /* 0x000fcc0301007387 */ /* 0x000fe20000100800 */
[----:B------:R-:W-:-:S03]  /*12460*/  LOP3.LUT R0, R0, 0x407e, RZ, 0xc0, !PT ;  /* 0x0000407e00007812 */ /* 0x000fc600078ec0ff */
[----:B------:R0:W-:Y:S02]  /*12470*/  STL.64 [R1+0x438], R42 ;  /* 0x0004382a01007387 */ /* 0x0001e40000100a00 */
[----:B------:R1:W4:Y:S02]  /*12480*/  @!UP0 SYNCS.EXCH.64 URZ, [UR76+0x50008], UR8 ;  /* 0x050008084cff85b2 */ /* 0x0003240008000100 */
[----:B------:R-:W-:Y:S04]  /*12490*/  STL.64 [R1+0x430], R44 ;  /* 0x0004302c01007387 */ /* 0x000fe80000100a00 */
[----:B0-----:R-:W4:Y:S04]  /*124a0*/  LDL.LU.64 R42, [R1+0x2570] ;  /* 0x00257000012a7983 */ /* 0x001f280000300a00 */
[----:B------:R-:W-:Y:S04]  /*124b0*/  STS.U16 [R0+UR76+0x8000], R82 ;  /* 0x0080005200007988 */ /* 0x000fe8000800044c */
        /* <DEDUP_REMOVED lines=18> */
[----:B--2---:R0:W-:Y:S04]  /*125e0*/  STL [R1+0xfe8], R46 ;  /* 0x000fe82e01007387 */ /* 0x0041e80000100800 */
[----:B0-----:R-:W2:Y:S04]  /*125f0*/  LDL.LU R46, [R1+0x2568] ;  /* 0x00256800012e7983 */ /* 0x001ea80000300800 */
[----:B------:R-:W-:Y:S04]  /*12600*/  STL.64 [R1+0x428], R66 ;  /* 0x0004284201007387 */ /* 0x000fe80000100a00 */
[----:B------:R-:W2:Y:S04]  /*12610*/  LDL.LU.64 R44, [R1+0x2560] ;  /* 0x00256000012c7983 */ /* 0x000ea80000300a00 */
[----:B------:R-:W-:Y:S04]  /*12620*/  STL.64 [R1+0x420], R62 ;  /* 0x0004203e01007387 */ /* 0x000fe80000100a00 */
[----:B------:R-:W2:Y:S04]  /*12630*/  LDL.LU R82, [R1+0x100] ;  /* 0x0001000001527983 */ /* 0x000ea80000300800 */
[----:B------:R-:W2:Y:S04]  /*12640*/  LDL.LU R78, [R1+0xfc] ;  /* 0x0000fc00014e7983 */ /* 0x000ea80000300800 */
[----:B------:R-:W2:Y:S04]  /*12650*/  LDL.LU R72, [R1+0xf8] ;  /* 0x0000f80001487983 */ /* 0x000ea80000300800 */
[----:B------:R-:W2:Y:S04]  /*12660*/  LDL.LU R70, [R1+0xf4] ;  /* 0x0000f40001467983 */ /* 0x000ea80000300800 */
[----:B------:R-:W2:Y:S04]  /*12670*/  LDL.LU R71, [R1+0x344] ;  /* 0x0003440001477983 */ /* 0x000ea80000300800 */
[----:B---3--:R-:W-:Y:S04]  /*12680*/  STL [R1+0xfe4], R65 ;  /* 0x000fe44101007387 */ /* 0x008fe80000100800 */
[----:B------:R-:W3:Y:S04]  /*12690*/  LDL.LU R69, [R1+0x340] ;  /* 0x0003400001457983 */ /* 0x000ee80000300800 */
[----:B------:R-:W3:Y:S04]  /*126a0*/  LDL.LU R73, [R1+0x33c] ;  /* 0x00033c0001497983 */ /* 0x000ee80000300800 */
[----:B------:R-:W-:Y:S04]  /*126b0*/  STL [R1+0xfe0], R64 ;  /* 0x000fe04001007387 */ /* 0x000fe80000100800 */
[----:B------:R-:W3:Y:S04]  /*126c0*/  LDL.LU R74, [R1+0x338] ;  /* 0x00033800014a7983 */ /* 0x000ee80000300800 */
[----:B------:R-:W-:Y:S04]  /*126d0*/  STL [R1+0xfdc], R60 ;  /* 0x000fdc3c01007387 */ /* 0x000fe80000100800 */
[----:B------:R-:W3:Y:S04]  /*126e0*/  LDL.LU R75, [R1+0x308] ;  /* 0x00030800014b7983 */ /* 0x000ee80000300800 */
        /* <DEDUP_REMOVED lines=10> */
[----:B------:R0:W-:Y:S04]  /*12790*/  STS.U16 [R0+UR76+0x1b800], R7 ;  /* 0x01b8000700007988 */ /* 0x0001e8000800044c */
[----:B------:R-:W-:Y:S01]  /*127a0*/  STS.U16 [R0+UR76], R93 ;  /* 0x0000005d00007988 */ /* 0x000fe2000800044c */
[----:B0-----:R-:W-:-:S03]  /*127b0*/  LOP3.LUT R7, R0, 0x10, RZ, 0x3c, !PT ;  /* 0x0000001000077812 */ /* 0x001fc600078e3cff */
[----:B----4-:R-:W-:Y:S04]  /*127c0*/  STS.U16 [R0+UR76+0x19400], R43 ;  /* 0x0194002b00007988 */ /* 0x010fe8000800044c */
        /* <DEDUP_REMOVED lines=38> */
[----:B------:R-:W-:Y:S01]  /*12a30*/  STS.U16 [R0+UR76+0x1bc00], R47 ;  /* 0x01bc002f00007988 */ /* 0x000fe2000800044c */
[----:B------:R-:W-:-:S03]  /*12a40*/  VIADD R6, R5, 0xffffffa9 ;  /* 0xffffffa905067836 */ /* 0x000fc60000000000 */
[----:B--2---:R-:W-:Y:S04]  /*12a50*/  STS.U16 [R0+UR76+0x1400], R46 ;  /* 0x0014002e00007988 */ /* 0x004fe8000800044c */
[----:B------:R-:W-:Y:S04]  /*12a60*/  STS.U16 [R0+UR76+0x9400], R45 ;  /* 0x0094002d00007988 */ /* 0x000fe8000800044c */
[----:B------:R-:W-:Y:S04]  /*12a70*/  STS.U16 [R0+UR76+0x11400], R44 ;  /* 0x0114002c00007988 */ /* 0x000fe8000800044c */
[----:B------:R-:W-:Y:S04]  /*12a80*/  STS.U16 [R7+UR76+0x80], R82 ;  /* 0x0000805207007988 */ /* 0x000fe8000800044c */
[----:B------:R-:W-:Y:S04]  /*12a90*/  STS.U16 [R7+UR76+0x8080], R78 ;  /* 0x0080804e07007988 */ /* 0x000fe8000800044c */
[----:B------:R-:W-:Y:S04]  /*12aa0*/  STS.U16 [R7+UR76+0x10080], R72 ;  /* 0x0100804807007988 */ /* 0x000fe8000800044c */
[----:B------:R-:W-:Y:S04]  /*12ab0*/  STS.U16 [R7+UR76+0x18080], R70 ;  /* 0x0180804607007988 */ /* 0x000fe8000800044c */
[----:B------:R-:W-:Y:S04]  /*12ac0*/  STS.U16 [R7+UR76+0x480], R71 ;  /* 0x0004804707007988 */ /* 0x000fe8000800044c */
[----:B---3--:R-:W-:Y:S04]  /*12ad0*/  STS.U16 [R7+UR76+0x8480], R69 ;  /* 0x0084804507007988 */ /* 0x008fe8000800044c */
[----:B------:R-:W-:Y:S04]  /*12ae0*/  STS.U16 [R7+UR76+0x10480], R73 ;  /* 0x0104804907007988 */ /* 0x000fe8000800044c */
[----:B------:R-:W-:Y:S04]  /*12af0*/  STS.U16 [R7+UR76+0x18480], R74 ;  /* 0x0184804a07007988 */ /* 0x000fe8000800044c */
[----:B------:R-:W-:Y:S04]  /*12b00*/  STS.U16 [R7+UR76+0x880], R75 ;  /* 0x0008804b07007988 */ /* 0x000fe8000800044c */
[----:B------:R0:W-:Y:S04]  /*12b10*/  STS.U16 [R7+UR76+0x8880], R51 ;  /* 0x0088803307007988 */ /* 0x0001e8000800044c */
[----:B------:R2:W-:Y:S04]  /*12b20*/  STS.U16 [R7+UR76+0x10880], R52 ;  /* 0x0108803407007988 */ /* 0x0005e8000800044c */
[----:B------:R3:W-:Y:S04]  /*12b30*/  STS.U16 [R7+UR76+0x18880], R53 ;  /* 0x0188803507007988 */ /* 0x0007e8000800044c */
[----:B0-----:R-:W4:Y:S04]  /*12b40*/  LDL.LU R51, [R1+0x23c] ;  /* 0x00023c0001337983 */ /* 0x001f280000300800 */
[----:B--2---:R-:W2:Y:S04]  /*12b50*/  LDL.LU R52, [R1+0xf0] ;  /* 0x0000f00001347983 */ /* 0x004ea80000300800 */
[----:B------:R0:W-:Y:S04]  /*12b60*/  STS.U16 [R7+UR76+0xc80], R54 ;  /* 0x000c803607007988 */ /* 0x0001e8000800044c */
[----:B---3--:R-:W3:Y:S04]  /*12b70*/  LDL.LU R53, [R1+0xec] ;  /* 0x0000ec0001357983 */ /* 0x008ee80000300800 */
[----:B------:R1:W-:Y:S04]  /*12b80*/  STS.U16 [R7+UR76+0x8c80], R55 ;  /* 0x008c803707007988 */ /* 0x0003e8000800044c */
[----:B0-----:R-:W3:Y:S04]  /*12b90*/  LDL.LU R54, [R1+0xe8] ;  /* 0x0000e80001367983 */ /* 0x001ee80000300800 */
[----:B------:R0:W-:Y:S04]  /*12ba0*/  STS.U16 [R7+UR76+0x10c80], R56 ;  /* 0x010c803807007988 */ /* 0x0001e8000800044c */
[----:B-1----:R-:W3:Y:S04]  /*12bb0*/  LDL.LU R55, [R1+0xe4] ;  /* 0x0000e40001377983 */ /* 0x002ee80000300800 */
        /* <DEDUP_REMOVED lines=8> */
[----:B0-----:R-:W3:Y:S01]  /*12c40*/  LDL.LU R81, [R1+0xd0] ;  /* 0x0000d00001517983 */ /* 0x001ee20000300800 */
[----:B------:R-:W-:-:S03]  /*12c50*/  VIADD R3, R5, 0xffffffaa ;  /* 0xffffffaa05037836 */ /* 0x000fc60000000000 */
[----:B------:R-:W3:Y:S01]  /*12c60*/  LDL.LU R8, [R1+0xcc] ;  /* 0x0000cc0001087983 */ /* 0x000ee20000300800 */
[----:B------:R-:W-:-:S03]  /*12c70*/  ISETP.GE.U32.AND P5, PT, R6, 0x7fffff2a, PT ;  /* 0x7fffff2a0600780c */ /* 0x000fc60003fa6070 */
[----:B------:R-:W3:Y:S04]  /*12c80*/  LDL.LU R5, [R1+0xc8] ;  /* 0x0000c80001057983 */ /* 0x000ee80000300800 */
[----:B------:R-:W3:Y:S04]  /*12c90*/  LDL.LU R60, [R1+0xc4] ;  /* 0x0000c400013c7983 */ /* 0x000ee80000300800 */
[----:B------:R-:W3:Y:S01]  /*12ca0*/  LDL.LU R63, [R1+0xc0] ;  /* 0x0000c000013f7983 */ /* 0x000ee20000300800 */
[----:B------:R-:W-:-:S03]  /*12cb0*/  ISETP.GE.U32.AND P0, PT, R3, 0x7fffff2b, PT ;  /* 0x7fffff2b0300780c */ /* 0x000fc60003f06070 */
        /* <DEDUP_REMOVED lines=17> */
[----:B----4-:R0:W-:Y:S04]  /*12dd0*/  STS.U16 [R7+UR76+0x19080], R51 ;  /* 0x0190803307007988 */ /* 0x0101e8000800044c */
[----:B--2---:R1:W-:Y:S04]  /*12de0*/  STS.U16 [R7+UR76+0x1480], R52 ;  /* 0x0014803407007988 */ /* 0x0043e8000800044c */
[----:B0-----:R-:W2:Y:S04]  /*12df0*/  LDL.LU R51, [R1+0x255c] ;  /* 0x00255c0001337983 */ /* 0x001ea80000300800 */
[----:B-1----:R-:W4:Y:S04]  /*12e00*/  LDL.LU R52, [R1+0x2558] ;  /* 0x0025580001347983 */ /* 0x002f280000300800 */
[----:B---3--:R0:W-:Y:S04]  /*12e10*/  STS.U16 [R7+UR76+0x9480], R53 ;  /* 0x0094803507007988 */ /* 0x0081e8000800044c */
[----:B------:R1:W-:Y:S04]  /*12e20*/  STS.U16 [R7+UR76+0x11480], R54 ;  /* 0x0114803607007988 */ /* 0x0003e8000800044c */
[----:B0-----:R-:W3:Y:S04]  /*12e30*/  LDL.LU R53, [R1+0x2554] ;  /* 0x0025540001357983 */ /* 0x001ee80000300800 */
[----:B-1----:R-:W2:Y:S04]  /*12e40*/  LDL.LU R54, [R1+0x2550] ;  /* 0x0025500001367983 */ /* 0x002ea80000300800 */
[----:B------:R0:W-:Y:S04]  /*12e50*/  STS.U16 [R7+UR76+0x19480], R55 ;  /* 0x0194803707007988 */ /* 0x0001e8000800044c */
[----:B------:R1:W-:Y:S04]  /*12e60*/  STS.U16 [R7+UR76+0x1880], R56 ;  /* 0x0018803807007988 */ /* 0x0003e8000800044c */
[----:B------:R1:W-:Y:S04]  /*12e70*/  STS.U16 [R7+UR76+0x9880], R57 ;  /* 0x0098803907007988 */ /* 0x0003e8000800044c */
[----:B0-----:R-:W2:Y:S04]  /*12e80*/  LDL.LU R55, [R1+0x254c] ;  /* 0x00254c0001377983 */ /* 0x001ea80000300800 */
[----:B-1----:R-:W2:Y:S04]  /*12e90*/  LDL.LU R56, [R1+0x2548] ;  /* 0x0025480001387983 */ /* 0x002ea80000300800 */
[----:B------:R-:W2:Y:S04]  /*12ea0*/  LDL.LU R57, [R1+0x2544] ;  /* 0x0025440001397983 */ /* 0x000ea80000300800 */
        /* <DEDUP_REMOVED lines=9> */
[----:B------:R0:W-:Y:S04]  /*12f40*/  STS.U16 [R7+UR76+0x2080], R63 ;  /* 0x0020803f07007988 */ /* 0x0001e8000800044c */
[----:B------:R1:W-:Y:S04]  /*12f50*/  STS.U16 [R7+UR76+0xa080], R62 ;  /* 0x00a0803e07007988 */ /* 0x0003e8000800044c */
[----:B------:R1:W-:Y:S04]  /*12f60*/  STS.U16 [R7+UR76+0x12080], R6 ;  /* 0x0120800607007988 */ /* 0x0003e8000800044c */
[----:B0-----:R-:W3:Y:S04]  /*12f70*/  LDL.LU R8, [R1+0x104] ;  /* 0x0001040001087983 */ /* 0x001ee80000300800 */
[----:B------:R0:W-:Y:S04]  /*12f80*/  STS.U16 [R7+UR76+0x1a080], R64 ;  /* 0x01a0804007007988 */ /* 0x0001e8000800044c */
[----:B-1----:R-:W4:Y:S04]  /*12f90*/  LDL.LU R5, [R1+0x3d4] ;  /* 0x0003d40001057983 */ /* 0x002f280000300800 */
[----:B------:R1:W-:Y:S04]  /*12fa0*/  STS.U16 [R7+UR76+0x2480], R65 ;  /* 0x0024804107007988 */ /* 0x0003e8000800044c */
[----:B------:R-:W4:Y:S04]  /*12fb0*/  LDL.LU R60, [R1+0x3d0] ;  /* 0x0003d000013c7983 */ /* 0x000f280000300800 */
[----:B------:R0:W-:Y:S04]  /*12fc0*/  STS.U16 [R7+UR76+0xa480], R3 ;  /* 0x00a4800307007988 */ /* 0x0001e8000800044c */
[----:B------:R-:W4:Y:S04]  /*12fd0*/  LDL.LU R63, [R1+0x3cc] ;  /* 0x0003cc00013f7983 */ /* 0x000f280000300800 */
[----:B------:R0:W-:Y:S04]  /*12fe0*/  STS.U16 [R7+UR76+0x12480], R67 ;  /* 0x0124804307007988 */ /* 0x0001e8000800044c */
[----:B------:R-:W4:Y:S04]  /*12ff0*/  LDL.LU R62, [R1+0x3c8] ;  /* 0x0003c800013e7983 */ /* 0x000f280000300800 */
[----:B------:R-:W-:Y:S04]  /*13000*/  STS.U16 [R7+UR76+0x1a480], R66 ;  /* 0x01a4804207007988 */ /* 0x000fe8000800044c */
[----:B------:R-:W4:Y:S04]  /*13010*/  LDL.LU R6, [R1+0x334] ;  /* 0x0003340001067983 */ /* 0x000f280000300800 */
[----:B------:R-:W-:Y:S04]  /*13020*/  STS.U16 [R7+UR76+0x2880], R93 ;  /* 0x0028805d07007988 */ /* 0x000fe8000800044c */
[----:B0-----:R-:W4:Y:S04]  /*13030*/  LDL.LU R64, [R1+0x330] ;  /* 0x0003300001407983 */ /* 0x001f280000300800 */
[----:B------:R-:W-:Y:S04]  /*13040*/  STS.U16 [R7+UR76+0xa880], R82 ;  /* 0x00a8805207007988 */ /* 0x000fe8000800044c */
[----:B-1----:R-:W4:Y:S04]  /*13050*/  LDL.LU R65, [R1+0x32c] ;  /* 0x00032c0001417983 */ /* 0x002f280000300800 */
[----:B------:R-:W-:Y:S04]  /*13060*/  STS.U16 [R7+UR76+0x12880], R78 ;  /* 0x0128804e07007988 */ /* 0x000fe8000800044c */
[----:B------:R-:W4:Y:S04]  /*13070*/  LDL.LU R3, [R1+0x328] ;  /* 0x0003280001037983 */ /* 0x000f280000300800 */
[----:B------:R0:W-:Y:S04]  /*13080*/  STS.U16 [R7+UR76+0x1a880], R72 ;  /* 0x01a8804807007988 */ /* 0x0001e8000800044c */
[----:B------:R-:W4:Y:S04]  /*13090*/  LDL.LU R67, [R1+0x2f8] ;  /* 0x0002f80001437983 */ /* 0x000f280000300800 */
[----:B------:R1:W-:Y:S04]  /*130a0*/  STS.U16 [R7+UR76+0x2c80], R70 ;  /* 0x002c804607007988 */ /* 0x0003e8000800044c */
[----:B0-----:R-:W4:Y:S04]  /*130b0*/  LDL.LU R72, [R1+0x2f4] ;  /* 0x0002f40001487983 */ /* 0x001f280000300800 */
[----:B------:R0:W-:Y:S04]  /*130c0*/  STS.U16 [R7+UR76+0xac80], R71 ;  /* 0x00ac804707007988 */ /* 0x0001e8000800044c */
[----:B-1----:R-:W4:Y:S04]  /*130d0*/  LDL.LU R70, [R1+0x2f0] ;  /* 0x0002f00001467983 */ /* 0x002f280000300800 */
[----:B------:R1:W-:Y:S04]  /*130e0*/  STS.U16 [R7+UR76+0x12c80], R69 ;  /* 0x012c804507007988 */ /* 0x0003e8000800044c */
[----:B0-----:R-:W4:Y:S04]  /*130f0*/  LDL.LU R71, [R1+0x2ec] ;  /* 0x0002ec0001477983 */ /* 0x001f280000300800 */
[----:B-1----:R-:W4:Y:S04]  /*13100*/  LDL.LU R69, [R1+0x2c8] ;  /* 0x0002c80001457983 */ /* 0x002f280000300800 */
[----:B------:R0:W-:Y:S04]  /*13110*/  STS.U16 [R7+UR76+0x1ac80], R73 ;  /* 0x01ac804907007988 */ /* 0x0001e8000800044c */
[----:B------:R1:W-:Y:S04]  /*13120*/  STS.U16 [R7+UR76+0x3080], R74 ;  /* 0x0030804a07007988 */ /* 0x0003e8000800044c */
[----:B------:R1:W-:Y:S01]  /*13130*/  STS.U16 [R7+UR76+0xb080], R75 ;  /* 0x00b0804b07007988 */ /* 0x0003e2000800044c */
[----:B0-----:R-:W-:-:S03]  /*13140*/  LOP3.LUT R73, R0, 0x20, RZ, 0x3c, !PT ;  /* 0x0000002000497812 */ /* 0x001fc600078e3cff */
[----:B------:R-:W4:Y:S04]  /*13150*/  LDL.LU R66, [R1+0x2c4] ;  /* 0x0002c40001427983 */ /* 0x000f280000300800 */
[----:B------:R-:W4:Y:S04]  /*13160*/  LDL.LU R93, [R1+0x2c0] ;  /* 0x0002c000015d7983 */ /* 0x000f280000300800 */
[----:B------:R-:W4:Y:S04]  /*13170*/  LDL.LU R82, [R1+0x25c] ;  /* 0x00025c0001527983 */ /* 0x000f280000300800 */
[----:B------:R-:W4:Y:S04]  /*13180*/  LDL.LU R78, [R1+0x238] ;  /* 0x00023800014e7983 */ /* 0x000f280000300800 */
[----:B-1----:R-:W4:Y:S04]  /*13190*/  LDL.LU R74, [R1+0x234] ;  /* 0x00023400014a7983 */ /* 0x002f280000300800 */
[----:B------:R-:W4:Y:S04]  /*131a0*/  LDL.LU R75, [R1+0x230] ;  /* 0x00023000014b7983 */ /* 0x000f280000300800 */
[----:B--2---:R-:W-:Y:S04]  /*131b0*/  STS.U16 [R7+UR76+0x13080], R81 ;  /* 0x0130805107007988 */ /* 0x004fe8000800044c */
[----:B------:R-:W-:Y:S04]  /*131c0*/  STS.U16 [R7+UR76+0x1b080], R59 ;  /* 0x01b0803b07007988 */ /* 0x000fe8000800044c */
[----:B------:R-:W-:Y:S04]  /*131d0*/  STS.U16 [R7+UR76+0x3480], R58 ;  /* 0x0034803a07007988 */ /* 0x000fe8000800044c */
[----:B------:R-:W-:Y:S04]  /*131e0*/  STS.U16 [R7+UR76+0xb480], R57 ;  /* 0x00b4803907007988 */ /* 0x000fe8000800044c */
[----:B------:R-:W-:Y:S04]  /*131f0*/  STS.U16 [R7+UR76+0x13480], R56 ;  /* 0x0134803807007988 */ /* 0x000fe8000800044c */
[----:B------:R-:W-:Y:S04]  /*13200*/  STS.U16 [R7+UR76+0x1b480], R55 ;  /* 0x01b4803707007988 */ /* 0x000fe8000800044c */
[----:B------:R-:W-:Y:S04]  /*13210*/  STS.U16 [R7+UR76+0x3880], R54 ;  /* 0x0038803607007988 */ /* 0x000fe8000800044c */
[----:B---3--:R-:W-:Y:S04]  /*13220*/  STS.U16 [R7+UR76+0xb880], R53 ;  /* 0x00b8803507007988 */ /* 0x008fe8000800044c */
[----:B----4-:R-:W-:Y:S04]  /*13230*/  STS.U16 [R7+UR76+0x13880], R52 ;  /* 0x0138803407007988 */ /* 0x010fe8000800044c */
[----:B------:R-:W-:Y:S04]  /*13240*/  STS.U16 [R7+UR76+0x1b880], R51 ;  /* 0x01b8803307007988 */ /* 0x000fe8000800044c */
[----:B------:R-:W-:Y:S04]  /*13250*/  STS.U16 [R7+UR76+0x3c80], R80 ;  /* 0x003c805007007988 */ /* 0x000fe8000800044c */
[----:B------:R-:W-:Y:S04]  /*13260*/  STS.U16 [R7+UR76+0xbc80], R77 ;  /* 0x00bc804d07007988 */ /* 0x000fe8000800044c */
[----:B------:R0:W-:Y:S04]  /*13270*/  STS.U16 [R7+UR76+0x13c80], R76 ;  /* 0x013c804c07007988 */ /* 0x0001e8000800044c */
[----:B------:R-:W-:Y:S04]  /*13280*/  STS.U16 [R7+UR76+0x1bc80], R8 ;  /* 0x01bc800807007988 */ /* 0x000fe8000800044c */
[----:B------:R-:W-:Y:S04]  /*13290*/  STS.U16 [R73+UR76+0x100], R5 ;  /* 0x0001000549007988 */ /* 0x000fe8000800044c */
[----:B------:R-:W-:Y:S04]  /*132a0*/  STS.U16 [R73+UR76+0x8100], R60 ;  /* 0x0081003c49007988 */ /* 0x000fe8000800044c */
[----:B------:R-:W-:Y:S04]  /*132b0*/  STS.U16 [R73+UR76+0x10100], R63 ;  /* 0x0101003f49007988 */ /* 0x000fe8000800044c */
[----:B------:R-:W-:Y:S04]  /*132c0*/  STS.U16 [R73+UR76+0x18100], R62 ;  /* 0x0181003e49007988 */ /* 0x000fe8000800044c */
[----:B0-----:R-:W2:Y:S04]  /*132d0*/  LDL.LU R76, [R1+0x22c] ;  /* 0x00022c00014c7983 */ /* 0x001ea80000300800 */
[----:B------:R-:W-:Y:S04]  /*132e0*/  STS.U16 [R73+UR76+0x500], R6 ;  /* 0x0005000649007988 */ /* 0x000fe8000800044c */
[----:B------:R-:W3:Y:S04]  /*132f0*/  LDL.LU R77, [R1+0x218] ;  /* 0x00021800014d7983 */ /* 0x000ee80000300800 */
[----:B------:R0:W-:Y:S04]  /*13300*/  STS.U16 [R73+UR76+0x8500], R64 ;  /* 0x0085004049007988 */ /* 0x0001e8000800044c */
[----:B------:R-:W4:Y:S04]  /*13310*/  LDL.LU R80, [R1+0x214] ;  /* 0x0002140001507983 */ /* 0x000f280000300800 */
[----:B------:R1:W-:Y:S04]  /*13320*/  STS.U16 [R73+UR76+0x10500], R65 ;  /* 0x0105004149007988 */ /* 0x0003e8000800044c */
[----:B------:R-:W4:Y:S04]  /*13330*/  LDL.LU R81, [R1+0x210] ;  /* 0x0002100001517983 */ /* 0x000f280000300800 */
[----:B------:R-:W-:Y:S04]  /*13340*/  STS.U16 [R73+UR76+0x18500], R3 ;  /* 0x0185000349007988 */ /* 0x000fe8000800044c */
[----:B------:R-:W-:Y:S04]  /*13350*/  STS.U16 [R73+UR76+0x900], R67 ;  /* 0x0009004349007988 */ /* 0x000fe8000800044c */
[----:B0-----:R-:W4:Y:S04]  /*13360*/  LDL.LU R64, [R1+0x20c] ;  /* 0x00020c0001407983 */ /* 0x001f280000300800 */
[----:B------:R0:W-:Y:S04]  /*13370*/  STS.U16 [R73+UR76+0x8900], R72 ;  /* 0x0089004849007988 */ /* 0x0001e8000800044c */
[----:B-1----:R-:W4:Y:S04]  /*13380*/  LDL.LU R65, [R1+0x208] ;  /* 0x0002080001417983 */ /* 0x002f280000300800 */
[----:B------:R1:W-:Y:S04]  /*13390*/  STS.U16 [R73+UR76+0x10900], R70 ;  /* 0x0109004649007988 */ /* 0x0003e8000800044c */
[----:B0-----:R-:W4:Y:S04]  /*133a0*/  LDL.LU R72, [R1+0x204] ;  /* 0x0002040001487983 */ /* 0x001f280000300800 */
[----:B------:R0:W-:Y:S04]  /*133b0*/  STS.U16 [R73+UR76+0x18900], R71 ;  /* 0x0189004749007988 */ /* 0x0001e8000800044c */
[----:B-1----:R-:W4:Y:S04]  /*133c0*/  LDL.LU R70, [R1+0x200] ;  /* 0x0002000001467983 */ /* 0x002f280000300800 */
[----:B------:R1:W-:Y:S04]  /*133d0*/  STS.U16 [R73+UR76+0xd00], R69 ;  /* 0x000d004549007988 */ /* 0x0003e8000800044c */
[----:B0-----:R-:W4:Y:S04]  /*133e0*/  LDL.LU R71, [R1+0x1fc] ;  /* 0x0001fc0001477983 */ /* 0x001f280000300800 */
[----:B-1----:R-:W4:Y:S04]  /*133f0*/  LDL.LU R69, [R1+0x1f8] ;  /* 0x0001f80001457983 */ /* 0x002f280000300800 */
[----:B------:R-:W4:Y:S04]  /*13400*/  LDL.LU R62, [R1+0x1f4] ;  /* 0x0001f400013e7983 */ /* 0x000f280000300800 */
[----:B------:R-:W4:Y:S04]  /*13410*/  LDL.LU R63, [R1+0x1f0] ;  /* 0x0001f000013f7983 */ /* 0x000f280000300800 */
[----:B------:R0:W-:Y:S04]  /*13420*/  STS.U16 [R73+UR76+0x8d00], R66 ;  /* 0x008d004249007988 */ /* 0x0001e8000800044c */
[----:B------:R-:W4:Y:S04]  /*13430*/  LDL.LU R6, [R1+0x1ec] ;  /* 0x0001ec0001067983 */ /* 0x000f280000300800 */
[----:B------:R1:W-:Y:S04]  /*13440*/  STS.U16 [R73+UR76+0x10d00], R93 ;  /* 0x010d005d49007988 */ /* 0x0003e8000800044c */
[----:B------:R-:W4:Y:S04]  /*13450*/  LDL.LU R3, [R1+0x1e8] ;  /* 0x0001e80001037983 */ /* 0x000f280000300800 */
[----:B------:R1:W-:Y:S04]  /*13460*/  STS.U16 [R73+UR76+0x18d00], R82 ;  /* 0x018d005249007988 */ /* 0x0003e8000800044c */
[----:B0-----:R-:W4:Y:S04]  /*13470*/  LDL.LU R66, [R1+0x1e4] ;  /* 0x0001e40001427983 */ /* 0x001f280000300800 */
[----:B------:R0:W-:Y:S04]  /*13480*/  STS.U16 [R73+UR76+0x1100], R78 ;  /* 0x0011004e49007988 */ /* 0x0001e8000800044c */
[----:B------:R-:W4:Y:S04]  /*13490*/  LDL.LU R67, [R1+0x1e0] ;  /* 0x0001e00001437983 */ /* 0x000f280000300800 */
[----:B------:R0:W-:Y:S04]  /*134a0*/  STS.U16 [R73+UR76+0x9100], R74 ;  /* 0x0091004a49007988 */ /* 0x0001e8000800044c */
[----:B-1----:R-:W4:Y:S04]  /*134b0*/  LDL.LU R93, [R1+0x1dc] ;  /* 0x0001dc00015d7983 */ /* 0x002f280000300800 */
[----:B------:R1:W-:Y:S04]  /*134c0*/  STS.U16 [R73+UR76+0x11100], R75 ;  /* 0x0111004b49007988 */ /* 0x0003e8000800044c */
[----:B------:R-:W4:Y:S04]  /*134d0*/  LDL.LU R82, [R1+0x1d8] ;  /* 0x0001d80001527983 */ /* 0x000f280000300800 */
[----:B0-----:R-:W4:Y:S04]  /*134e0*/  LDL.LU R78, [R1+0x1d4] ;  /* 0x0001d400014e7983 */ /* 0x001f280000300800 */
[----:B------:R-:W4:Y:S04]  /*134f0*/  LDL.LU R74, [R1+0x1d0] ;  /* 0x0001d000014a7983 */ /* 0x000f280000300800 */
[----:B-1----:R-:W4:Y:S04]  /*13500*/  LDL.LU R75, [R1+0x1cc] ;  /* 0x0001cc00014b7983 */ /* 0x002f280000300800 */
[----:B--2---:R0:W-:Y:S04]  /*13510*/  STS.U16 [R73+UR76+0x19100], R76 ;  /* 0x0191004c49007988 */ /* 0x0041e8000800044c */
[----:B---3--:R1:W-:Y:S04]  /*13520*/  STS.U16 [R73+UR76+0x1500], R77 ;  /* 0x0015004d49007988 */ /* 0x0083e8000800044c */
[----:B0-----:R-:W2:Y:S04]  /*13530*/  LDL.LU R76, [R1+0x1c8] ;  /* 0x0001c800014c7983 */ /* 0x001ea80000300800 */
[----:B----4-:R0:W-:Y:S04]  /*13540*/  STS.U16 [R73+UR76+0x9500], R80 ;  /* 0x0095005049007988 */ /* 0x0101e8000800044c */
[----:B-1----:R-:W3:Y:S04]  /*13550*/  LDL.LU R77, [R1+0x1c4] ;  /* 0x0001c400014d7983 */ /* 0x002ee80000300800 */
[----:B------:R1:W-:Y:S04]  /*13560*/  STS.U16 [R73+UR76+0x11500], R81 ;  /* 0x0115005149007988 */ /* 0x0003e8000800044c */
[----:B0-----:R-:W4:Y:S04]  /*13570*/  LDL.LU R80, [R1+0x15c] ;  /* 0x00015c0001507983 */ /* 0x001f280000300800 */
[----:B-1----:R-:W4:Y:S04]  /*13580*/  LDL.LU R81, [R1+0x158] ;  /* 0x0001580001517983 */ /* 0x002f280000300800 */
[----:B------:R-:W-:Y:S04]  /*13590*/  STS.U16 [R73+UR76+0x19500], R64 ;  /* 0x0195004049007988 */ /* 0x000fe8000800044c */
[----:B------:R-:W-:Y:S04]  /*135a0*/  STS.U16 [R73+UR76+0x1900], R65 ;  /* 0x0019004149007988 */ /* 0x000fe8000800044c */
[----:B------:R0:W-:Y:S04]  /*135b0*/  STS.U16 [R73+UR76+0x9900], R72 ;  /* 0x0099004849007988 */ /* 0x0001e8000800044c */
        /* <DEDUP_REMOVED lines=9> */
[----:B------:R-:W4:Y:S04]  /*13650*/  LDL.LU R8, [R1+0x13c] ;  /* 0x00013c0001087983 */ /* 0x000f280000300800 */
[----:B------:R-:W4:Y:S04]  /*13660*/  LDL.LU R60, [R1+0x138] ;  /* 0x00013800013c7983 */ /* 0x000f280000300800 */
[----:B------:R-:W4:Y:S04]  /*13670*/  LDL.LU R64, [R1+0x134] ;  /* 0x0001340001407983 */ /* 0x000f280000300800 */
[----:B------:R-:W4:Y:S04]  /*13680*/  LDL.LU R65, [R1+0x130] ;  /* 0x0001300001417983 */ /* 0x000f280000300800 */
[----:B------:R0:W-:Y:S04]  /*13690*/  STS.U16 [R73+UR76+0x9d00], R62 ;  /* 0x009d003e49007988 */ /* 0x0001e8000800044c */
[----:B------:R1:W-:Y:S04]  /*136a0*/  STS.U16 [R73+UR76+0x11d00], R63 ;  /* 0x011d003f49007988 */ /* 0x0003e8000800044c */
[----:B------:R1:W-:Y:S04]  /*136b0*/  STS.U16 [R73+UR76+0x19d00], R6 ;  /* 0x019d000649007988 */ /* 0x0003e8000800044c */
[----:B0-----:R-:W4:Y:S04]  /*136c0*/  LDL.LU R62, [R1+0x2534] ;  /* 0x00253400013e7983 */ /* 0x001f280000300800 */
[----:B-1----:R-:W4:Y:S04]  /*136d0*/  LDL.LU R63, [R1+0x2530] ;  /* 0x00253000013f7983 */ /* 0x002f280000300800 */
        /* <DEDUP_REMOVED lines=15> */
[----:B0-----:R-:W4:Y:S04]  /*137d0*/  LDL.LU R74, [R1+0x3e4] ;  /* 0x0003e400014a7983 */ /* 0x001f280000300800 */
        /* <DEDUP_REMOVED lines=8> */
[----:B-1----:R-:W2:Y:S04]  /*13860*/  LDL.LU R81, [R1+0x320] ;  /* 0x0003200001517983 */ /* 0x002ea80000300800 */
[----:B------:R0:W-:Y:S04]  /*13870*/  STS.U16 [R73+UR76+0x2d00], R72 ;  /* 0x002d004849007988 */ /* 0x0001e8000800044c */
[----:B------:R1:W-:Y:S04]  /*13880*/  STS.U16 [R73+UR76+0xad00], R70 ;  /* 0x00ad004649007988 */ /* 0x0003e8000800044c */
[----:B0-----:R-:W2:Y:S04]  /*13890*/  LDL.LU R72, [R1+0x2510] ;  /* 0x0025100001487983 */ /* 0x001ea80000300800 */
[----:B------:R0:W-:Y:S04]  /*138a0*/  STS.U16 [R73+UR76+0x12d00], R71 ;  /* 0x012d004749007988 */ /* 0x0001e8000800044c */
[----:B-1----:R-:W2:Y:S04]  /*138b0*/  LDL.LU R70, [R1+0x250c] ;  /* 0x00250c0001467983 */ /* 0x002ea80000300800 */
[----:B------:R1:W-:Y:S04]  /*138c0*/  STS.U16 [R73+UR76+0x1ad00], R69 ;  /* 0x01ad004549007988 */ /* 0x0003e8000800044c */
[----:B0-----:R-:W2:Y:S04]  /*138d0*/  LDL.LU R71, [R1+0x2508] ;  /* 0x0025080001477983 */ /* 0x001ea80000300800 */
[----:B-1----:R-:W2:Y:S04]  /*138e0*/  LDL.LU R69, [R1+0x2504] ;  /* 0x0025040001457983 */ /* 0x002ea80000300800 */
[----:B------:R0:W-:Y:S04]  /*138f0*/  STS.U16 [R73+UR76+0x3100], R5 ;  /* 0x0031000549007988 */ /* 0x0001e8000800044c */
[----:B------:R-:W-:Y:S04]  /*13900*/  STS.U16 [R73+UR76+0xb100], R7 ;  /* 0x00b1000749007988 */ /* 0x000fe8000800044c */
[----:B------:R-:W-:Y:S01]  /*13910*/  STS.U16 [R73+UR76+0x13100], R8 ;  /* 0x0131000849007988 */ /* 0x000fe2000800044c */
[----:B------:R-:W-:Y:S01]  /*13920*/  PRMT R79, RZ, 0x7610, R79 ;  /* 0x00007610ff4f7816 */ /* 0x000fe2000000004f */
[----:B0-----:R-:W0:Y:S02]  /*13930*/  LDC R5, c[0x0][0x3a0] ;  /* 0x0000e800ff057b82 */ /* 0x001e240000000800 */
[----:B------:R-:W-:Y:S04]  /*13940*/  STS.U16 [R73+UR76+0x1b100], R60 ;  /* 0x01b1003c49007988 */ /* 0x000fe8000800044c */
[----:B------:R-:W-:Y:S04]  /*13950*/  STS.U16 [R73+UR76+0x3500], R64 ;  /* 0x0035004049007988 */ /* 0x000fe8000800044c */
[----:B------:R-:W-:Y:S04]  /*13960*/  STS.U16 [R73+UR76+0xb500], R65 ;  /* 0x00b5004149007988 */ /* 0x000fe8000800044c */
[----:B--2---:R1:W-:Y:S04]  /*13970*/  STS.U16 [R73+UR76+0x13500], R69 ;  /* 0x0135004549007988 */ /* 0x0043e8000800044c */
[----:B------:R2:W-:Y:S04]  /*13980*/  STS.U16 [R73+UR76+0x1b500], R71 ;  /* 0x01b5004749007988 */ /* 0x0005e8000800044c */
[----:B------:R0:W-:Y:S04]  /*13990*/  STS.U16 [R73+UR76+0x3900], R70 ;  /* 0x0039004649007988 */ /* 0x0001e8000800044c */
[----:B-1----:R-:W4:Y:S04]  /*139a0*/  LDL.LU R69, [R1+0x2500] ;  /* 0x0025000001457983 */ /* 0x002f280000300800 */
[----:B--2---:R-:W2:Y:S04]  /*139b0*/  LDL.LU R71, [R1+0x24fc] ;  /* 0x0024fc0001477983 */ /* 0x004ea80000300800 */
[----:B0-----:R-:W2:Y:S04]  /*139c0*/  LDL.LU R70, [R1+0x24f8] ;  /* 0x0024f80001467983 */ /* 0x001ea80000300800 */
[----:B------:R0:W-:Y:S04]  /*139d0*/  STS.U16 [R73+UR76+0xb900], R72 ;  /* 0x00b9004849007988 */ /* 0x0001e8000800044c */
[----:B------:R1:W-:Y:S04]  /*139e0*/  STS.U16 [R73+UR76+0x13900], R78 ;  /* 0x0139004e49007988 */ /* 0x0003e8000800044c */
[----:B------:R3:W-:Y:S04]  /*139f0*/  STS.U16 [R73+UR76+0x1b900], R82 ;  /* 0x01b9005249007988 */ /* 0x0007e8000800044c */
[----:B0-----:R-:W2:Y:S04]  /*13a00*/  LDL.LU R72, [R1+0x24f4] ;  /* 0x0024f40001487983 */ /* 0x001ea80000300800 */
[----:B-1----:R-:W2:Y:S04]  /*13a10*/  LDL.LU R78, [R1+0x24f0] ;  /* 0x0024f000014e7983 */ /* 0x002ea80000300800 */
[----:B---3--:R-:W3:Y:S04]  /*13a20*/  LDL.LU R82, [R1+0x24ec] ;  /* 0x0024ec0001527983 */ /* 0x008ee80000300800 */
[----:B------:R-:W-:Y:S04]  /*13a30*/  STL [R1+0x2494], R0 ;  /* 0x0024940001007387 */ /* 0x000fe80000100800 */
[----:B------:R0:W-:Y:S04]  /*13a40*/  STS.U16 [R73+UR76+0x3d00], R93 ;  /* 0x003d005d49007988 */ /* 0x0001e8000800044c */
[----:B------:R1:W-:Y:S04]  /*13a50*/  STS.U16 [R73+UR76+0xbd00], R3 ;  /* 0x00bd000349007988 */ /* 0x0003e8000800044c */
[----:B------:R1:W-:Y:S04]  /*13a60*/  STS.U16 [R73+UR76+0x13d00], R6 ;  /* 0x013d000649007988 */ /* 0x0003e8000800044c */
[----:B0-----:R-:W3:Y:S04]  /*13a70*/  LDL.LU R93, [R1+0x24e8] ;  /* 0x0024e800015d7983 */ /* 0x001ee80000300800 */
[----:B-1----:R-:W3:Y:S04]  /*13a80*/  LDL.LU R3, [R1+0x24e4] ;  /* 0x0024e40001037983 */ /* 0x002ee80000300800 */
[----:B------:R-:W3:Y:S04]  /*13a90*/  LDL.LU R6, [R1+0x24e0] ;  /* 0x0024e00001067983 */ /* 0x000ee80000300800 */
[----:B------:R0:W-:Y:S04]  /*13aa0*/  STS.U16 [R73+UR76+0x1bd00], R4 ;  /* 0x01bd000449007988 */ /* 0x0001e8000800044c */
[----:B0-----:R-:W3:Y:S01]  /*13ab0*/  LDL.LU R4, [R1+0x24dc] ;  /* 0x0024dc0001047983 */ /* 0x001ee20000300800 */
[----:B------:R-:W-:Y:S01]  /*13ac0*/  LOP3.LUT R60, R0, 0x30, RZ, 0x3c, !PT ;  /* 0x00000030003c7812 */ /* 0x000fe200078e3cff */
[----:B------:R-:W-:-:S04]  /*13ad0*/  IMAD R7, R2, 0x55, RZ ;  /* 0x0000005502077824 */ /* 0x000fc800078e02ff */
[----:B------:R-:W-:Y:S04]  /*13ae0*/  STS.U16 [R60+UR76+0x180], R74 ;  /* 0x0001804a3c007988 */ /* 0x000fe8000800044c */
[----:B------:R-:W-:Y:S04]  /*13af0*/  STS.U16 [R60+UR76+0x8180], R75 ;  /* 0x0081804b3c007988 */ /* 0x000fe8000800044c */
[----:B------:R-:W-:Y:S04]  /*13b00*/  STS.U16 [R60+UR76+0x10180], R76 ;  /* 0x0101804c3c007988 */ /* 0x000fe8000800044c */
[----:B------:R0:W-:Y:S04]  /*13b10*/  STS.U16 [R60+UR76+0x18180], R77 ;  /* 0x0181804d3c007988 */ /* 0x0001e8000800044c */
[----:B----4-:R-:W-:Y:S01]  /*13b20*/  STS.U16 [R60+UR76+0x580], R80 ;  /* 0x000580503c007988 */ /* 0x010fe2000800044c */
[----:B------:R-:W-:-:S03]  /*13b30*/  IMAD.WIDE R64, R7, 0x2, R84 ;  /* 0x0000000207407825 */ /* 0x000fc600078e0254 */
[----:B------:R1:W-:Y:S01]  /*13b40*/  STS.U16 [R60+UR76+0x8580], R81 ;  /* 0x008580513c007988 */ /* 0x0003e2000800044c */
[----:B0-----:R-:W-:-:S03]  /*13b50*/  IMAD.WIDE R76, R7, 0x2, R90 ;  /* 0x00000002074c7825 */ /* 0x001fc600078e025a */
[----:B------:R-:W-:Y:S01]  /*13b60*/  STL [R1+0x22e8], R73 ;  /* 0x0022e84901007387 */ /* 0x000fe20000100800 */
[----:B------:R-:W-:-:S03]  /*13b70*/  IMAD.WIDE R74, R7, 0x2, R86 ;  /* 0x00000002074a7825 */ /* 0x000fc600078e0256 */
[----:B------:R-:W4:Y:S01]  /*13b80*/  @!P0 LDG.E.U16 R79, desc[UR6][R64.64] ;  /* 0x00000006404f8981 */ /* 0x000f22000c1e1500 */
[----:B-1----:R-:W-:Y:S01]  /*13b90*/  IMAD.WIDE R80, R7, 0x2, R88 ;  /* 0x0000000207507825 */ /* 0x002fe200078e0258 */
[----:B--2---:R-:W-:Y:S02]  /*13ba0*/  PRMT R71, RZ, 0x7610, R71 ;  /* 0x00007610ff477816 */ /* 0x004fe40000000047 */
[----:B------:R-:W-:-:S04]  /*13bb0*/  PRMT R70, RZ, 0x7610, R70 ;  /* 0x00007610ff467816 */ /* 0x000fc80000000046 */
[----:B------:R0:W2:Y:S04]  /*13bc0*/  @!P0 LDG.E.U16 R71, desc[UR6][R80.64] ;  /* 0x0000000650478981 */ /* 0x0000a8000c1e1500 */
[----:B------:R1:W2:Y:S04]  /*13bd0*/  @!P0 LDG.E.U16 R70, desc[UR6][R74.64] ;  /* 0x000000064a468981 */ /* 0x0002a8000c1e1500 */
[----:B------:R-:W-:Y:S04]  /*13be0*/  STL.64 [R1+0x23e0], R72 ;  /* 0x0023e04801007387 */ /* 0x000fe80000100a00 */
[----:B---3--:R3:W-:Y:S04]  /*13bf0*/  STS.U16 [R60+UR76+0x10580], R6 ;  /* 0x010580063c007988 */ /* 0x0087e8000800044c */
[----:B---3--:R-:W3:Y:S01]  /*13c00*/  LDL.LU R6, [R1+0x24d8] ;  /* 0x0024d80001067983 */ /* 0x008ee20000300800 */
[----:B------:R-:W-:-:S03]  /*13c10*/  PRMT R4, RZ, 0x7610, R4 ;  /* 0x00007610ff047816 */ /* 0x000fc60000000004 */
[----:B------:R0:W-:Y:S04]  /*13c20*/  STL.64 [R1+0x418], R76 ;  /* 0x0004184c01007387 */ /* 0x0001e80000100a00 */
[----:B------:R-:W2:Y:S04]  /*13c30*/  @!P0 LDG.E.U16 R4, desc[UR6][R76.64] ;  /* 0x000000064c048981 */ /* 0x000ea8000c1e1500 */
[----:B------:R1:W-:Y:S04]  /*13c40*/  STL.64 [R1+0x410], R80 ;  /* 0x0004105001007387 */ /* 0x0003e80000100a00 */
[----:B0-----:R-:W3:Y:S01]  /*13c50*/  LDL.LU.64 R76, [R1+0x24d0] ;  /* 0x0024d000014c7983 */ /* 0x001ee20000300a00 */
[----:B------:R-:W-:-:S03]  /*13c60*/  IMAD R7, R2, 0x56, RZ ;  /* 0x0000005602077824 */ /* 0x000fc600078e02ff */
[----:B------:R-:W-:Y:S01]  /*13c70*/  STS.U16 [R60+UR76+0x18580], R3 ;  /* 0x018580033c007988 */ /* 0x000fe2000800044c */
[----:B-1----:R-:W-:Y:S01]  /*13c80*/  IMAD.WIDE R80, R7, 0x2, R88 ;  /* 0x0000000207507825 */ /* 0x002fe200078e0258 */
[----:B------:R-:W-:Y:S02]  /*13c90*/  PRMT R66, RZ, 0x7610, R66 ;  /* 0x00007610ff427816 */ /* 0x000fe40000000042 */
[----:B------:R-:W-:Y:S01]  /*13ca0*/  PRMT R67, RZ, 0x7610, R67 ;  /* 0x00007610ff437816 */ /* 0x000fe20000000043 */
[----:B--2---:R0:W-:Y:S04]  /*13cb0*/  STL [R1+0xfc8], R4 ;  /* 0x000fc80401007387 */ /* 0x0041e80000100800 */
[----:B0-----:R-:W2:Y:S01]  /*13cc0*/  LDL.LU R4, [R1+0x24cc] ;  /* 0x0024cc0001047983 */ /* 0x001ea20000300800 */
[----:B---3--:R-:W-:-:S03]  /*13cd0*/  PRMT R77, RZ, 0x7610, R77 ;  /* 0x00007610ff4d7816 */ /* 0x008fc6000000004d */
[----:B------:R0:W-:Y:S01]  /*13ce0*/  STL.64 [R1+0x408], R74 ;  /* 0x0004084a01007387 */ /* 0x0001e20000100a00 */
[----:B------:R-:W-:-:S03]  /*13cf0*/  PRMT R76, RZ, 0x7610, R76 ;  /* 0x00007610ff4c7816 */ /* 0x000fc6000000004c */
[----:B------:R1:W-:Y:S04]  /*13d00*/  STL.64 [R1+0x400], R64 ;  /* 0x0004004001007387 */ /* 0x0003e80000100a00 */
[----:B------:R-:W3:Y:S04]  /*13d10*/  LDL.LU R3, [R1+0x24c8] ;  /* 0x0024c80001037983 */ /* 0x000ee80000300800 */
[----:B----4-:R-:W-:Y:S01]  /*13d20*/  STL [R1+0x2424], R79 ;  /* 0x0024244f01007387 */ /* 0x010fe20000100800 */
[----:B0-----:R-:W-:-:S03]  /*13d30*/  IMAD.WIDE R74, R7, 0x2, R86 ;  /* 0x00000002074a7825 */ /* 0x001fc600078e0256 */
[----:B------:R-:W4:Y:S01]  /*13d40*/  @!P5 LDG.E.U16 R76, desc[UR6][R80.64] ;  /* 0x00000006504cd981 */ /* 0x000f22000c1e1500 */
[----:B-1----:R-:W-:-:S03]  /*13d50*/  IMAD.WIDE R64, R7, 0x2, R90 ;  /* 0x0000000207407825 */ /* 0x002fc600078e025a */
[----:B------:R-:W-:Y:S04]  /*13d60*/  STL [R1+0xfc0], R70 ;  /* 0x000fc04601007387 */ /* 0x000fe80000100800 */
[----:B------:R0:W-:Y:S04]  /*13d70*/  STL [R1+0xfc4], R71 ;  /* 0x000fc44701007387 */ /* 0x0001e80000100800 */
[----:B------:R1:W-:Y:S04]  /*13d80*/  STL.64 [R1+0x3f8], R64 ;  /* 0x0003f84001007387 */ /* 0x0003e80000100a00 */
[----:B------:R1:W-:Y:S01]  /*13d90*/  STL.64 [R1+0x3f0], R80 ;  /* 0x0003f05001007387 */ /* 0x0003e20000100a00 */
[----:B0-----:R-:W-:-:S03]  /*13da0*/  IMAD.WIDE R70, R7, 0x2, R84 ;  /* 0x0000000207467825 */ /* 0x001fc600078e0254 */
[----:B------:R-:W2:Y:S04]  /*13db0*/  @!P5 LDG.E.U16 R77, desc[UR6][R64.64] ;  /* 0x00000006404dd981 */ /* 0x000ea8000c1e1500 */
[----:B------:R-:W2:Y:S04]  /*13dc0*/  @!P5 LDG.E.U16 R66, desc[UR6][R70.64] ;  /* 0x000000064642d981 */ /* 0x000ea8000c1e1500 */
[----:B------:R0:W3:Y:S04]  /*13dd0*/  @!P5 LDG.E.U16 R67, desc[UR6][R74.64] ;  /* 0x000000064a43d981 */ /* 0x0000e8000c1e1500 */
[----:B-1----:R-:W4:Y:S04]  /*13de0*/  LDL.LU.64 R64, [R1+0x24c0] ;  /* 0x0024c00001407983 */ /* 0x002f280000300a00 */
[----:B------:R0:W-:Y:S04]  /*13df0*/  STL.64 [R1+0x3e8], R74 ;  /* 0x0003e84a01007387 */ /* 0x0001e80000100a00 */
[----:B------:R-:W4:Y:S01]  /*13e00*/  LDL.LU.64 R80, [R1+0x24b8] ;  /* 0x0024b80001507983 */ /* 0x000f220000300a00 */
[----:B------:R-:W-:-:S02]  /*13e10*/  VIADD R8, R5, 0xffffffa8 ;  /* 0xffffffa805087836 */ /* 0x000fc40000000000 */
[----:B------:R-:W-:-:S03]  /*13e20*/  VIADD R7, R5, 0xffffffa4 ;  /* 0xffffffa405077836 */ /* 0x000fc60000000000 */
[----:B------:R-:W-:Y:S02]  /*13e30*/  ISETP.GE.U32.AND P0, PT, R8, 0x7fffff29, PT ;  /* 0x7fffff290800780c */ /* 0x000fe40003f06070 */
[----:B------:R-:W-:Y:S01]  /*13e40*/  ISETP.GE.U32.AND P5, PT, R7, 0x7fffff25, PT ;  /* 0x7fffff250700780c */ /* 0x000fe20003fa6070 */
[----:B------:R-:W-:Y:S01]  /*13e50*/  IMAD R7, R2, 0x57, RZ ;  /* 0x0000005702077824 */ /* 0x000fe200078e02ff */
[----:B------:R1:W-:Y:S01]  /*13e60*/  STL.64 [R1+0x3e0], R70 ;  /* 0x0003e04601007387 */ /* 0x0003e20000100a00 */
[----:B------:R-:W-:Y:S02]  /*13e70*/  PRMT R58, RZ, 0x7610, R58 ;  /* 0x00007610ff3a7816 */ /* 0x000fe4000000003a */
[----:B0-----:R-:W-:Y:S01]  /*13e80*/  IMAD.WIDE R74, R7, 0x2, R88 ;  /* 0x00000002074a7825 */ /* 0x001fe200078e0258 */
[----:B------:R-:W-:-:S03]  /*13e90*/  PRMT R59, RZ, 0x7610, R59 ;  /* 0x00007610ff3b7816 */ /* 0x000fc6000000003b */
[----:B-1----:R-:W-:-:S05]  /*13ea0*/  IMAD.WIDE R70, R7, 0x2, R84 ;  /* 0x0000000207467825 */ /* 0x002fca00078e0254 */
[----:B------:R0:W4:Y:S04]  /*13eb0*/  @!P0 LDG.E.U16 R58, desc[UR6][R70.64] ;  /* 0x00000006463a8981 */ /* 0x000128000c1e1500 */
[----:B--2---:R-:W-:Y:S04]  /*13ec0*/  STL [R1+0x1290], R66 ;  /* 0x0012904201007387 */ /* 0x004fe80000100800 */
[----:B---3--:R1:W-:Y:S04]  /*13ed0*/  STL [R1+0x1294], R67 ;  /* 0x0012944301007387 */ /* 0x0083e80000100800 */
[----:B----4-:R-:W-:Y:S04]  /*13ee0*/  STL [R1+0x1298], R76 ;  /* 0x0012984c01007387 */ /* 0x010fe80000100800 */
[----:B------:R2:W-:Y:S01]  /*13ef0*/  STL [R1+0x129c], R77 ;  /* 0x00129c4d01007387 */ /* 0x0005e20000100800 */
[----:B-1----:R-:W-:Y:S01]  /*13f00*/  IMAD.WIDE R66, R7, 0x2, R90 ;  /* 0x0000000207427825 */ /* 0x002fe200078e025a */
[----:B------:R-:W-:-:S02]  /*13f10*/  PRMT R80, RZ, 0x7610, R80 ;  /* 0x00007610ff507816 */ /* 0x000fc40000000050 */
[----:B------:R-:W-:Y:S01]  /*13f20*/  PRMT R81, RZ, 0x7610, R81 ;  /* 0x00007610ff517816 */ /* 0x000fe20000000051 */
[----:B--2---:R-:W-:-:S03]  /*13f30*/  IMAD.WIDE R76, R7, 0x2, R86 ;  /* 0x00000002074c7825 */ /* 0x004fc600078e0256 */
[----:B------:R-:W2:Y:S04]  /*13f40*/  @!P0 LDG.E.U16 R80, desc[UR6][R74.64] ;  /* 0x000000064a508981 */ /* 0x000ea8000c1e1500 */
[----:B------:R-:W3:Y:S04]  /*13f50*/  @!P0 LDG.E.U16 R81, desc[UR6][R66.64] ;  /* 0x0000000642518981 */ /* 0x000ee8000c1e1500 */
[----:B------:R1:W4:Y:S01]  /*13f60*/  @!P0 LDG.E.U16 R59, desc[UR6][R76.64] ;  /* 0x000000064c3b8981 */ /* 0x000322000c1e1500 */
[----:B------:R-:W-:-:S03]  /*13f70*/  VIADD R7, R5, 0xffffffa3 ;  /* 0xffffffa305077836 */ /* 0x000fc60000000000 */
[----:B------:R0:W-:Y:S04]  /*13f80*/  STL.64 [R1+0x3d8], R66 ;  /* 0x0003d84201007387 */ /* 0x0001e80000100a00 */
[----:B------:R1:W-:Y:S01]  /*13f90*/  STL.64 [R1+0x3d0], R74 ;  /* 0x0003d04a01007387 */ /* 0x0003e20000100a00 */
[----:B------:R-:W-:Y:S01]  /*13fa0*/  ISETP.GE.U32.AND P0, PT, R7, 0x7fffff24, PT ;  /* 0x7fffff240700780c */ /* 0x000fe20003f06070 */
[----:B------:R-:W-:Y:S02]  /*13fb0*/  IMAD R7, R2, 0x5b, RZ ;  /* 0x0000005b02077824 */ /* 0x000fe400078e02ff */
[----:B0-----:R-:W4:Y:S04]  /*13fc0*/  LDL.LU.64 R66, [R1+0x24b0] ;  /* 0x0024b00001427983 */ /* 0x001f280000300a00 */
[----:B------:R-:W-:Y:S04]  /*13fd0*/  STL.64 [R1+0x3c8], R76 ;  /* 0x0003c84c01007387 */ /* 0x000fe80000100a00 */
[----:B-1----:R-:W4:Y:S04]  /*13fe0*/  LDL.LU.64 R74, [R1+0x24a8] ;  /* 0x0024a800014a7983 */ /* 0x002f280000300a00 */
[----:B------:R0:W-:Y:S01]  /*13ff0*/  STL.64 [R1+0x3c0], R70 ;  /* 0x0003c04601007387 */ /* 0x0001e20000100a00 */
[----:B------:R-:W-:-:S02]  /*14000*/  PRMT R50, RZ, 0x7610, R50 ;  /* 0x00007610ff327816 */ /* 0x000fc40000000032 */
[----:B------:R-:W-:Y:S01]  /*14010*/  PRMT R51, RZ, 0x7610, R51 ;  /* 0x00007610ff337816 */ /* 0x000fe20000000033 */
[----:B0-----:R-:W-:-:S05]  /*14020*/  IMAD.WIDE R70, R7, 0x2, R86 ;  /* 0x0000000207467825 */ /* 0x001fca00078e0256 */
[----:B------:R0:W4:Y:S01]  /*14030*/  @!P5 LDG.E.U16 R51, desc[UR6][R70.64] ;  /* 0x000000064633d981 */ /* 0x000122000c1e1500 */
[----:B------:R-:W-:Y:S01]  /*14040*/  PRMT R92, RZ, 0x7610, R92 ;  /* 0x00007610ff5c7816 */ /* 0x000fe2000000005c */
[----:B------:R-:W-:-:S05]  /*14050*/  IMAD.WIDE R76, R7, 0x2, R90 ;  /* 0x00000002074c7825 */ /* 0x000fca00078e025a */
[----:B------:R-:W4:Y:S04]  /*14060*/  @!P5 LDG.E.U16 R92, desc[UR6][R76.64] ;  /* 0x000000064c5cd981 */ /* 0x000f28000c1e1500 */
[----:B--2---:R-:W-:Y:S04]  /*14070*/  STL [R1+0x12b8], R80 ;  /* 0x0012b85001007387 */ /* 0x004fe80000100800 */
[----:B---3--:R-:W-:Y:S04]  /*14080*/  STL [R1+0x12bc], R81 ;  /* 0x0012bc5101007387 */ /* 0x008fe80000100800 */
[----:B------:R-:W-:Y:S04]  /*14090*/  STL [R1+0x12b0], R58 ;  /* 0x0012b03a01007387 */ /* 0x000fe80000100800 */
[----:B----4-:R1:W-:Y:S02]  /*140a0*/  STL [R1+0x12b4], R59 ;  /* 0x0012b43b01007387 */ /* 0x0103e40000100800 */
[----:B-1----:R-:W-:-:S05]  /*140b0*/  IMAD.WIDE R58, R7, 0x2, R84 ;  /* 0x00000002073a7825 */ /* 0x002fca00078e0254 */
[----:B------:R-:W2:Y:S01]  /*140c0*/  @!P5 LDG.E.U16 R50, desc[UR6][R58.64] ;  /* 0x000000063a32d981 */ /* 0x000ea2000c1e1500 */
[----:B------:R-:W-:-:S03]  /*140d0*/  IMAD.WIDE R80, R7, 0x2, R88 ;  /* 0x0000000207507825 */ /* 0x000fc600078e0258 */
[----:B------:R1:W-:Y:S04]  /*140e0*/  STL.64 [R1+0x358], R76 ;  /* 0x0003584c01007387 */ /* 0x0003e80000100a00 */
[----:B------:R-:W-:Y:S04]  /*140f0*/  STL.64 [R1+0x350], R80 ;  /* 0x0003505001007387 */ /* 0x000fe80000100a00 */
[----:B-1----:R-:W3:Y:S01]  /*14100*/  LDL.LU.64 R76, [R1+0x24a0] ;  /* 0x0024a000014c7983 */ /* 0x002ee20000300a00 */
[----:B------:R-:W-:Y:S01]  /*14110*/  PRMT R78, RZ, 0x7610, R78 ;  /* 0x00007610ff4e7816 */ /* 0x000fe2000000004e */
[----:B------:R-:W-:-:S02]  /*14120*/  VIADD R7, R5, 0xffffffa2 ;  /* 0xffffffa205077836 */ /* 0x000fc40000000000 */
[----:B------:R0:W-:Y:S04]  /*14130*/  STL.64 [R1+0x348], R70 ;  /* 0x0003484601007387 */ /* 0x0001e80000100a00 */
[----:B------:R1:W4:Y:S01]  /*14140*/  @!P5 LDG.E.U16 R78, desc[UR6][R80.64] ;  /* 0x00000006504ed981 */ /* 0x000322000c1e1500 */
[----:B------:R-:W-:Y:S01]  /*14150*/  ISETP.GE.U32.AND P5, PT, R7, 0x7fffff23, PT ;  /* 0x7fffff230700780c */ /* 0x000fe20003fa6070 */
[----:B------:R-:W-:Y:S02]  /*14160*/  IMAD R7, R2, 0x5c, RZ ;  /* 0x0000005c02077824 */ /* 0x000fe400078e02ff */
[----:B------:R1:W-:Y:S01]  /*14170*/  STL.64 [R1+0x340], R58 ;  /* 0x0003403a01007387 */ /* 0x0003e20000100a00 */
[----:B------:R-:W-:Y:S02]  /*14180*/  PRMT R79, RZ, 0x7610, R79 ;  /* 0x00007610ff4f7816 */ /* 0x000fe4000000004f */
[----:B------:R-:W-:Y:S01]  /*14190*/  PRMT R54, RZ, 0x7610, R54 ;  /* 0x00007610ff367816 */ /* 0x000fe20000000036 */
[----:B0-----:R-:W-:Y:S01]  /*141a0*/  IMAD.WIDE R70, R7, 0x2, R88 ;  /* 0x0000000207467825 */ /* 0x001fe200078e0258 */
[----:B------:R-:W-:-:S02]  /*141b0*/  PRMT R55, RZ, 0x7610, R55 ;  /* 0x00007610ff377816 */ /* 0x000fc40000000037 */
[----:B------:R-:W-:Y:S01]  /*141c0*/  PRMT R69, RZ, 0x7610, R69 ;  /* 0x00007610ff457816 */ /* 0x000fe20000000045 */
[----:B-1----:R-:W-:-:S03]  /*141d0*/  IMAD.WIDE R80, R7, 0x2, R90 ;  /* 0x0000000207507825 */ /* 0x002fc600078e025a */
[----:B------:R0:W4:Y:S01]  /*141e0*/  @!P0 LDG.E.U16 R55, desc[UR6][R70.64] ;  /* 0x0000000646378981 */ /* 0x000122000c1e1500 */
[----:B------:R-:W-:-:S03]  /*141f0*/  IMAD.WIDE R58, R7, 0x2, R86 ;  /* 0x00000002073a7825 */ /* 0x000fc600078e0256 */
[----:B------:R-:W4:Y:S04]  /*14200*/  @!P0 LDG.E.U16 R69, desc[UR6][R80.64] ;  /* 0x0000000650458981 */ /* 0x000f28000c1e1500 */
[----:B------:R1:W4:Y:S04]  /*14210*/  @!P0 LDG.E.U16 R54, desc[UR6][R58.64] ;  /* 0x000000063a368981 */ /* 0x000328000c1e1500 */
[----:B--2---:R-:W-:Y:S04]  /*14220*/  STL [R1+0xf6c], R50 ;  /* 0x000f6c3201007387 */ /* 0x004fe80000100800 */
[----:B------:R2:W-:Y:S02]  /*14230*/  STL [R1+0xf70], R51 ;  /* 0x000f703301007387 */ /* 0x0005e40000100800 */
[----:B--2---:R-:W-:-:S04]  /*14240*/  IMAD.WIDE R50, R7, 0x2, R84 ;  /* 0x0000000207327825 */ /* 0x004fc800078e0254 */
[----:B------:R-:W-:Y:S01]  /*14250*/  VIADD R7, R5, 0xffffffa1 ;  /* 0xffffffa105077836 */ /* 0x000fe20000000000 */
[----:B------:R2:W4:Y:S04]  /*14260*/  @!P0 LDG.E.U16 R79, desc[UR6][R50.64] ;  /* 0x00000006324f8981 */ /* 0x000528000c1e1500 */
[----:B------:R-:W-:Y:S01]  /*14270*/  ISETP.GE.U32.AND P0, PT, R7, 0x7fffff22, PT ;  /* 0x7fffff220700780c */ /* 0x000fe20003f06070 */
[----:B------:R-:W-:Y:S01]  /*14280*/  IMAD R7, R2, 0x5d, RZ ;  /* 0x0000005d02077824 */ /* 0x000fe200078e02ff */
[----:B------:R-:W-:Y:S01]  /*14290*/  STL.64 [R1+0x338], R80 ;  /* 0x0003385001007387 */ /* 0x000fe20000100a00 */
[----:B---3--:R-:W-:-:S03]  /*142a0*/  PRMT R77, RZ, 0x7610, R77 ;  /* 0x00007610ff4d7816 */ /* 0x008fc6000000004d */
[----:B------:R0:W-:Y:S02]  /*142b0*/  STL.64 [R1+0x330], R70 ;  /* 0x0003304601007387 */ /* 0x0001e40000100a00 */
[----:B0-----:R-:W-:-:S05]  /*142c0*/  IMAD.WIDE R70, R7, 0x2, R90 ;  /* 0x0000000207467825 */ /* 0x001fca00078e025a */
[----:B------:R-:W3:Y:S04]  /*142d0*/  @!P5 LDG.E.U16 R77, desc[UR6][R70.64] ;  /* 0x00000006464dd981 */ /* 0x000ee8000c1e1500 */
[----:B------:R1:W-:Y:S04]  /*142e0*/  STL.64 [R1+0x328], R58 ;  /* 0x0003283a01007387 */ /* 0x0003e80000100a00 */
[----:B------:R2:W-:Y:S01]  /*142f0*/  STL.64 [R1+0x320], R50 ;  /* 0x0003203201007387 */ /* 0x0005e20000100a00 */
[----:B------:R-:W-:Y:S02]  /*14300*/  PRMT R74, RZ, 0x7610, R74 ;  /* 0x00007610ff4a7816 */ /* 0x000fe4000000004a */
[----:B------:R-:W-:-:S02]  /*14310*/  PRMT R73, RZ, 0x7610, R73 ;  /* 0x00007610ff497816 */ /* 0x000fc40000000049 */
[----:B------:R-:W-:Y:S01]  /*14320*/  PRMT R72, RZ, 0x7610, R72 ;  /* 0x00007610ff487816 */ /* 0x000fe20000000048 */
[----:B-1----:R-:W-:-:S04]  /*14330*/  IMAD.WIDE R58, R7, 0x2, R88 ;  /* 0x00000002073a7825 */ /* 0x002fc800078e0258 */
[----:B--2---:R-:W-:Y:S01]  /*14340*/  IMAD.WIDE R50, R7, 0x2, R84 ;  /* 0x0000000207327825 */ /* 0x004fe200078e0254 */
[----:B------:R0:W2:Y:S04]  /*14350*/  @!P5 LDG.E.U16 R74, desc[UR6][R58.64] ;  /* 0x000000063a4ad981 */ /* 0x0000a8000c1e1500 */
[----:B------:R-:W2:Y:S01]  /*14360*/  @!P5 LDG.E.U16 R72, desc[UR6][R50.64] ;  /* 0x000000063248d981 */ /* 0x000ea2000c1e1500 */
[----:B------:R-:W-:Y:S02]  /*14370*/  PRMT R56, RZ, 0x7610, R56 ;  /* 0x00007610ff387816 */ /* 0x000fe40000000038 */
[----:B------:R-:W-:Y:S02]  /*14380*/  PRMT R57, RZ, 0x7610, R57 ;  /* 0x00007610ff397816 */ /* 0x000fe40000000039 */
[----:B------:R-:W-:-:S02]  /*14390*/  PRMT R46, RZ, 0x7610, R46 ;  /* 0x00007610ff2e7816 */ /* 0x000fc4000000002e */
[----:B------:R-:W-:Y:S01]  /*143a0*/  PRMT R47, RZ, 0x7610, R47 ;  /* 0x00007610ff2f7816 */ /* 0x000fe2000000002f */
[----:B----4-:R-:W-:Y:S04]  /*143b0*/  STL [R1+0x2490], R79 ;  /* 0x0024904f01007387 */ /* 0x010fe80000100800 */
[----:B------:R-:W-:Y:S04]  /*143c0*/  STL [R1+0xf78], R92 ;  /* 0x000f785c01007387 */ /* 0x000fe80000100800 */
[----:B------:R-:W-:Y:S04]  /*143d0*/  STL [R1+0xf74], R78 ;  /* 0x000f744e01007387 */ /* 0x000fe80000100800 */
[----:B------:R-:W-:Y:S04]  /*143e0*/  STL [R1+0xfa0], R54 ;  /* 0x000fa03601007387 */ /* 0x000fe80000100800 */
[----:B------:R1:W-:Y:S02]  /*143f0*/  STL [R1+0xfa4], R55 ;  /* 0x000fa43701007387 */ /* 0x0003e40000100800 */
[----:B-1----:R-:W-:-:S04]  /*14400*/  IMAD.WIDE R54, R7, 0x2, R86 ;  /* 0x0000000207367825 */ /* 0x002fc800078e0256 */
[----:B------:R-:W-:Y:S01]  /*14410*/  VIADD R7, R5, 0xffffffa0 ;  /* 0xffffffa005077836 */ /* 0x000fe20000000000 */
[----:B------:R1:W4:Y:S04]  /*14420*/  @!P5 LDG.E.U16 R73, desc[UR6][R54.64] ;  /* 0x000000063649d981 */ /* 0x000328000c1e1500 */
[----:B------:R-:W-:Y:S01]  /*14430*/  ISETP.GE.U32.AND P5, PT, R7, 0x7fffff21, PT ;  /* 0x7fffff210700780c */ /* 0x000fe20003fa6070 */
[----:B------:R-:W-:Y:S01]  /*14440*/  IMAD R7, R2, 0x5e, RZ ;  /* 0x0000005e02077824 */ /* 0x000fe200078e02ff */
[----:B------:R0:W-:Y:S04]  /*14450*/  STL.64 [R1+0x318], R70 ;  /* 0x0003184601007387 */ /* 0x0001e80000100a00 */
[----:B------:R1:W-:Y:S04]  /*14460*/  STL.64 [R1+0x310], R58 ;  /* 0x0003103a01007387 */ /* 0x0003e80000100a00 */
[----:B------:R2:W-:Y:S04]  /*14470*/  STL.64 [R1+0x308], R54 ;  /* 0x0003083601007387 */ /* 0x0005e80000100a00 */
[----:B---3--:R-:W-:Y:S01]  /*14480*/  STL [R1+0x2428], R77 ;  /* 0x0024284d01007387 */ /* 0x008fe20000100800 */
[----:B0-----:R-:W-:-:S03]  /*14490*/  IMAD.WIDE R70, R7, 0x2, R90 ;  /* 0x0000000207467825 */ /* 0x001fc600078e025a */
[----:B------:R0:W-:Y:S01]  /*144a0*/  STL.64 [R1+0x300], R50 ;  /* 0x0003003201007387 */ /* 0x0001e20000100a00 */
[----:B-1----:R-:W-:-:S03]  /*144b0*/  IMAD.WIDE R58, R7, 0x2, R88 ;  /* 0x00000002073a7825 */ /* 0x002fc600078e0258 */
[----:B------:R-:W3:Y:S01]  /*144c0*/  @!P0 LDG.E.U16 R57, desc[UR6][R70.64] ;  /* 0x0000000646398981 */ /* 0x000ee2000c1e1500 */
[----:B--2---:R-:W-:-:S03]  /*144d0*/  IMAD.WIDE R54, R7, 0x2, R86 ;  /* 0x0000000207367825 */ /* 0x004fc600078e0256 */
[----:B------:R-:W2:Y:S01]  /*144e0*/  @!P0 LDG.E.U16 R56, desc[UR6][R58.64] ;  /* 0x000000063a388981 */ /* 0x000ea2000c1e1500 */
[----:B0-----:R-:W-:-:S03]  /*144f0*/  IMAD.WIDE R50, R7, 0x2, R84 ;  /* 0x0000000207327825 */ /* 0x001fc600078e0254 */
[----:B------:R0:W3:Y:S04]  /*14500*/  @!P0 LDG.E.U16 R47, desc[UR6][R54.64] ;  /* 0x00000006362f8981 */ /* 0x0000e8000c1e1500 */
[----:B------:R1:W3:Y:S01]  /*14510*/  @!P0 LDG.E.U16 R46, desc[UR6][R50.64] ;  /* 0x00000006322e8981 */ /* 0x0002e2000c1e1500 */
[----:B------:R-:W-:-:S03]  /*14520*/  VIADD R7, R5, 0xffffff9c ;  /* 0xffffff9c05077836 */ /* 0x000fc60000000000 */
[----:B------:R-:W-:Y:S02]  /*14530*/  STL [R1+0x242c], R74 ;  /* 0x00242c4a01007387 */ /* 0x000fe40000100800 */
[----:B------:R-:W-:Y:S01]  /*14540*/  ISETP.GE.U32.AND P0, PT, R7, 0x7fffff1d, PT ;  /* 0x7fffff1d0700780c */ /* 0x000fe20003f06070 */
[----:B------:R-:W-:Y:S01]  /*14550*/  IMAD R7, R2, 0x5f, RZ ;  /* 0x0000005f02077824 */ /* 0x000fe200078e02ff */
[----:B------:R-:W-:Y:S02]  /*14560*/  PRMT R52, RZ, 0x7610, R52 ;  /* 0x00007610ff347816 */ /* 0x000fe40000000034 */
[----:B------:R-:W-:Y:S02]  /*14570*/  PRMT R53, RZ, 0x7610, R53 ;  /* 0x00007610ff357816 */ /* 0x000fe40000000035 */
[----:B------:R-:W-:Y:S02]  /*14580*/  PRMT R44, RZ, 0x7610, R44 ;  /* 0x00007610ff2c7816 */ /* 0x000fe4000000002c */
[----:B------:R-:W-:Y:S01]  /*14590*/  PRMT R45, RZ, 0x7610, R45 ;  /* 0x00007610ff2d7816 */ /* 0x000fe2000000002d */
[----:B----4-:R-:W-:Y:S04]  /*145a0*/  STL [R1+0x2430], R73 ;  /* 0x0024304901007387 */ /* 0x010fe80000100800 */
[----:B------:R-:W-:Y:S04]  /*145b0*/  STL [R1+0x2434], R72 ;  /* 0x0024344801007387 */ /* 0x000fe80000100800 */
[----:B------:R-:W-:Y:S04]  /*145c0*/  STL [R1+0xfa8], R69 ;  /* 0x000fa84501007387 */ /* 0x000fe80000100800 */
[----:B------:R-:W-:Y:S04]  /*145d0*/  STL.64 [R1+0x2f8], R70 ;  /* 0x0002f84601007387 */ /* 0x000fe80000100a00 */
[----:B------:R-:W-:Y:S04]  /*145e0*/  STL.64 [R1+0x2f0], R58 ;  /* 0x0002f03a01007387 */ /* 0x000fe80000100a00 */
[----:B------:R0:W-:Y:S04]  /*145f0*/  STL.64 [R1+0x2e8], R54 ;  /* 0x0002e83601007387 */ /* 0x0001e80000100a00 */
[----:B------:R1:W-:Y:S04]  /*14600*/  STL.64 [R1+0x2e0], R50 ;  /* 0x0002e03201007387 */ /* 0x0003e80000100a00 */
[----:B--2---:R-:W-:Y:S01]  /*14610*/  STL [R1+0x1288], R56 ;  /* 0x0012883801007387 */ /* 0x004fe20000100800 */
[----:B0-----:R-:W-:-:S03]  /*14620*/  IMAD.WIDE R54, R7, 0x2, R88 ;  /* 0x0000000207367825 */ /* 0x001fc600078e0258 */
[----:B---3--:R0:W-:Y:S01]  /*14630*/  STL [R1+0x128c], R57 ;  /* 0x00128c3901007387 */ /* 0x0081e20000100800 */
[----:B-1----:R-:W-:-:S03]  /*14640*/  IMAD.WIDE R50, R7, 0x2, R86 ;  /* 0x0000000207327825 */ /* 0x002fc600078e0256 */
[----:B------:R-:W2:Y:S04]  /*14650*/  @!P5 LDG.E.U16 R52, desc[UR6][R54.64] ;  /* 0x000000063634d981 */ /* 0x000ea8000c1e1500 */
[----:B------:R-:W-:Y:S01]  /*14660*/  STL [R1+0x1280], R46 ;  /* 0x0012802e01007387 */ /* 0x000fe20000100800 */
[----:B0-----:R-:W-:-:S03]  /*14670*/  IMAD.WIDE R56, R7, 0x2, R90 ;  /* 0x0000000207387825 */ /* 0x001fc600078e025a */
[----:B------:R0:W-:Y:S04]  /*14680*/  STL [R1+0x1284], R47 ;  /* 0x0012842f01007387 */ /* 0x0001e80000100800 */
[----:B------:R-:W3:Y:S04]  /*14690*/  @!P5 LDG.E.U16 R53, desc[UR6][R56.64] ;  /* 0x000000063835d981 */ /* 0x000ee8000c1e1500 */
[----:B------:R1:W4:Y:S01]  /*146a0*/  @!P5 LDG.E.U16 R45, desc[UR6][R50.64] ;  /* 0x00000006322dd981 */ /* 0x000322000c1e1500 */
[----:B0-----:R-:W-:-:S05]  /*146b0*/  IMAD.WIDE R46, R7, 0x2, R84 ;  /* 0x00000002072e7825 */ /* 0x001fca00078e0254 */
[----:B------:R0:W4:Y:S01]  /*146c0*/  @!P5 LDG.E.U16 R44, desc[UR6][R46.64] ;  /* 0x000000062e2cd981 */ /* 0x000122000c1e1500 */
[----:B------:R-:W-:-:S03]  /*146d0*/  VIADD R7, R5, 0xffffff94 ;  /* 0xffffff9405077836 */ /* 0x000fc60000000000 */
[----:B------:R-:W-:Y:S02]  /*146e0*/  STL.64 [R1+0x2d8], R56 ;  /* 0x0002d83801007387 */ /* 0x000fe40000100a00 */
[----:B------:R-:W-:Y:S02]  /*146f0*/  ISETP.GE.U32.AND P5, PT, R7, 0x7fffff15, PT ;  /* 0x7fffff150700780c */ /* 0x000fe40003fa6070 */
[----:B------:R-:W-:Y:S01]  /*14700*/  STL.64 [R1+0x2d0], R54 ;  /* 0x0002d03601007387 */ /* 0x000fe20000100a00 */
[----:B------:R-:W-:-:S03]  /*14710*/  IMAD R7, R2, 0x63, RZ ;  /* 0x0000006302077824 */ /* 0x000fc600078e02ff */
[----:B------:R1:W-:Y:S04]  /*14720*/  STL.64 [R1+0x2c8], R50 ;  /* 0x0002c83201007387 */ /* 0x0003e80000100a00 */
[----:B------:R0:W-:Y:S01]  /*14730*/  STL.64 [R1+0x2c0], R46 ;  /* 0x0002c02e01007387 */ /* 0x0001e20000100a00 */
[----:B------:R-:W-:Y:S02]  /*14740*/  PRMT R0, RZ, 0x7610, R0 ;  /* 0x00007610ff007816 */ /* 0x000fe40000000000 */
[----:B------:R-:W-:Y:S02]  /*14750*/  PRMT R74, RZ, 0x7610, R74 ;  /* 0x00007610ff4a7816 */ /* 0x000fe4000000004a */
[----:B------:R-:W-:Y:S02]  /*14760*/  PRMT R73, RZ, 0x7610, R73 ;  /* 0x00007610ff497816 */ /* 0x000fe40000000049 */
[----:B------:R-:W-:Y:S01]  /*14770*/  PRMT R72, RZ, 0x7610, R72 ;  /* 0x00007610ff487816 */ /* 0x000fe20000000048 */
[----:B-1----:R-:W-:-:S04]  /*14780*/  IMAD.WIDE R50, R7, 0x2, R88 ;  /* 0x0000000207327825 */ /* 0x002fc800078e0258 */
[----:B0-----:R-:W-:Y:S01]  /*14790*/  IMAD.WIDE R46, R7, 0x2, R86 ;  /* 0x00000002072e7825 */ /* 0x001fe200078e0256 */
[----:B------:R-:W4:Y:S04]  /*147a0*/  @!P0 LDG.E.U16 R74, desc[UR6][R50.64] ;  /* 0x00000006324a8981 */ /* 0x000f28000c1e1500 */
[----:B------:R-:W4:Y:S01]  /*147b0*/  @!P0 LDG.E.U16 R73, desc[UR6][R46.64] ;  /* 0x000000062e498981 */ /* 0x000f22000c1e1500 */
[----:B------:R-:W-:Y:S02]  /*147c0*/  PRMT R48, RZ, 0x7610, R48 ;  /* 0x00007610ff307816 */ /* 0x000fe40000000030 */
[----:B------:R-:W-:Y:S02]  /*147d0*/  PRMT R49, RZ, 0x7610, R49 ;  /* 0x00007610ff317816 */ /* 0x000fe40000000031 */
[----:B------:R-:W-:-:S02]  /*147e0*/  PRMT R40, RZ, 0x7610, R40 ;  /* 0x00007610ff287816 */ /* 0x000fc40000000028 */
[----:B------:R-:W-:Y:S01]  /*147f0*/  PRMT R41, RZ, 0x7610, R41 ;  /* 0x00007610ff297816 */ /* 0x000fe20000000029 */
[----:B--2---:R-:W-:Y:S04]  /*14800*/  STL [R1+0x12a8], R52 ;  /* 0x0012a83401007387 */ /* 0x004fe80000100800 */
[----:B---3--:R0:W-:Y:S04]  /*14810*/  STL [R1+0x12ac], R53 ;  /* 0x0012ac3501007387 */ /* 0x0081e80000100800 */
[----:B----4-:R-:W-:Y:S01]  /*14820*/  STL [R1+0x12a0], R44 ;  /* 0x0012a02c01007387 */ /* 0x010fe20000100800 */
[----:B0-----:R-:W-:-:S03]  /*14830*/  IMAD.WIDE R52, R7, 0x2, R90 ;  /* 0x0000000207347825 */ /* 0x001fc600078e025a */
[----:B------:R0:W-:Y:S04]  /*14840*/  STL [R1+0x12a4], R45 ;  /* 0x0012a42d01007387 */ /* 0x0001e80000100800 */
[----:B------:R1:W2:Y:S01]  /*14850*/  @!P0 LDG.E.U16 R0, desc[UR6][R52.64] ;  /* 0x0000000634008981 */ /* 0x0002a2000c1e1500 */
[----:B0-----:R-:W-:-:S04]  /*14860*/  IMAD.WIDE R44, R7, 0x2, R84 ;  /* 0x00000002072c7825 */ /* 0x001fc800078e0254 */
[----:B------:R-:W-:Y:S01]  /*14870*/  VIADD R7, R5, 0xffffff8c ;  /* 0xffffff8c05077836 */ /* 0x000fe20000000000 */
[----:B------:R0:W3:Y:S04]  /*14880*/  @!P0 LDG.E.U16 R72, desc[UR6][R44.64] ;  /* 0x000000062c488981 */ /* 0x0000e8000c1e1500 */
[----:B------:R-:W-:Y:S01]  /*14890*/  ISETP.GE.U32.AND P0, PT, R7, 0x7fffff0d, PT ;  /* 0x7fffff0d0700780c */ /* 0x000fe20003f06070 */
[----:B------:R-:W-:Y:S01]  /*148a0*/  IMAD R7, R2, 0x6b, RZ ;  /* 0x0000006b02077824 */ /* 0x000fe200078e02ff */
[----:B------:R1:W-:Y:S04]  /*148b0*/  STL.64 [R1+0x258], R52 ;  /* 0x0002583401007387 */ /* 0x0003e80000100a00 */
[----:B------:R4:W-:Y:S04]  /*148c0*/  STL.64 [R1+0x250], R50 ;  /* 0x0002503201007387 */ /* 0x0009e80000100a00 */
[----:B------:R0:W-:Y:S04]  /*148d0*/  STL.64 [R1+0x248], R46 ;  /* 0x0002482e01007387 */ /* 0x0001e80000100a00 */
[----:B------:R0:W-:Y:S01]  /*148e0*/  STL.64 [R1+0x240], R44 ;  /* 0x0002402c01007387 */ /* 0x0001e20000100a00 */
[----:B-1----:R-:W-:-:S04]  /*148f0*/  IMAD.WIDE R52, R7, 0x2, R90 ;  /* 0x0000000207347825 */ /* 0x002fc800078e025a */
[C---:B----4-:R-:W-:Y:S01]  /*14900*/  IMAD.WIDE R50, R7.reuse, 0x2, R88 ;  /* 0x0000000207327825 */ /* 0x050fe200078e0258 */
[----:B------:R-:W4:Y:S03]  /*14910*/  @!P5 LDG.E.U16 R49, desc[UR6][R52.64] ;  /* 0x000000063431d981 */ /* 0x000f26000c1e1500 */
[C---:B0-----:R-:W-:Y:S01]  /*14920*/  IMAD.WIDE R46, R7.reuse, 0x2, R86 ;  /* 0x00000002072e7825 */ /* 0x041fe200078e0256 */
[----:B------:R-:W2:Y:S03]  /*14930*/  @!P5 LDG.E.U16 R48, desc[UR6][R50.64] ;  /* 0x000000063230d981 */ /* 0x000ea6000c1e1500 */
[----:B------:R-:W-:Y:S01]  /*14940*/  IMAD.WIDE R44, R7, 0x2, R84 ;  /* 0x00000002072c7825 */ /* 0x000fe200078e0254 */
[----:B------:R0:W3:Y:S04]  /*14950*/  @!P5 LDG.E.U16 R41, desc[UR6][R46.64] ;  /* 0x000000062e29d981 */ /* 0x0000e8000c1e1500 */
[----:B------:R1:W3:Y:S01]  /*14960*/  @!P5 LDG.E.U16 R40, desc[UR6][R44.64] ;  /* 0x000000062c28d981 */ /* 0x0002e2000c1e1500 */
[----:B------:R-:W-:-:S03]  /*14970*/  VIADD R7, R5, 0xffffff84 ;  /* 0xffffff8405077836 */ /* 0x000fc60000000000 */
[----:B------:R-:W-:Y:S02]  /*14980*/  STL.64 [R1+0x158], R52 ;  /* 0x0001583401007387 */ /* 0x000fe40000100a00 */
[----:B------:R-:W-:Y:S01]  /*14990*/  ISETP.GE.U32.AND P5, PT, R7, 0x7fffff05, PT ;  /* 0x7fffff050700780c */ /* 0x000fe20003fa6070 */
[----:B------:R-:W-:Y:S01]  /*149a0*/  IMAD R7, R2, 0x73, RZ ;  /* 0x0000007302077824 */ /* 0x000fe200078e02ff */
[----:B------:R-:W-:Y:S01]  /*149b0*/  STL.64 [R1+0x150], R50 ;  /* 0x0001503201007387 */ /* 0x000fe20000100a00 */
[----:B------:R-:W-:-:S03]  /*149c0*/  PRMT R9, RZ, 0x7610, R9 ;  /* 0x00007610ff097816 */ /* 0x000fc60000000009 */
[----:B------:R0:W-:Y:S01]  /*149d0*/  STL.64 [R1+0x148], R46 ;  /* 0x0001482e01007387 */ /* 0x0001e20000100a00 */
[----:B------:R-:W-:-:S03]  /*149e0*/  PRMT R10, RZ, 0x7610, R10 ;  /* 0x00007610ff0a7816 */ /* 0x000fc6000000000a */
[----:B------:R1:W-:Y:S01]  /*149f0*/  STL.64 [R1+0x140], R44 ;  /* 0x0001402c01007387 */ /* 0x0003e20000100a00 */
[----:B------:R-:W-:Y:S01]  /*14a00*/  PRMT R8, RZ, 0x7610, R8 ;  /* 0x00007610ff087816 */ /* 0x000fe20000000008 */
[----:B0-----:R-:W-:-:S04]  /*14a10*/  IMAD.WIDE R46, R7, 0x2, R88 ;  /* 0x00000002072e7825 */ /* 0x001fc800078e0258 */
[----:B-1----:R-:W-:Y:S01]  /*14a20*/  IMAD.WIDE R44, R7, 0x2, R86 ;  /* 0x00000002072c7825 */ /* 0x002fe200078e0256 */
[----:B------:R-:W3:Y:S04]  /*14a30*/  @!P0 LDG.E.U16 R10, desc[UR6][R46.64] ;  /* 0x000000062e0a8981 */ /* 0x000ee8000c1e1500 */
[----:B------:R-:W3:Y:S01]  /*14a40*/  @!P0 LDG.E.U16 R9, desc[UR6][R44.64] ;  /* 0x000000062c098981 */ /* 0x000ee2000c1e1500 */
[----:B------:R-:W-:Y:S01]  /*14a50*/  PRMT R37, RZ, 0x7610, R37 ;  /* 0x00007610ff257816 */ /* 0x000fe20000000025 */
[----:B------:R-:W-:Y:S01]  /*14a60*/  IMAD R52, R2, 0x7b, RZ ;  /* 0x0000007b02347824 */ /* 0x000fe200078e02ff */
[----:B------:R-:W-:-:S03]  /*14a70*/  PRMT R36, RZ, 0x7610, R36 ;  /* 0x00007610ff247816 */ /* 0x000fc60000000024 */
[----:B------:R-:W-:-:S05]  /*14a80*/  IMAD.WIDE R58, R52, 0x2, R90 ;  /* 0x00000002343a7825 */ /* 0x000fca00078e025a */
[----:B------:R-:W3:Y:S04]  /*14a90*/  @!P5 LDG.E.U16 R36, desc[UR6][R58.64] ;  /* 0x000000063a24d981 */ /* 0x000ee8000c1e1500 */
[----:B--2---:R-:W-:Y:S04]  /*14aa0*/  STL [R1+0xf44], R48 ;  /* 0x000f443001007387 */ /* 0x004fe80000100800 */
[----:B----4-:R0:W-:Y:S04]  /*14ab0*/  STL [R1+0xf48], R49 ;  /* 0x000f483101007387 */ /* 0x0101e80000100800 */
[----:B---3--:R-:W-:Y:S04]  /*14ac0*/  STL [R1+0xf3c], R40 ;  /* 0x000f3c2801007387 */ /* 0x008fe80000100800 */
[----:B------:R1:W-:Y:S01]  /*14ad0*/  STL [R1+0xf40], R41 ;  /* 0x000f402901007387 */ /* 0x0003e20000100800 */
[----:B0-----:R-:W-:-:S05]  /*14ae0*/  IMAD.WIDE R48, R7, 0x2, R90 ;  /* 0x0000000207307825 */ /* 0x001fca00078e025a */
[----:B------:R-:W2:Y:S01]  /*14af0*/  @!P0 LDG.E.U16 R37, desc[UR6][R48.64] ;  /* 0x0000000630258981 */ /* 0x000ea2000c1e1500 */
[----:B-1----:R-:W-:-:S05]  /*14b00*/  IMAD.WIDE R40, R7, 0x2, R84 ;  /* 0x0000000207287825 */ /* 0x002fca00078e0254 */
[----:B------:R0:W3:Y:S01]  /*14b10*/  @!P0 LDG.E.U16 R8, desc[UR6][R40.64] ;  /* 0x0000000628088981 */ /* 0x0000e2000c1e1500 */
[----:B------:R-:W-:-:S03]  /*14b20*/  VIADD R7, R5, 0xffffff9b ;  /* 0xffffff9b05077836 */ /* 0x000fc60000000000 */
[----:B------:R-:W-:Y:S02]  /*14b30*/  STL.64 [R1+0x58], R48 ;  /* 0x0000583001007387 */ /* 0x000fe40000100a00 */
[----:B------:R-:W-:Y:S02]  /*14b40*/  ISETP.GE.U32.AND P0, PT, R7, 0x7fffff1c, PT ;  /* 0x7fffff1c0700780c */ /* 0x000fe40003f06070 */
[----:B------:R-:W-:Y:S01]  /*14b50*/  STL.64 [R1+0x50], R46 ;  /* 0x0000502e01007387 */ /* 0x000fe20000100a00 */
[----:B------:R-:W-:-:S03]  /*14b60*/  PRMT R7, RZ, 0x7610, R7 ;  /* 0x00007610ff077816 */ /* 0x000fc60000000007 */
[----:B------:R-:W-:Y:S04]  /*14b70*/  STL.64 [R1+0x48], R44 ;  /* 0x0000482c01007387 */ /* 0x000fe80000100a00 */
[----:B------:R-:W-:Y:S04]  /*14b80*/  STL.64 [R1+0x40], R40 ;  /* 0x0000402801007387 */ /* 0x000fe80000100a00 */
[----:B------:R1:W-:Y:S04]  /*14b90*/  STL [R1+0xf20], R9 ;  /* 0x000f200901007387 */ /* 0x0003e80000100800 */
[----:B------:R-:W-:Y:S04]  /*14ba0*/  STL [R1+0xf24], R10 ;  /* 0x000f240a01007387 */ /* 0x000fe80000100800 */
[----:B------:R4:W-:Y:S01]  /*14bb0*/  STL.S16 [R1+0xf84], R7 ;  /* 0x000f840701007387 */ /* 0x0009e20000100600 */
[----:B------:R-:W-:Y:S01]  /*14bc0*/  IMAD.WIDE R56, R52, 0x2, R88 ;  /* 0x0000000234387825 */ /* 0x000fe200078e0258 */
[----:B------:R-:W-:Y:S01]  /*14bd0*/  PRMT R42, RZ, 0x7610, R42 ;  /* 0x00007610ff2a7816 */ /* 0x000fe2000000002a */
[----:B-1----:R-:W1:Y:S02]  /*14be0*/  LDC R9, c[0x0][0x3b0] ;  /* 0x0000ec00ff097b82 */ /* 0x002e640000000800 */
[----:B----4-:R-:W-:Y:S01]  /*14bf0*/  IMAD R7, R2, 0x64, RZ ;  /* 0x0000006402077824 */ /* 0x010fe200078e02ff */
[----:B------:R-:W-:Y:S01]  /*14c00*/  PRMT R43, RZ, 0x7610, R43 ;  /* 0x00007610ff2b7816 */ /* 0x000fe2000000002b */
[----:B------:R-:W-:Y:S01]  /*14c10*/  IMAD.WIDE R54, R52, 0x2, R86 ;  /* 0x0000000234367825 */ /* 0x000fe200078e0256 */
[----:B------:R-:W-:-:S03]  /*14c20*/  PRMT R32, RZ, 0x7610, R32 ;  /* 0x00007610ff207816 */ /* 0x000fc60000000020 */
[----:B------:R-:W4:Y:S01]  /*14c30*/  LDC R10, c[0x0][0x3b0] ;  /* 0x0000ec00ff0a7b82 */ /* 0x000f220000000800 */
[----:B------:R-:W-:-:S04]  /*14c40*/  IMAD.WIDE R46, R7, 0x2, R90 ;  /* 0x00000002072e7825 */ /* 0x000fc800078e025a */
[----:B------:R-:W-:Y:S01]  /*14c50*/  IMAD.WIDE R52, R52, 0x2, R84 ;  /* 0x0000000234347825 */ /* 0x000fe200078e0254 */
[----:B------:R-:W-:Y:S01]  /*14c60*/  PRMT R33, RZ, 0x7610, R33 ;  /* 0x00007610ff217816 */ /* 0x000fe20000000021 */
[----:B------:R-:W4:Y:S02]  /*14c70*/  @!P0 LDG.E.U16 R43, desc[UR6][R46.64] ;  /* 0x000000062e2b8981 */ /* 0x000f24000c1e1500 */
[----:B------:R-:W-:-:S04]  /*14c80*/  IMAD.WIDE R44, R7, 0x2, R88 ;  /* 0x00000002072c7825 */ /* 0x000fc800078e0258 */
[C---:B0-----:R-:W-:Y:S01]  /*14c90*/  IMAD.WIDE R40, R7.reuse, 0x2, R86 ;  /* 0x0000000207287825 */ /* 0x041fe200078e0256 */
[----:B------:R-:W4:Y:S04]  /*14ca0*/  @!P0 LDG.E.U16 R42, desc[UR6][R44.64] ;  /* 0x000000062c2a8981 */ /* 0x000f28000c1e1500 */
[----:B------:R0:W4:Y:S04]  /*14cb0*/  @!P0 LDG.E.U16 R33, desc[UR6][R40.64] ;  /* 0x0000000628218981 */ /* 0x000128000c1e1500 */
[----:B---3--:R-:W-:Y:S04]  /*14cc0*/  STL [R1+0xf1c], R8 ;  /* 0x000f1c0801007387 */ /* 0x008fe80000100800 */
[----:B------:R-:W3:Y:S04]  /*14cd0*/  LDL.LU R81, [R1+0x38] ;  /* 0x0000380001517983 */ /* 0x000ee80000300800 */
[----:B------:R-:W4:Y:S04]  /*14ce0*/  LDL.LU R80, [R1+0x3c] ;  /* 0x00003c0001507983 */ /* 0x000f280000300800 */
[----:B--2---:R-:W-:Y:S04]  /*14cf0*/  STL [R1+0xf28], R37 ;  /* 0x000f282501007387 */ /* 0x004fe80000100800 */
[----:B------:R-:W-:Y:S04]  /*14d00*/  STL [R1+0x2170], R58 ;  /* 0x0021703a01007387 */ /* 0x000fe80000100800 */
[----:B------:R-:W-:Y:S04]  /*14d10*/  STL.64 [R1+0x238], R46 ;  /* 0x0002382e01007387 */ /* 0x000fe80000100a00 */
[----:B------:R-:W-:Y:S04]  /*14d20*/  STL [R1+0x2284], R58 ;  /* 0x0022843a01007387 */ /* 0x000fe80000100800 */
[----:B------:R-:W-:Y:S04]  /*14d30*/  STL [R1+0x216c], R59 ;  /* 0x00216c3b01007387 */ /* 0x000fe80000100800 */
[----:B------:R-:W-:Y:S04]  /*14d40*/  STL [R1+0x2274], R59 ;  /* 0x0022743b01007387 */ /* 0x000fe80000100800 */
[----:B------:R-:W-:Y:S04]  /*14d50*/  STL.64 [R1+0x23e8], R58 ;  /* 0x0023e83a01007387 */ /* 0x000fe80000100a00 */
[----:B------:R-:W-:Y:S04]  /*14d60*/  STL [R1+0x243c], R58 ;  /* 0x00243c3a01007387 */ /* 0x000fe80000100800 */
[----:B------:R2:W-:Y:S04]  /*14d70*/  STL [R1+0x2438], R59 ;  /* 0x0024383b01007387 */ /* 0x0005e80000100800 */
[----:B--2---:R-:W2:Y:S04]  /*14d80*/  LDL.LU R59, [R1+0xf84] ;  /* 0x000f8400013b7983 */ /* 0x004ea80000300800 */
        /* <DEDUP_REMOVED lines=17> */
[----:B------:R0:W-:Y:S02]  /*14ea0*/  STL [R1+0xf88], R36 ;  /* 0x000f882401007387 */ /* 0x0001e40000100800 */
[----:B0-----:R-:W-:-:S05]  /*14eb0*/  IMAD.WIDE R36, R7, 0x2, R84 ;  /* 0x0000000207247825 */ /* 0x001fca00078e0254 */
[----:B------:R0:W2:Y:S01]  /*14ec0*/  @!P0 LDG.E.U16 R32, desc[UR6][R36.64] ;  /* 0x0000000624208981 */ /* 0x0000a2000c1e1500 */
[----:B------:R-:W-:-:S03]  /*14ed0*/  VIADD R8, R5, 0xffffff93 ;  /* 0xffffff9305087836 */ /* 0x000fc60000000000 */
[----:B------:R-:W-:Y:S02]  /*14ee0*/  STL [R1+0x22d4], R53 ;  /* 0x0022d43501007387 */ /* 0x000fe40000100800 */
[----:B------:R-:W-:Y:S02]  /*14ef0*/  ISETP.GE.U32.AND P0, PT, R8, 0x7fffff14, PT ;  /* 0x7fffff140800780c */ /* 0x000fe40003f06070 */
[----:B------:R-:W-:Y:S04]  /*14f00*/  STL [R1+0x2454], R53 ;  /* 0x0024543501007387 */ /* 0x000fe80000100800 */
[----:B------:R-:W-:Y:S04]  /*14f10*/  STL.64 [R1+0x230], R44 ;  /* 0x0002302c01007387 */ /* 0x000fe80000100a00 */
[----:B------:R0:W-:Y:S01]  /*14f20*/  STL.64 [R1+0x228], R40 ;  /* 0x0002282801007387 */ /* 0x0001e20000100a00 */
[----:B------:R-:W-:-:S03]  /*14f30*/  PRMT R38, RZ, 0x7610, R38 ;  /* 0x00007610ff267816 */ /* 0x000fc60000000026 */
[----:B------:R0:W-:Y:S01]  /*14f40*/  STL.64 [R1+0x220], R36 ;  /* 0x0002202401007387 */ /* 0x0001e20000100a00 */
[----:B------:R-:W-:Y:S02]  /*14f50*/  PRMT R39, RZ, 0x7610, R39 ;  /* 0x00007610ff277816 */ /* 0x000fe40000000027 */
[----:B------:R-:W-:Y:S02]  /*14f60*/  PRMT R28, RZ, 0x7610, R28 ;  /* 0x00007610ff1c7816 */ /* 0x000fe4000000001c */
[----:B------:R-:W-:Y:S02]  /*14f70*/  PRMT R29, RZ, 0x7610, R29 ;  /* 0x00007610ff1d7816 */ /* 0x000fe4000000001d */
[----:B---3--:R-:W-:-:S05]  /*14f80*/  SEL R7, R83, R81, !P1 ;  /* 0x0000005153077207 */ /* 0x008fca0004800000 */
[----:B-1----:R-:W-:Y:S02]  /*14f90*/  IMAD R71, R7, R9, RZ ;  /* 0x0000000907477224 */ /* 0x002fe400078e02ff */
[----:B------:R-:W-:-:S03]  /*14fa0*/  IMAD R7, R2, 0x6c, RZ ;  /* 0x0000006c02077824 */ /* 0x000fc600078e02ff */
[----:B------:R-:W-:Y:S01]  /*14fb0*/  STL [R1+0x2458], R71 ;  /* 0x0024584701007387 */ /* 0x000fe20000100800 */
[----:B0-----:R-:W-:-:S03]  /*14fc0*/  IMAD.WIDE R40, R7, 0x2, R88 ;  /* 0x0000000207287825 */ /* 0x001fc600078e0258 */
[----:B----4-:R-:W-:Y:S04]  /*14fd0*/  STL [R1+0xf94], R42 ;  /* 0x000f942a01007387 */ /* 0x010fe80000100800 */
[----:B------:R0:W-:Y:S01]  /*14fe0*/  STL [R1+0xf98], R43 ;  /* 0x000f982b01007387 */ /* 0x0001e20000100800 */
[----:B------:R-:W-:-:S03]  /*14ff0*/  IMAD.WIDE R36, R7, 0x2, R86 ;  /* 0x0000000207247825 */ /* 0x000fc600078e0256 */
[----:B------:R-:W3:Y:S04]  /*15000*/  @!P0 LDG.E.U16 R38, desc[UR6][R40.64] ;  /* 0x0000000628268981 */ /* 0x000ee8000c1e1500 */
[----:B------:R-:W4:Y:S01]  /*15010*/  @!P0 LDG.E.U16 R29, desc[UR6][R36.64] ;  /* 0x00000006241d8981 */ /* 0x000f22000c1e1500 */
[----:B0-----:R-:W-:-:S05]  /*15020*/  IMAD.WIDE R42, R7, 0x2, R90 ;  /* 0x00000002072a7825 */ /* 0x001fca00078e025a */
[----:B------:R-:W4:Y:S01]  /*15030*/  @!P0 LDG.E.U16 R39, desc[UR6][R42.64] ;  /* 0x000000062a278981 */ /* 0x000f22000c1e1500 */
[----:B------:R-:W-:Y:S02]  /*15040*/  PRMT R16, RZ, 0x7610, R16 ;  /* 0x00007610ff107816 */ /* 0x000fe40000000010 */
[----:B------:R-:W-:Y:S02]  /*15050*/  PRMT R15, RZ, 0x7610, R15 ;  /* 0x00007610ff0f7816 */ /* 0x000fe4000000000f */
[----:B------:R-:W-:Y:S02]  /*15060*/  PRMT R12, RZ, 0x7610, R12 ;  /* 0x00007610ff0c7816 */ /* 0x000fe4000000000c */
[----:B------:R-:W-:Y:S01]  /*15070*/  PRMT R77, RZ, 0x7610, R77 ;  /* 0x00007610ff4d7816 */ /* 0x000fe2000000004d */
[----:B------:R-:W-:Y:S01]  /*15080*/  VIADD R8, R5, 0xffffff8b ;  /* 0xffffff8b05087836 */ /* 0x000fe20000000000 */
[----:B------:R-:W-:Y:S02]  /*15090*/  PRMT R9, RZ, 0x7610, R9 ;  /* 0x00007610ff097816 */ /* 0x000fe40000000009 */
[----:B------:R-:W-:-:S02]  /*150a0*/  PRMT R79, RZ, 0x7610, R79 ;  /* 0x00007610ff4f7816 */ /* 0x000fc4000000004f */
[----:B------:R-:W4:Y:S04]  /*150b0*/  @!P5 LDG.E.U16 R77, desc[UR6][R54.64] ;  /* 0x00000006364dd981 */ /* 0x000f28000c1e1500 */
[----:B--2---:R-:W2:Y:S04]  /*150c0*/  @!P5 LDG.E.U16 R59, desc[UR6][R56.64] ;  /* 0x00000006383bd981 */ /* 0x004ea8000c1e1500 */
[----:B------:R-:W2:Y:S04]  /*150d0*/  @!P5 LDG.E.U16 R79, desc[UR6][R52.64] ;  /* 0x00000006344fd981 */ /* 0x000ea8000c1e1500 */
[----:B------:R-:W-:Y:S04]  /*150e0*/  STL [R1+0xf8c], R32 ;  /* 0x000f8c2001007387 */ /* 0x000fe80000100800 */
[----:B------:R0:W-:Y:S02]  /*150f0*/  STL [R1+0xf90], R33 ;  /* 0x000f902101007387 */ /* 0x0001e40000100800 */
[----:B0-----:R-:W-:-:S05]  /*15100*/  IMAD.WIDE R32, R7, 0x2, R84 ;  /* 0x0000000207207825 */ /* 0x001fca00078e0254 */
[----:B------:R-:W2:Y:S01]  /*15110*/  @!P0 LDG.E.U16 R28, desc[UR6][R32.64] ;  /* 0x00000006201c8981 */ /* 0x000ea2000c1e1500 */
[----:B------:R-:W-:Y:S02]  /*15120*/  SEL R7, R83, R80, !P1 ;  /* 0x0000005053077207 */ /* 0x000fe40004800000 */
[----:B------:R-:W-:Y:S01]  /*15130*/  ISETP.GE.U32.AND P0, PT, R8, 0x7fffff0c, PT ;  /* 0x7fffff0c0800780c */ /* 0x000fe20003f06070 */
[----:B------:R-:W-:Y:S02]  /*15140*/  STL.64 [R1+0x138], R42 ;  /* 0x0001382a01007387 */ /* 0x000fe40000100a00 */
[----:B------:R-:W-:Y:S02]  /*15150*/  IMAD R81, R7, R10, RZ ;  /* 0x0000000a07517224 */ /* 0x000fe400078e02ff */
[----:B------:R-:W-:Y:S01]  /*15160*/  STL.64 [R1+0x130], R40 ;  /* 0x0001302801007387 */ /* 0x000fe20000100a00 */
[C---:B------:R-:W-:Y:S01]  /*15170*/  IMAD R7, R2.reuse, 0x74, RZ ;  /* 0x0000007402077824 */ /* 0x040fe200078e02ff */
[----:B------:R-:W-:Y:S01]  /*15180*/  PRMT R11, RZ, 0x7610, R11 ;  /* 0x00007610ff0b7816 */ /* 0x000fe2000000000b */
[----:B------:R-:W-:Y:S01]  /*15190*/  VIADD R8, R5, 0xffffff83 ;  /* 0xffffff8305087836 */ /* 0x000fe20000000000 */
[----:B------:R-:W-:Y:S01]  /*151a0*/  STL.64 [R1+0x128], R36 ;  /* 0x0001282401007387 */ /* 0x000fe20000100a00 */
[----:B------:R-:W-:Y:S01]  /*151b0*/  IMAD R44, R2, 0x7c, RZ ;  /* 0x0000007c022c7824 */ /* 0x000fe200078e02ff */
[----:B------:R-:W-:Y:S01]  /*151c0*/  PRMT R67, RZ, 0x7610, R67 ;  /* 0x00007610ff437816 */ /* 0x000fe20000000043 */
[----:B------:R-:W0:Y:S01]  /*151d0*/  LDC R10, c[0x0][0x3b0] ;  /* 0x0000ec00ff0a7b82 */ /* 0x000e220000000800 */
[----:B------:R-:W-:Y:S04]  /*151e0*/  STL.64 [R1+0x120], R32 ;  /* 0x0001202001007387 */ /* 0x000fe80000100a00 */
[----:B------:R-:W-:Y:S04]  /*151f0*/  STL [R1+0x245c], R81 ;  /* 0x00245c5101007387 */ /* 0x000fe80000100800 */
[----:B---3--:R-:W-:Y:S04]  /*15200*/  STL [R1+0xf34], R38 ;  /* 0x000f342601007387 */ /* 0x008fe80000100800 */
[----:B----4-:R-:W-:Y:S04]  /*15210*/  STL [R1+0xf38], R39 ;  /* 0x000f382701007387 */ /* 0x010fe80000100800 */
[----:B--2---:R-:W-:Y:S04]  /*15220*/  STL [R1+0xf2c], R28 ;  /* 0x000f2c1c01007387 */ /* 0x004fe80000100800 */
[----:B------:R1:W-:Y:S02]  /*15230*/  STL [R1+0xf30], R29 ;  /* 0x000f301d01007387 */ /* 0x0003e40000100800 */
[----:B-1----:R-:W-:-:S05]  /*15240*/  IMAD.WIDE R28, R7, 0x2, R84 ;  /* 0x00000002071c7825 */ /* 0x002fca00078e0254 */
[----:B------:R-:W2:Y:S01]  /*15250*/  @!P0 LDG.E.U16 R9, desc[UR6][R28.64] ;  /* 0x000000061c098981 */ /* 0x000ea2000c1e1500 */
[----:B------:R-:W-:-:S04]  /*15260*/  IMAD.WIDE R38, R7, 0x2, R90 ;  /* 0x0000000207267825 */ /* 0x000fc800078e025a */
[C---:B------:R-:W-:Y:S01]  /*15270*/  IMAD.WIDE R36, R7.reuse, 0x2, R88 ;  /* 0x0000000207247825 */ /* 0x040fe200078e0258 */
[----:B------:R1:W3:Y:S03]  /*15280*/  @!P0 LDG.E.U16 R16, desc[UR6][R38.64] ;  /* 0x0000000626108981 */ /* 0x0002e6000c1e1500 */
[----:B------:R-:W-:Y:S01]  /*15290*/  IMAD.WIDE R32, R7, 0x2, R86 ;  /* 0x0000000207207825 */ /* 0x000fe200078e0256 */
[----:B------:R4:W3:Y:S04]  /*152a0*/  @!P0 LDG.E.U16 R15, desc[UR6][R36.64] ;  /* 0x00000006240f8981 */ /* 0x0008e8000c1e1500 */
[----:B------:R0:W3:Y:S01]  /*152b0*/  @!P0 LDG.E.U16 R12, desc[UR6][R32.64] ;  /* 0x00000006200c8981 */ /* 0x0000e2000c1e1500 */
[----:B------:R-:W-:Y:S01]  /*152c0*/  VIADD R7, R5, 0xffffff9a ;  /* 0xffffff9a05077836 */ /* 0x000fe20000000000 */
[----:B------:R-:W-:-:S02]  /*152d0*/  ISETP.GE.U32.AND P5, PT, R8, 0x7fffff04, PT ;  /* 0x7fffff040800780c */ /* 0x000fc40003fa6070 */
[----:B------:R1:W-:Y:S02]  /*152e0*/  STL.64 [R1+0x38], R38 ;  /* 0x0000382601007387 */ /* 0x0003e40000100a00 */
[----:B------:R-:W-:Y:S02]  /*152f0*/  ISETP.GE.U32.AND P0, PT, R7, 0x7fffff1b, PT ;  /* 0x7fffff1b0700780c */ /* 0x000fe40003f06070 */
[----:B------:R4:W-:Y:S01]  /*15300*/  STL.64 [R1+0x30], R36 ;  /* 0x0000302401007387 */ /* 0x0009e20000100a00 */
[----:B------:R-:W-:-:S03]  /*15310*/  IMAD R7, R2, 0x65, RZ ;  /* 0x0000006502077824 */ /* 0x000fc600078e02ff */
[----:B------:R0:W-:Y:S01]  /*15320*/  STL.64 [R1+0x28], R32 ;  /* 0x0000282001007387 */ /* 0x0001e20000100a00 */
[----:B------:R-:W-:-:S03]  /*15330*/  IMAD.WIDE R50, R44, 0x2, R90 ;  /* 0x000000022c327825 */ /* 0x000fc600078e025a */
[----:B------:R0:W-:Y:S01]  /*15340*/  STL.64 [R1+0x20], R28 ;  /* 0x0000201c01007387 */ /* 0x0001e20000100a00 */
[----:B-1----:R-:W-:-:S03]  /*15350*/  IMAD.WIDE R38, R7, 0x2, R90 ;  /* 0x0000000207267825 */ /* 0x002fc600078e025a */
[----:B------:R-:W3:Y:S01]  /*15360*/  @!P5 LDG.E.U16 R11, desc[UR6][R50.64] ;  /* 0x00000006320bd981 */ /* 0x000ee2000c1e1500 */
[----:B------:R-:W-:-:S03]  /*15370*/  PRMT R66, RZ, 0x7610, R66 ;  /* 0x00007610ff427816 */ /* 0x000fc60000000042 */
[----:B------:R-:W3:Y:S01]  /*15380*/  @!P0 LDG.E.U16 R67, desc[UR6][R38.64] ;  /* 0x0000000626438981 */ /* 0x000ee2000c1e1500 */
[----:B------:R-:W-:Y:S01]  /*15390*/  PRMT R63, RZ, 0x7610, R63 ;  /* 0x00007610ff3f7816 */ /* 0x000fe2000000003f */
[----:B----4-:R-:W-:Y:S01]  /*153a0*/  IMAD.WIDE R36, R7, 0x2, R88 ;  /* 0x0000000207247825 */ /* 0x010fe200078e0258 */
[----:B------:R-:W-:-:S03]  /*153b0*/  PRMT R68, RZ, 0x7610, R68 ;  /* 0x00007610ff447816 */ /* 0x000fc60000000044 */
[C---:B0-----:R-:W-:Y:S01]  /*153c0*/  IMAD.WIDE R32, R7.reuse, 0x2, R86 ;  /* 0x0000000207207825 */ /* 0x041fe200078e0256 */
[----:B------:R-:W4:Y:S03]  /*153d0*/  @!P0 LDG.E.U16 R66, desc[UR6][R36.64] ;  /* 0x0000000624428981 */ /* 0x000f26000c1e1500 */
[----:B------:R-:W-:Y:S01]  /*153e0*/  IMAD.WIDE R28, R7, 0x2, R84 ;  /* 0x00000002071c7825 */ /* 0x000fe200078e0254 */
[----:B------:R-:W4:Y:S04]  /*153f0*/  @!P0 LDG.E.U16 R63, desc[UR6][R32.64] ;  /* 0x00000006203f8981 */ /* 0x000f28000c1e1500 */
[----:B------:R-:W4:Y:S04]  /*15400*/  @!P0 LDG.E.U16 R68, desc[UR6][R28.64] ;  /* 0x000000061c448981 */ /* 0x000f28000c1e1500 */
[----:B--2---:R0:W-:Y:S04]  /*15410*/  STL [R1+0xeec], R9 ;  /* 0x000eec0901007387 */ /* 0x0041e80000100800 */
[----:B------:R-:W2:Y:S04]  /*15420*/  LDL.LU R80, [R1+0x108] ;  /* 0x0001080001507983 */ /* 0x000ea80000300800 */
[----:B------:R-:W2:Y:S01]  /*15430*/  LDL.LU R78, [R1+0x1c0] ;  /* 0x0001c000014e7983 */ /* 0x000ea20000300800 */
[----:B0-----:R-:W0:Y:S03]  /*15440*/  LDC R9, c[0x0][0x3b0] ;  /* 0x0000ec00ff097b82 */ /* 0x001e260000000800 */
[----:B------:R-:W-:Y:S01]  /*15450*/  STL [R1+0x2190], R50 ;  /* 0x0021903201007387 */ /* 0x000fe20000100800 */
[----:B------:R-:W-:-:S03]  /*15460*/  IMAD.WIDE R48, R44, 0x2, R88 ;  /* 0x000000022c307825 */ /* 0x000fc600078e0258 */
[----:B------:R-:W-:Y:S04]  /*15470*/  STL [R1+0x2234], R50 ;  /* 0x0022343201007387 */ /* 0x000fe80000100800 */
[----:B------:R-:W-:Y:S04]  /*15480*/  STL [R1+0x2460], R50 ;  /* 0x0024603201007387 */ /* 0x000fe80000100800 */
[----:B---3--:R1:W-:Y:S04]  /*15490*/  STL [R1+0xef8], R16 ;  /* 0x000ef81001007387 */ /* 0x0083e80000100800 */
[----:B------:R-:W-:Y:S01]  /*154a0*/  STL [R1+0x218c], R51 ;  /* 0x00218c3301007387 */ /* 0x000fe20000100800 */
[----:B------:R-:W-:-:S03]  /*154b0*/  IMAD.WIDE R46, R44, 0x2, R86 ;  /* 0x000000022c2e7825 */ /* 0x000fc600078e0256 */
[----:B------:R-:W-:Y:S01]  /*154c0*/  STL [R1+0x22f0], R51 ;  /* 0x0022f03301007387 */ /* 0x000fe20000100800 */
[----:B------:R-:W-:Y:S01]  /*154d0*/  VIADD R8, R5, 0xffffff92 ;  /* 0xffffff9205087836 */ /* 0x000fe20000000000 */
[----:B------:R-:W-:Y:S01]  /*154e0*/  PRMT R61, RZ, 0x7610, R61 ;  /* 0x00007610ff3d7816 */ /* 0x000fe2000000003d */
[----:B-1----:R-:W1:Y:S01]  /*154f0*/  LDC R16, c[0x0][0x3b0] ;  /* 0x0000ec00ff107b82 */ /* 0x002e620000000800 */
[----:B------:R3:W-:Y:S04]  /*15500*/  STL [R1+0xef4], R15 ;  /* 0x000ef40f01007387 */ /* 0x0007e80000100800 */
[----:B------:R-:W-:Y:S04]  /*15510*/  STL [R1+0x2464], R51 ;  /* 0x0024643301007387 */ /* 0x000fe80000100800 */
[----:B------:R-:W-:Y:S01]  /*15520*/  STL [R1+0xef0], R12 ;  /* 0x000ef00c01007387 */ /* 0x000fe20000100800 */
[----:B------:R-:W-:Y:S01]  /*15530*/  IMAD.WIDE R44, R44, 0x2, R84 ;  /* 0x000000022c2c7825 */ /* 0x000fe200078e0254 */
[----:B------:R-:W-:Y:S01]  /*15540*/  ISETP.GE.U32.AND P0, PT, R8, 0x7fffff13, PT ;  /* 0x7fffff130800780c */ /* 0x000fe20003f06070 */
[----:B---3--:R-:W3:Y:S01]  /*15550*/  LDC R15, c[0x0][0x3b0] ;  /* 0x0000ec00ff0f7b82 */ /* 0x008ee20000000800 */
        /* <DEDUP_REMOVED lines=16> */
[----:B------:R0:W-:Y:S04]  /*15660*/  STL [R1+0xf18], R11 ;  /* 0x000f180b01007387 */ /* 0x0001e80000100800 */
[----:B------:R0:W-:Y:S01]  /*15670*/  STL.64 [R1+0x218], R38 ;  /* 0x0002182601007387 */ /* 0x0001e20000100a00 */
[----:B------:R-:W-:-:S03]  /*15680*/  PRMT R64, RZ, 0x7610, R64 ;  /* 0x00007610ff407816 */ /* 0x000fc60000000040 */
[----:B------:R0:W-:Y:S01]  /*15690*/  STL.64 [R1+0x210], R36 ;  /* 0x0002102401007387 */ /* 0x0001e20000100a00 */
[----:B------:R-:W-:-:S03]  /*156a0*/  PRMT R65, RZ, 0x7610, R65 ;  /* 0x00007610ff417816 */ /* 0x000fc60000000041 */
[----:B------:R0:W-:Y:S01]  /*156b0*/  STL.64 [R1+0x208], R32 ;  /* 0x0002082001007387 */ /* 0x0001e20000100a00 */
[----:B------:R-:W-:-:S03]  /*156c0*/  PRMT R62, RZ, 0x7610, R62 ;  /* 0x00007610ff3e7816 */ /* 0x000fc6000000003e */
[----:B------:R-:W-:Y:S01]  /*156d0*/  STL [R1+0x247c], R67 ;  /* 0x00247c4301007387 */ /* 0x000fe20000100800 */
[----:B------:R-:W-:-:S03]  /*156e0*/  VIADD R8, R5, 0xffffff8a ;  /* 0xffffff8a05087836 */ /* 0x000fc60000000000 */
[----:B------:R1:W-:Y:S04]  /*156f0*/  STL.64 [R1+0x200], R28 ;  /* 0x0002001c01007387 */ /* 0x0003e80000100a00 */
[----:B----4-:R-:W-:Y:S01]  /*15700*/  STL [R1+0x2480], R66 ;  /* 0x0024804201007387 */ /* 0x010fe20000100800 */
[----:B0-----:R-:W-:-:S03]  /*15710*/  IMAD R11, R2, 0x75, RZ ;  /* 0x00000075020b7824 */ /* 0x001fc600078e02ff */
[----:B------:R-:W-:Y:S04]  /*15720*/  STL [R1+0x2484], R63 ;  /* 0x0024843f01007387 */ /* 0x000fe80000100800 */
[----:B------:R-:W-:Y:S01]  /*15730*/  STL [R1+0x2488], R68 ;  /* 0x0024884401007387 */ /* 0x000fe20000100800 */
[----:B------:R-:W-:Y:S02]  /*15740*/  PRMT R81, RZ, 0x7610, R81 ;  /* 0x00007610ff517816 */ /* 0x000fe40000000051 */
[----:B------:R-:W-:Y:S02]  /*15750*/  PRMT R71, RZ, 0x7610, R71 ;  /* 0x00007610ff477816 */ /* 0x000fe40000000047 */
[----:B------:R-:W-:Y:S01]  /*15760*/  PRMT R53, RZ, 0x7610, R53 ;  /* 0x00007610ff357816 */ /* 0x000fe20000000035 */
[----:B------:R-:W-:Y:S01]  /*15770*/  VIADD R12, R5, 0xffffff82 ;  /* 0xffffff82050c7836 */ /* 0x000fe20000000000 */
[----:B------:R0:W4:Y:S04]  /*15780*/  @!P5 LDG.E.U16 R81, desc[UR6][R48.64] ;  /* 0x000000063051d981 */ /* 0x000128000c1e1500 */
[----:B------:R-:W3:Y:S04]  /*15790*/  @!P5 LDG.E.U16 R71, desc[UR6][R46.64] ;  /* 0x000000062e47d981 */ /* 0x000ee8000c1e1500 */
[----:B------:R1:W3:Y:S01]  /*157a0*/  @!P5 LDG.E.U16 R53, desc[UR6][R44.64] ;  /* 0x000000062c35d981 */ /* 0x0002e2000c1e1500 */
[----:B------:R-:W-:Y:S01]  /*157b0*/  ISETP.GE.U32.AND P5, PT, R12, 0x7fffff03, PT ;  /* 0x7fffff030c00780c */ /* 0x000fe20003fa6070 */
[----:B------:R-:W-:Y:S01]  /*157c0*/  IMAD R12, R2, 0x66, RZ ;  /* 0x00000066020c7824 */ /* 0x000fe200078e02ff */
[----:B------:R-:W-:-:S02]  /*157d0*/  PRMT R14, RZ, 0x7610, R14 ;  /* 0x00007610ff0e7816 */ /* 0x000fc4000000000e */
[----:B0-----:R-:W-:Y:S01]  /*157e0*/  PRMT R48, RZ, 0x7610, R48 ;  /* 0x00007610ff307816 */ /* 0x001fe20000000030 */
[C---:B------:R-:W-:Y:S01]  /*157f0*/  IMAD.WIDE R50, R12.reuse, 0x2, R90 ;  /* 0x000000020c327825 */ /* 0x040fe200078e025a */
[----:B------:R-:W-:Y:S02]  /*15800*/  PRMT R13, RZ, 0x7610, R13 ;  /* 0x00007610ff0d7816 */ /* 0x000fe4000000000d */
[----:B-1----:R-:W-:Y:S01]  /*15810*/  PRMT R45, RZ, 0x7610, R45 ;  /* 0x00007610ff2d7816 */ /* 0x002fe2000000002d */
[----:B------:R-:W-:Y:S01]  /*15820*/  IMAD.WIDE R46, R12, 0x2, R88 ;  /* 0x000000020c2e7825 */ /* 0x000fe200078e0258 */
[----:B------:R-:W-:Y:S02]  /*15830*/  PRMT R26, RZ, 0x7610, R26 ;  /* 0x00007610ff1a7816 */ /* 0x000fe4000000001a */
[----:B------:R-:W-:Y:S02]  /*15840*/  PRMT R27, RZ, 0x7610, R27 ;  /* 0x00007610ff1b7816 */ /* 0x000fe4000000001b */
[----:B--2---:R-:W-:-:S05]  /*15850*/  SEL R7, R83, R80, !P1 ;  /* 0x0000005053077207 */ /* 0x004fca0004800000 */
[----:B------:R-:W-:Y:S02]  /*15860*/  IMAD R80, R7, R9, RZ ;  /* 0x0000000907507224 */ /* 0x000fe400078e02ff */
[----:B------:R-:W-:-:S04]  /*15870*/  IMAD R7, R2, 0x6d, RZ ;  /* 0x0000006d02077824 */ /* 0x000fc800078e02ff */
[----:B------:R-:W-:-:S04]  /*15880*/  IMAD.WIDE R38, R7, 0x2, R90 ;  /* 0x0000000207267825 */ /* 0x000fc800078e025a */
[C---:B------:R-:W-:Y:S01]  /*15890*/  IMAD.WIDE R36, R7.reuse, 0x2, R88 ;  /* 0x0000000207247825 */ /* 0x040fe200078e0258 */
[----:B------:R0:W2:Y:S03]  /*158a0*/  @!P0 LDG.E.U16 R61, desc[UR6][R38.64] ;  /* 0x00000006263d8981 */ /* 0x0000a6000c1e1500 */
[C---:B------:R-:W-:Y:S01]  /*158b0*/  IMAD.WIDE R32, R7.reuse, 0x2, R86 ;  /* 0x0000000207207825 */ /* 0x040fe200078e0256 */
[----:B------:R1:W2:Y:S03]  /*158c0*/  @!P0 LDG.E.U16 R64, desc[UR6][R36.64] ;  /* 0x0000000624408981 */ /* 0x0002a6000c1e1500 */
[----:B------:R-:W-:Y:S01]  /*158d0*/  IMAD.WIDE R28, R7, 0x2, R84 ;  /* 0x00000002071c7825 */ /* 0x000fe200078e0254 */
[----:B------:R0:W2:Y:S01]  /*158e0*/  @!P0 LDG.E.U16 R65, desc[UR6][R32.64] ;  /* 0x0000000620418981 */ /* 0x0000a2000c1e1500 */
[----:B------:R-:W-:-:S03]  /*158f0*/  SEL R7, R83, R78, !P1 ;  /* 0x0000004e53077207 */ /* 0x000fc60004800000 */
[----:B------:R0:W2:Y:S01]  /*15900*/  @!P0 LDG.E.U16 R62, desc[UR6][R28.64] ;  /* 0x000000061c3e8981 */ /* 0x0000a2000c1e1500 */
[----:B------:R-:W-:-:S03]  /*15910*/  ISETP.GE.U32.AND P0, PT, R8, 0x7fffff0b, PT ;  /* 0x7fffff0b0800780c */ /* 0x000fc60003f06070 */
[----:B------:R-:W-:Y:S01]  /*15920*/  STL [R1+0x248c], R80 ;  /* 0x00248c5001007387 */ /* 0x000fe20000100800 */
[----:B------:R-:W-:-:S03]  /*15930*/  IMAD R69, R7, R10, RZ ;  /* 0x0000000a07457224 */ /* 0x000fc600078e02ff */
[----:B------:R0:W-:Y:S01]  /*15940*/  STL.64 [R1+0x118], R38 ;  /* 0x0001182601007387 */ /* 0x0001e20000100a00 */
[----:B------:R-:W-:-:S03]  /*15950*/  PRMT R10, RZ, 0x7610, R10 ;  /* 0x00007610ff0a7816 */ /* 0x000fc6000000000a */
[----:B------:R1:W-:Y:S01]  /*15960*/  STL.64 [R1+0x110], R36 ;  /* 0x0001102401007387 */ /* 0x0003e20000100a00 */
[----:B------:R-:W-:Y:S02]  /*15970*/  PRMT R9, RZ, 0x7610, R9 ;  /* 0x00007610ff097816 */ /* 0x000fe40000000009 */
[----:B------:R-:W-:Y:S01]  /*15980*/  PRMT R8, RZ, 0x7610, R8 ;  /* 0x00007610ff087816 */ /* 0x000fe20000000008 */
[----:B------:R1:W-:Y:S01]  /*15990*/  STL.64 [R1+0x108], R32 ;  /* 0x0001082001007387 */ /* 0x0003e20000100a00 */
[----:B------:R-:W-:-:S03]  /*159a0*/  PRMT R7, RZ, 0x7610, R7 ;  /* 0x00007610ff077816 */ /* 0x000fc60000000007 */
[----:B------:R1:W-:Y:S01]  /*159b0*/  STL.64 [R1+0x100], R28 ;  /* 0x0001001c01007387 */ /* 0x0003e20000100a00 */
[----:B0-----:R-:W-:-:S04]  /*159c0*/  IMAD.WIDE R38, R11, 0x2, R90 ;  /* 0x000000020b267825 */ /* 0x001fc800078e025a */
[C---:B-1----:R-:W-:Y:S01]  /*159d0*/  IMAD.WIDE R36, R11.reuse, 0x2, R88 ;  /* 0x000000020b247825 */ /* 0x042fe200078e0258 */
[----:B------:R-:W2:Y:S03]  /*159e0*/  @!P0 LDG.E.U16 R10, desc[UR6][R38.64] ;  /* 0x00000006260a8981 */ /* 0x000ea6000c1e1500 */
[C---:B------:R-:W-:Y:S01]  /*159f0*/  IMAD.WIDE R32, R11.reuse, 0x2, R86 ;  /* 0x000000020b207825 */ /* 0x040fe200078e0256 */
[----:B------:R0:W2:Y:S03]  /*15a00*/  @!P0 LDG.E.U16 R9, desc[UR6][R36.64] ;  /* 0x0000000624098981 */ /* 0x0000a6000c1e1500 */
[----:B------:R-:W-:Y:S01]  /*15a10*/  IMAD.WIDE R28, R11, 0x2, R84 ;  /* 0x000000020b1c7825 */ /* 0x000fe200078e0254 */
[----:B------:R1:W2:Y:S03]  /*15a20*/  @!P0 LDG.E.U16 R8, desc[UR6][R32.64] ;  /* 0x0000000620088981 */ /* 0x0002a6000c1e1500 */
[----:B------:R-:W-:Y:S01]  /*15a30*/  VIADD R11, R5, 0xffffff99 ;  /* 0xffffff99050b7836 */ /* 0x000fe20000000000 */
[----:B------:R0:W2:Y:S04]  /*15a40*/  @!P0 LDG.E.U16 R7, desc[UR6][R28.64] ;  /* 0x000000061c078981 */ /* 0x0000a8000c1e1500 */
[----:B------:R-:W-:Y:S01]  /*15a50*/  STL.64 [R1+0x18], R38 ;  /* 0x0000182601007387 */ /* 0x000fe20000100a00 */
[----:B------:R-:W-:-:S03]  /*15a60*/  ISETP.GE.U32.AND P0, PT, R11, 0x7fffff1a, PT ;  /* 0x7fffff1a0b00780c */ /* 0x000fc60003f06070 */
[----:B------:R0:W-:Y:S04]  /*15a70*/  STL.64 [R1+0x10], R36 ;  /* 0x0000102401007387 */ /* 0x0001e80000100a00 */
[----:B------:R1:W-:Y:S06]  /*15a80*/  STL.64 [R1+0x8], R32 ;  /* 0x0000082001007387 */ /* 0x0003ec0000100a00 */
[----:B------:R-:W2:Y:S01]  /*15a90*/  @!P0 LDG.E.U16 R48, desc[UR6][R50.64] ;  /* 0x0000000632308981 */ /* 0x000ea2000c1e1500 */
[----:B0-----:R-:W-:-:S03]  /*15aa0*/  IMAD R36, R2, 0x7d, RZ ;  /* 0x0000007d02247824 */ /* 0x001fc600078e02ff */
[----:B------:R0:W-:Y:S01]  /*15ab0*/  STL.64 [R1], R28 ;  /* 0x0000001c01007387 */ /* 0x0001e20000100a00 */
[----:B------:R-:W-:-:S03]  /*15ac0*/  IMAD.WIDE R42, R36, 0x2, R90 ;  /* 0x00000002242a7825 */ /* 0x000fc600078e025a */
[----:B------:R-:W2:Y:S01]  /*15ad0*/  LDL.LU R78, [R1+0xedc] ;  /* 0x000edc00014e7983 */ /* 0x000ea20000300800 */
[----:B------:R-:W-:-:S03]  /*15ae0*/  IMAD.WIDE R40, R36, 0x2, R88 ;  /* 0x0000000224287825 */ /* 0x000fc600078e0258 */
[----:B------:R-:W2:Y:S01]  /*15af0*/  @!P0 LDG.E.U16 R45, desc[UR6][R46.64] ;  /* 0x000000062e2d8981 */ /* 0x000ea2000c1e1500 */
[----:B-1----:R-:W-:-:S03]  /*15b00*/  IMAD.WIDE R32, R12, 0x2, R86 ;  /* 0x000000020c207825 */ /* 0x002fc600078e0256 */
[----:B------:R-:W-:Y:S01]  /*15b10*/  STL [R1+0x21b0], R42 ;  /* 0x0021b02a01007387 */ /* 0x000fe20000100800 */
[----:B0-----:R-:W-:-:S03]  /*15b20*/  IMAD.WIDE R28, R12, 0x2, R84 ;  /* 0x000000020c1c7825 */ /* 0x001fc600078e0254 */
[----:B------:R-:W-:Y:S01]  /*15b30*/  STL [R1+0x21ac], R43 ;  /* 0x0021ac2b01007387 */ /* 0x000fe20000100800 */
[----:B------:R-:W-:-:S03]  /*15b40*/  IMAD.WIDE R38, R36, 0x2, R86 ;  /* 0x0000000224267825 */ /* 0x000fc600078e0256 */
[----:B------:R0:W2:Y:S01]  /*15b50*/  @!P0 LDG.E.U16 R14, desc[UR6][R32.64] ;  /* 0x00000006200e8981 */ /* 0x0000a2000c1e1500 */
[----:B------:R-:W-:Y:S02]  /*15b60*/  VIADD R12, R5, 0xffffff98 ;  /* 0xffffff98050c7836 */ /* 0x000fe40000000000 */
[----:B------:R-:W-:Y:S01]  /*15b70*/  IMAD.WIDE R36, R36, 0x2, R84 ;  /* 0x0000000224247825 */ /* 0x000fe200078e0254 */
[----:B------:R-:W-:Y:S04]  /*15b80*/  STL [R1+0x21b8], R40 ;  /* 0x0021b82801007387 */ /* 0x000fe80000100800 */
[----:B------:R-:W-:Y:S04]  /*15b90*/  STL [R1+0x21b4], R41 ;  /* 0x0021b42901007387 */ /* 0x000fe80000100800 */
[----:B------:R1:W3:Y:S01]  /*15ba0*/  @!P0 LDG.E.U16 R13, desc[UR6][R28.64] ;  /* 0x000000061c0d8981 */ /* 0x0002e2000c1e1500 */
[----:B------:R-:W-:-:S03]  /*15bb0*/  ISETP.GE.U32.AND P0, PT, R12, 0x7fffff19, PT ;  /* 0x7fffff190c00780c */ /* 0x000fc60003f06070 */
[----:B------:R-:W-:Y:S01]  /*15bc0*/  STL [R1+0x21c0], R38 ;  /* 0x0021c02601007387 */ /* 0x000fe20000100800 */
[----:B------:R-:W-:-:S03]  /*15bd0*/  IMAD R12, R2, 0x67, RZ ;  /* 0x00000067020c7824 */ /* 0x000fc600078e02ff */
[----:B------:R-:W-:Y:S04]  /*15be0*/  STL [R1+0x21bc], R39 ;  /* 0x0021bc2701007387 */ /* 0x000fe80000100800 */
[----:B------:R-:W-:Y:S04]  /*15bf0*/  STL [R1+0x21c8], R36 ;  /* 0x0021c82401007387 */ /* 0x000fe80000100800 */
[----:B------:R-:W-:Y:S04]  /*15c00*/  STL [R1+0x21c4], R37 ;  /* 0x0021c42501007387 */ /* 0x000fe80000100800 */
[----:B------:R-:W-:Y:S04]  /*15c10*/  STL.64 [R1+0x1f8], R50 ;  /* 0x0001f83201007387 */ /* 0x000fe80000100a00 */
[----:B------:R-:W-:Y:S04]  /*15c20*/  STL.64 [R1+0x1f0], R46 ;  /* 0x0001f02e01007387 */ /* 0x000fe80000100a00 */
[----:B------:R0:W-:Y:S04]  /*15c30*/  STL.64 [R1+0x1e8], R32 ;  /* 0x0001e82001007387 */ /* 0x0001e80000100a00 */
[----:B------:R1:W-:Y:S01]  /*15c40*/  STL.64 [R1+0x1e0], R28 ;  /* 0x0001e01c01007387 */ /* 0x0003e20000100a00 */
[----:B0-----:R-:W-:-:S04]  /*15c50*/  IMAD.WIDE R32, R12, 0x2, R86 ;  /* 0x000000020c207825 */ /* 0x001fc800078e0256 */
[C---:B-1----:R-:W-:Y:S01]  /*15c60*/  IMAD.WIDE R28, R12.reuse, 0x2, R84 ;  /* 0x000000020c1c7825 */ /* 0x042fe200078e0254 */
[----:B------:R-:W4:Y:S04]  /*15c70*/  @!P0 LDG.E.U16 R27, desc[UR6][R32.64] ;  /* 0x00000006201b8981 */ /* 0x000f28000c1e1500 */
[----:B------:R-:W4:Y:S01]  /*15c80*/  @!P0 LDG.E.U16 R26, desc[UR6][R28.64] ;  /* 0x000000061c1a8981 */ /* 0x000f22000c1e1500 */
[----:B------:R-:W-:Y:S01]  /*15c90*/  PRMT R11, RZ, 0x7610, R11 ;  /* 0x00007610ff0b7816 */ /* 0x000fe2000000000b */
[----:B------:R-:W-:Y:S01]  /*15ca0*/  IMAD.WIDE R46, R12, 0x2, R88 ;  /* 0x000000020c2e7825 */ /* 0x000fe200078e0258 */
[----:B------:R-:W-:-:S04]  /*15cb0*/  PRMT R35, RZ, 0x7610, R35 ;  /* 0x00007610ff237816 */ /* 0x000fc80000000023 */
[----:B------:R0:W4:Y:S04]  /*15cc0*/  @!P5 LDG.E.U16 R11, desc[UR6][R36.64] ;  /* 0x00000006240bd981 */ /* 0x000128000c1e1500 */
[----:B------:R1:W4:Y:S01]  /*15cd0*/  @!P0 LDG.E.U16 R35, desc[UR6][R46.64] ;  /* 0x000000062e238981 */ /* 0x000322000c1e1500 */
[----:B0-----:R-:W-:Y:S02]  /*15ce0*/  PRMT R36, RZ, 0x7610, R36 ;  /* 0x00007610ff247816 */ /* 0x001fe40000000024 */
[----:B------:R-:W-:Y:S02]  /*15cf0*/  PRMT R22, RZ, 0x7610, R22 ;  /* 0x00007610ff167816 */ /* 0x000fe40000000016 */
[----:B------:R-:W-:Y:S02]  /*15d00*/  PRMT R23, RZ, 0x7610, R23 ;  /* 0x00007610ff177816 */ /* 0x000fe40000000017 */
[----:B------:R-:W-:-:S02]  /*15d10*/  PRMT R34, RZ, 0x7610, R34 ;  /* 0x00007610ff227816 */ /* 0x000fc40000000022 */
[----:B------:R-:W-:Y:S02]  /*15d20*/  PRMT R31, RZ, 0x7610, R31 ;  /* 0x00007610ff1f7816 */ /* 0x000fe4000000001f */
[----:B------:R-:W-:Y:S01]  /*15d30*/  PRMT R30, RZ, 0x7610, R30 ;  /* 0x00007610ff1e7816 */ /* 0x000fe2000000001e */
[----:B--2---:R0:W-:Y:S02]  /*15d40*/  STL [R1+0x1254], R14 ;  /* 0x0012540e01007387 */ /* 0x0041e40000100800 */
[----:B0-----:R-:W-:Y:S02]  /*15d50*/  VIADD R14, R5, 0xffffff91 ;  /* 0xffffff91050e7836 */ /* 0x001fe40000000000 */
[----:B---3--:R-:W-:Y:S04]  /*15d60*/  STL [R1+0x1250], R13 ;  /* 0x0012500d01007387 */ /* 0x008fe80000100800 */
[----:B------:R0:W-:Y:S02]  /*15d70*/  STL [R1+0x125c], R48 ;  /* 0x00125c3001007387 */ /* 0x0001e40000100800 */
[----:B0-----:R-:W-:Y:S01]  /*15d80*/  IMAD.WIDE R48, R12, 0x2, R90 ;  /* 0x000000020c307825 */ /* 0x001fe200078e025a */
[----:B------:R-:W-:-:S04]  /*15d90*/  SEL R12, R83, R3, !P1 ;  /* 0x00000003530c7207 */ /* 0x000fc80004800000 */
[----:B------:R-:W2:Y:S01]  /*15da0*/  @!P0 LDG.E.U16 R36, desc[UR6][R48.64] ;  /* 0x0000000630248981 */ /* 0x000ea2000c1e1500 */
[----:B------:R-:W-:-:S03]  /*15db0*/  ISETP.GE.U32.AND P0, PT, R14, 0x7fffff12, PT ;  /* 0x7fffff120e00780c */ /* 0x000fc60003f06070 */
[----:B------:R-:W-:Y:S01]  /*15dc0*/  STL.64 [R1+0x1d8], R48 ;  /* 0x0001d83001007387 */ /* 0x000fe20000100a00 */
[----:B------:R-:W-:Y:S01]  /*15dd0*/  IMAD R70, R12, R16, RZ ;  /* 0x000000100c467224 */ /* 0x000fe200078e02ff */
[----:B------:R-:W-:Y:S01]  /*15de0*/  PRMT R25, RZ, 0x7610, R25 ;  /* 0x00007610ff197816 */ /* 0x000fe20000000019 */
[----:B------:R-:W0:Y:S01]  /*15df0*/  LDC R14, c[0x0][0x3b0] ;  /* 0x0000ec00ff0e7b82 */ /* 0x000e220000000800 */
[----:B------:R-:W3:Y:S01]  /*15e00*/  LDL.LU R3, [R1+0x2498] ;  /* 0x0024980001037983 */ /* 0x000ee20000300800 */
[----:B------:R-:W-:-:S03]  /*15e10*/  IMAD R12, R2, 0x6e, RZ ;  /* 0x0000006e020c7824 */ /* 0x000fc600078e02ff */
[----:B------:R-:W-:Y:S04]  /*15e20*/  STL.64 [R1+0x1d0], R46 ;  /* 0x0001d02e01007387 */ /* 0x000fe80000100a00 */
[----:B------:R-:W-:Y:S04]  /*15e30*/  STL.64 [R1+0x1c8], R32 ;  /* 0x0001c82001007387 */ /* 0x000fe80000100a00 */
[----:B------:R1:W-:Y:S04]  /*15e40*/  STL.64 [R1+0x1c0], R28 ;  /* 0x0001c01c01007387 */ /* 0x0003e80000100a00 */
[----:B------:R-:W-:Y:S04]  /*15e50*/  STL [R1+0x1258], R45 ;  /* 0x0012582d01007387 */ /* 0x000fe80000100800 */
[----:B----4-:R-:W-:Y:S01]  /*15e60*/  STL [R1+0x1264], R26 ;  /* 0x0012641a01007387 */ /* 0x010fe20000100800 */
[----:B-1----:R-:W-:-:S03]  /*15e70*/  IMAD.WIDE R28, R12, 0x2, R86 ;  /* 0x000000020c1c7825 */ /* 0x002fc600078e0256 */
[----:B------:R1:W-:Y:S04]  /*15e80*/  STL [R1+0x1268], R27 ;  /* 0x0012681b01007387 */ /* 0x0003e80000100800 */
[----:B------:R-:W4:Y:S01]  /*15e90*/  @!P0 LDG.E.U16 R23, desc[UR6][R28.64] ;  /* 0x000000061c178981 */ /* 0x000f22000c1e1500 */
[----:B-1----:R-:W-:-:S05]  /*15ea0*/  IMAD.WIDE R26, R12, 0x2, R84 ;  /* 0x000000020c1a7825 */ /* 0x002fca00078e0254 */
[----:B------:R-:W3:Y:S01]  /*15eb0*/  @!P0 LDG.E.U16 R22, desc[UR6][R26.64] ;  /* 0x000000061a168981 */ /* 0x000ee2000c1e1500 */
[----:B------:R-:W-:-:S04]  /*15ec0*/  IMAD.WIDE R46, R12, 0x2, R90 ;  /* 0x000000020c2e7825 */ /* 0x000fc800078e025a */
[----:B------:R-:W-:Y:S01]  /*15ed0*/  IMAD.WIDE R32, R12, 0x2, R88 ;  /* 0x000000020c207825 */ /* 0x000fe200078e0258 */
[----:B------:R-:W4:Y:S03]  /*15ee0*/  @!P0 LDG.E.U16 R34, desc[UR6][R46.64] ;  /* 0x000000062e228981 */ /* 0x000f26000c1e1500 */
[----:B------:R-:W-:Y:S01]  /*15ef0*/  VIADD R12, R5, 0xffffff90 ;  /* 0xffffff90050c7836 */ /* 0x000fe20000000000 */
[----:B------:R1:W4:Y:S04]  /*15f00*/  @!P0 LDG.E.U16 R31, desc[UR6][R32.64] ;  /* 0x00000006201f8981 */ /* 0x000328000c1e1500 */
[----:B------:R-:W-:Y:S01]  /*15f10*/  ISETP.GE.U32.AND P0, PT, R12, 0x7fffff11, PT ;  /* 0x7fffff110c00780c */ /* 0x000fe20003f06070 */
[----:B------:R-:W-:Y:S01]  /*15f20*/  IMAD R12, R2, 0x6f, RZ ;  /* 0x0000006f020c7824 */ /* 0x000fe200078e02ff */
[----:B------:R-:W-:Y:S04]  /*15f30*/  STL.64 [R1+0xf8], R46 ;  /* 0x0000f82e01007387 */ /* 0x000fe80000100a00 */
[----:B------:R1:W-:Y:S02]  /*15f40*/  STL.64 [R1+0xf0], R32 ;  /* 0x0000f02001007387 */ /* 0x0003e40000100a00 */
[----:B-1----:R-:W-:-:S05]  /*15f50*/  IMAD.WIDE R32, R12, 0x2, R90 ;  /* 0x000000020c207825 */ /* 0x002fca00078e025a */
[----:B------:R-:W4:Y:S04]  /*15f60*/  @!P0 LDG.E.U16 R30, desc[UR6][R32.64] ;  /* 0x00000006201e8981 */ /* 0x000f28000c1e1500 */
[----:B------:R1:W-:Y:S04]  /*15f70*/  STL.64 [R1+0xe8], R28 ;  /* 0x0000e81c01007387 */ /* 0x0003e80000100a00 */
[----:B------:R0:W-:Y:S01]  /*15f80*/  STL.64 [R1+0xe0], R26 ;  /* 0x0000e01a01007387 */ /* 0x0001e20000100a00 */
[----:B------:R-:W-:Y:S02]  /*15f90*/  PRMT R24, RZ, 0x7610, R24 ;  /* 0x00007610ff187816 */ /* 0x000fe40000000018 */
[----:B------:R-:W-:Y:S01]  /*15fa0*/  PRMT R21, RZ, 0x7610, R21 ;  /* 0x00007610ff157816 */ /* 0x000fe20000000015 */
[----:B-1----:R-:W-:-:S04]  /*15fb0*/  IMAD.WIDE R28, R12, 0x2, R88 ;  /* 0x000000020c1c7825 */ /* 0x002fc800078e0258 */
[C---:B0-----:R-:W-:Y:S01]  /*15fc0*/  IMAD.WIDE R26, R12.reuse, 0x2, R86 ;  /* 0x000000020c1a7825 */ /* 0x041fe200078e0256 */
[----:B------:R0:W4:Y:S04]  /*15fd0*/  @!P0 LDG.E.U16 R25, desc[UR6][R28.64] ;  /* 0x000000061c198981 */ /* 0x000128000c1e1500 */
[----:B------:R-:W4:Y:S01]  /*15fe0*/  @!P0 LDG.E.U16 R24, desc[UR6][R26.64] ;  /* 0x000000061a188981 */ /* 0x000f22000c1e1500 */
[----:B------:R-:W-:Y:S02]  /*15ff0*/  PRMT R20, RZ, 0x7610, R20 ;  /* 0x00007610ff147816 */ /* 0x000fe40000000014 */
[----:B------:R-:W-:Y:S02]  /*16000*/  PRMT R19, RZ, 0x7610, R19 ;  /* 0x00007610ff137816 */ /* 0x000fe40000000013 */
[----:B------:R-:W-:Y:S01]  /*16010*/  PRMT R18, RZ, 0x7610, R18 ;  /* 0x00007610ff127816 */ /* 0x000fe20000000012 */
[----:B--2---:R-:W-:Y:S04]  /*16020*/  STL [R1+0x1270], R36 ;  /* 0x0012702401007387 */ /* 0x004fe80000100800 */
[----:B------:R-:W-:Y:S04]  /*16030*/  STL [R1+0x126c], R35 ;  /* 0x00126c2301007387 */ /* 0x000fe80000100800 */
[----:B---3--:R-:W-:Y:S04]  /*16040*/  STL [R1+0x1230], R22 ;  /* 0x0012301601007387 */ /* 0x008fe80000100800 */
[----:B----4-:R1:W-:Y:S02]  /*16050*/  STL [R1+0x1234], R23 ;  /* 0x0012341701007387 */ /* 0x0103e40000100800 */
[----:B-1----:R-:W-:-:S04]  /*16060*/  IMAD.WIDE R22, R12, 0x2, R84 ;  /* 0x000000020c167825 */ /* 0x002fc800078e0254 */
[----:B------:R-:W-:Y:S01]  /*16070*/  VIADD R12, R5, 0xffffff89 ;  /* 0xffffff89050c7836 */ /* 0x000fe20000000000 */
[----:B------:R-:W2:Y:S04]  /*16080*/  @!P0 LDG.E.U16 R21, desc[UR6][R22.64] ;  /* 0x0000000616158981 */ /* 0x000ea8000c1e1500 */
[----:B------:R-:W-:Y:S01]  /*16090*/  ISETP.GE.U32.AND P0, PT, R12, 0x7fffff0a, PT ;  /* 0x7fffff0a0c00780c */ /* 0x000fe20003f06070 */
[----:B------:R-:W-:Y:S04]  /*160a0*/  STL.64 [R1+0xd8], R32 ;  /* 0x0000d82001007387 */ /* 0x000fe80000100a00 */
[----:B------:R0:W-:Y:S04]  /*160b0*/  STL.64 [R1+0xd0], R28 ;  /* 0x0000d01c01007387 */ /* 0x0001e80000100a00 */
[----:B------:R-:W-:Y:S04]  /*160c0*/  STL.64 [R1+0xc8], R26 ;  /* 0x0000c81a01007387 */ /* 0x000fe80000100a00 */
[----:B------:R-:W-:Y:S01]  /*160d0*/  STL.64 [R1+0xc0], R22 ;  /* 0x0000c01601007387 */ /* 0x000fe20000100a00 */
[----:B0-----:R-:W-:-:S03]  /*160e0*/  IMAD R28, R2, 0x76, RZ ;  /* 0x00000076021c7824 */ /* 0x001fc600078e02ff */
[----:B------:R0:W-:Y:S02]  /*160f0*/  STL [R1+0x123c], R34 ;  /* 0x00123c2201007387 */ /* 0x0001e40000100800 */
[----:B0-----:R-:W-:-:S05]  /*16100*/  IMAD.WIDE R34, R28, 0x2, R90 ;  /* 0x000000021c227825 */ /* 0x001fca00078e025a */
[----:B------:R-:W3:Y:S01]  /*16110*/  @!P0 LDG.E.U16 R20, desc[UR6][R34.64] ;  /* 0x0000000622148981 */ /* 0x000ee2000c1e1500 */
[----:B------:R-:W-:-:S03]  /*16120*/  IMAD.WIDE R32, R28, 0x2, R88 ;  /* 0x000000021c207825 */ /* 0x000fc600078e0258 */
[----:B------:R-:W-:Y:S04]  /*16130*/  STL [R1+0x1238], R31 ;  /* 0x0012381f01007387 */ /* 0x000fe80000100800 */
[----:B------:R0:W-:Y:S04]  /*16140*/  STL [R1+0x124c], R30 ;  /* 0x00124c1e01007387 */ /* 0x0001e80000100800 */
[----:B------:R-:W4:Y:S01]  /*16150*/  @!P0 LDG.E.U16 R19, desc[UR6][R32.64] ;  /* 0x0000000620138981 */ /* 0x000f22000c1e1500 */
[----:B0-----:R-:W-:-:S05]  /*16160*/  IMAD.WIDE R30, R28, 0x2, R86 ;  /* 0x000000021c1e7825 */ /* 0x001fca00078e0256 */
[----:B------:R-:W4:Y:S01]  /*16170*/  @!P0 LDG.E.U16 R18, desc[UR6][R30.64] ;  /* 0x000000061e128981 */ /* 0x000f22000c1e1500 */
[----:B------:R-:W-:-:S05]  /*16180*/  SEL R13, R83, R78, !P1 ;  /* 0x0000004e530d7207 */ /* 0x000fca0004800000 */
[----:B------:R-:W-:Y:S02]  /*16190*/  IMAD R78, R13, R15, RZ ;  /* 0x0000000f0d4e7224 */ /* 0x000fe400078e02ff */
[----:B------:R-:W0:Y:S01]  /*161a0*/  LDC R13, c[0x0][0x3b0] ;  /* 0x0000ec00ff0d7b82 */ /* 0x000e220000000800 */
[----:B------:R-:W-:Y:S01]  /*161b0*/  STL [R1+0x21d0], R34 ;  /* 0x0021d02201007387 */ /* 0x000fe20000100800 */
[----:B------:R-:W-:-:S03]  /*161c0*/  IMAD.WIDE R28, R28, 0x2, R84 ;  /* 0x000000021c1c7825 */ /* 0x000fc600078e0254 */
[----:B------:R-:W-:Y:S04]  /*161d0*/  STL [R1+0x21cc], R35 ;  /* 0x0021cc2301007387 */ /* 0x000fe80000100800 */
[----:B------:R-:W-:Y:S04]  /*161e0*/  STL [R1+0x21e4], R32 ;  /* 0x0021e42001007387 */ /* 0x000fe80000100800 */
[----:B------:R-:W-:Y:S04]  /*161f0*/  STL [R1+0x21d4], R33 ;  /* 0x0021d42101007387 */ /* 0x000fe80000100800 */
[----:B------:R-:W-:Y:S04]  /*16200*/  STL [R1+0x21f4], R30 ;  /* 0x0021f41e01007387 */ /* 0x000fe80000100800 */
[----:B------:R-:W-:Y:S04]  /*16210*/  STL [R1+0x21ec], R31 ;  /* 0x0021ec1f01007387 */ /* 0x000fe80000100800 */
[----:B------:R-:W-:Y:S01]  /*16220*/  STL [R1+0x2208], R28 ;  /* 0x0022081c01007387 */ /* 0x000fe20000100800 */
[----:B------:R-:W-:-:S03]  /*16230*/  PRMT R82, RZ, 0x7610, R82 ;  /* 0x00007610ff527816 */ /* 0x000fc60000000052 */
[----:B------:R-:W-:Y:S01]  /*16240*/  STL [R1+0x21fc], R29 ;  /* 0x0021fc1d01007387 */ /* 0x000fe20000100800 */
[----:B------:R-:W-:-:S03]  /*16250*/  SEL R4, R83, R4, !P1 ;  /* 0x0000000453047207 */ /* 0x000fc60004800000 */
[----:B------:R-:W-:Y:S01]  /*16260*/  STL [R1+0x1248], R25 ;  /* 0x0012481901007387 */ /* 0x000fe20000100800 */
[C---:B------:R-:W-:Y:S01]  /*16270*/  VIADD R12, R5.reuse, 0xffffff88 ;  /* 0xffffff88050c7836 */ /* 0x040fe20000000000 */
[----:B------:R-:W-:Y:S01]  /*16280*/  PRMT R75, RZ, 0x7610, R75 ;  /* 0x00007610ff4b7816 */ /* 0x000fe2000000004b */
[----:B0-----:R-:W-:Y:S01]  /*16290*/  IMAD R92, R4, R13, RZ ;  /* 0x0000000d045c7224 */ /* 0x001fe200078e02ff */
[----:B------:R-:W-:Y:S01]  /*162a0*/  PRMT R76, RZ, 0x7610, R76 ;  /* 0x00007610ff4c7816 */ /* 0x000fe2000000004c */
[----:B------:R-:W4:Y:S01]  /*162b0*/  @!P0 LDG.E.U16 R82, desc[UR6][R28.64] ;  /* 0x000000061c528981 */ /* 0x000f22000c1e1500 */
[----:B------:R-:W-:Y:S01]  /*162c0*/  PRMT R93, RZ, 0x7610, R93 ;  /* 0x00007610ff5d7816 */ /* 0x000fe2000000005d */
[----:B------:R-:W-:Y:S01]  /*162d0*/  VIADD R4, R5, 0xffffff81 ;  /* 0xffffff8105047836 */ /* 0x000fe20000000000 */
[----:B------:R-:W-:Y:S01]  /*162e0*/  ISETP.GE.U32.AND P0, PT, R12, 0x7fffff09, PT ;  /* 0x7fffff090c00780c */ /* 0x000fe20003f06070 */
[----:B------:R0:W4:Y:S01]  /*162f0*/  @!P5 LDG.E.U16 R75, desc[UR6][R42.64] ;  /* 0x000000062a4bd981 */ /* 0x000122000c1e1500 */
[----:B------:R-:W-:-:S03]  /*16300*/  PRMT R3, RZ, 0x7610, R3 ;  /* 0x00007610ff037816 */ /* 0x000fc60000000003 */
[----:B------:R-:W4:Y:S04]  /*16310*/  @!P5 LDG.E.U16 R76, desc[UR6][R40.64] ;  /* 0x00000006284cd981 */ /* 0x000f28000c1e1500 */
[----:B------:R-:W4:Y:S01]  /*16320*/  @!P5 LDG.E.U16 R93, desc[UR6][R38.64] ;  /* 0x00000006265dd981 */ /* 0x000f22000c1e1500 */
[----:B------:R-:W-:Y:S01]  /*16330*/  ISETP.GE.U32.AND P5, PT, R4, 0x7fffff02, PT ;  /* 0x7fffff020400780c */ /* 0x000fe20003fa6070 */
[----:B------:R-:W-:Y:S01]  /*16340*/  IMAD R12, R2, 0x7e, RZ ;  /* 0x0000007e020c7824 */ /* 0x000fe200078e02ff */
[----:B------:R-:W-:Y:S02]  /*16350*/  PRMT R16, RZ, 0x7610, R16 ;  /* 0x00007610ff107816 */ /* 0x000fe40000000010 */
[----:B------:R-:W-:Y:S02]  /*16360*/  PRMT R17, RZ, 0x7610, R17 ;  /* 0x00007610ff117816 */ /* 0x000fe40000000011 */
[----:B------:R-:W-:-:S02]  /*16370*/  PRMT R15, RZ, 0x7610, R15 ;  /* 0x00007610ff0f7816 */ /* 0x000fc4000000000f */
[----:B------:R-:W-:Y:S01]  /*16380*/  PRMT R44, RZ, 0x7610, R44 ;  /* 0x00007610ff2c7816 */ /* 0x000fe2000000002c */
[----:B---3--:R1:W-:Y:S04]  /*16390*/  STL [R1+0x122c], R20 ;  /* 0x00122c1401007387 */ /* 0x0083e80000100800 */
[----:B------:R3:W-:Y:S01]  /*163a0*/  STL [R1+0x1244], R24 ;  /* 0x0012441801007387 */ /* 0x0007e20000100800 */
[----:B-1----:R-:W-:-:S04]  /*163b0*/  IMAD R20, R2, 0x77, RZ ;  /* 0x0000007702147824 */ /* 0x002fc800078e02ff */
[C---:B------:R-:W-:Y:S01]  /*163c0*/  IMAD.WIDE R26, R20.reuse, 0x2, R90 ;  /* 0x00000002141a7825 */ /* 0x040fe200078e025a */
[----:B--2---:R1:W-:Y:S03]  /*163d0*/  STL [R1+0x1240], R21 ;  /* 0x0012401501007387 */ /* 0x0043e60000100800 */
[C---:B---3--:R-:W-:Y:S01]  /*163e0*/  IMAD.WIDE R24, R20.reuse, 0x2, R88 ;  /* 0x0000000214187825 */ /* 0x048fe200078e0258 */
[----:B------:R-:W-:Y:S03]  /*163f0*/  STL [R1+0x2218], R26 ;  /* 0x0022181a01007387 */ /* 0x000fe60000100800 */
[C---:B------:R-:W-:Y:S01]  /*16400*/  IMAD.WIDE R22, R20.reuse, 0x2, R86 ;  /* 0x0000000214167825 */ /* 0x040fe200078e0256 */
[----:B------:R-:W-:Y:S04]  /*16410*/  STL [R1+0x2210], R27 ;  /* 0x0022101b01007387 */ /* 0x000fe80000100800 */
[----:B------:R-:W-:Y:S01]  /*16420*/  STL [R1+0x2228], R24 ;  /* 0x0022281801007387 */ /* 0x000fe20000100800 */
[----:B-1----:R-:W-:-:S03]  /*16430*/  IMAD.WIDE R20, R20, 0x2, R84 ;  /* 0x0000000214147825 */ /* 0x002fc600078e0254 */
[----:B------:R-:W-:Y:S04]  /*16440*/  STL [R1+0x2220], R25 ;  /* 0x0022201901007387 */ /* 0x000fe80000100800 */
[----:B------:R-:W-:Y:S04]  /*16450*/  STL [R1+0x2238], R22 ;  /* 0x0022381601007387 */ /* 0x000fe80000100800 */
[----:B------:R-:W-:Y:S04]  /*16460*/  STL [R1+0x2230], R23 ;  /* 0x0022301701007387 */ /* 0x000fe80000100800 */
[----:B----4-:R-:W-:Y:S04]  /*16470*/  STL [R1+0x1228], R19 ;  /* 0x0012281301007387 */ /* 0x010fe80000100800 */
[----:B------:R-:W2:Y:S04]  /*16480*/  LDL.LU R55, [R1+0x1184] ;  /* 0x0011840001377983 */ /* 0x000ea80000300800 */
[----:B------:R-:W3:Y:S04]  /*16490*/  LDL.LU R56, [R1+0x1180] ;  /* 0x0011800001387983 */ /* 0x000ee80000300800 */
[----:B------:R-:W4:Y:S04]  /*164a0*/  LDL.LU R58, [R1+0x117c] ;  /* 0x00117c00013a7983 */ /* 0x000f280000300800 */
[----:B------:R1:W-:Y:S04]  /*164b0*/  STL [R1+0x1224], R18 ;  /* 0x0012241201007387 */ /* 0x0003e80000100800 */
[----:B------:R-:W2:Y:S04]  /*164c0*/  @!P0 LDG.E.U16 R3, desc[UR6][R20.64] ;  /* 0x0000000614038981 */ /* 0x000ea8000c1e1500 */
[----:B------:R-:W3:Y:S01]  /*164d0*/  @!P0 LDG.E.U16 R16, desc[UR6][R24.64] ;  /* 0x0000000618108981 */ /* 0x000ee2000c1e1500 */
[----:B-1----:R-:W-:-:S03]  /*164e0*/  IMAD.WIDE R18, R12, 0x2, R90 ;  /* 0x000000020c127825 */ /* 0x002fc600078e025a */
[----:B------:R-:W4:Y:S04]  /*164f0*/  @!P0 LDG.E.U16 R17, desc[UR6][R26.64] ;  /* 0x000000061a118981 */ /* 0x000f28000c1e1500 */
[----:B------:R-:W4:Y:S04]  /*16500*/  @!P0 LDG.E.U16 R15, desc[UR6][R22.64] ;  /* 0x00000006160f8981 */ /* 0x000f28000c1e1500 */
[----:B------:R-:W4:Y:S01]  /*16510*/  @!P5 LDG.E.U16 R44, desc[UR6][R18.64] ;  /* 0x00000006122cd981 */ /* 0x000f22000c1e1500 */
[----:B------:R-:W1:Y:S01]  /*16520*/  S2R R52, SR_TID.X ;  /* 0x0000000000347919 */ /* 0x000e620000002100 */
[----:B------:R-:W-:-:S02]  /*16530*/  SEL R6, R83, R6, !P1 ;  /* 0x0000000653067207 */ /* 0x000fc40004800000 */
[----:B------:R-:W-:Y:S04]  /*16540*/  STL [R1+0x2248], R20 ;  /* 0x0022481401007387 */ /* 0x000fe80000100800 */
[----:B------:R-:W-:Y:S01]  /*16550*/  STL [R1+0x2240], R21 ;  /* 0x0022401501007387 */ /* 0x000fe20000100800 */
[----:B------:R-:W-:Y:S01]  /*16560*/  IMAD R36, R6, R14, RZ ;  /* 0x0000000e06247224 */ /* 0x000fe200078e02ff */
[----:B------:R-:W-:Y:S02]  /*16570*/  PRMT R6, RZ, 0x7610, R6 ;  /* 0x00007610ff067816 */ /* 0x000fe40000000006 */
[----:B0-----:R-:W-:Y:S02]  /*16580*/  PRMT R43, RZ, 0x7610, R43 ;  /* 0x00007610ff2b7816 */ /* 0x001fe4000000002b */
[----:B------:R-:W-:Y:S01]  /*16590*/  PRMT R31, RZ, 0x7610, R31 ;  /* 0x00007610ff1f7816 */ /* 0x000fe2000000001f */
[----:B------:R-:W-:Y:S01]  /*165a0*/  VIADD R4, R5, 0xffffff80 ;  /* 0xffffff8005047836 */ /* 0x000fe20000000000 */
[----:B-1----:R-:W-:Y:S01]  /*165b0*/  LOP3.LUT R52, R52, 0x7f, RZ, 0xc0, !PT ;  /* 0x0000007f34347812 */ /* 0x002fe200078ec0ff */
[----:B--2---:R-:W-:Y:S04]  /*165c0*/  STL [R1+0x1210], R3 ;  /* 0x0012100301007387 */ /* 0x004fe80000100800 */
[----:B---3--:R-:W-:Y:S04]  /*165d0*/  STL [R1+0x1218], R16 ;  /* 0x0012181001007387 */ /* 0x008fe80000100800 */
[----:B----4-:R0:W-:Y:S04]  /*165e0*/  STL [R1+0x121c], R17 ;  /* 0x00121c1101007387 */ /* 0x0101e80000100800 */
[----:B------:R1:W-:Y:S04]  /*165f0*/  STL [R1+0x1214], R15 ;  /* 0x0012140f01007387 */ /* 0x0003e80000100800 */
[----:B------:R2:W-:Y:S01]  /*16600*/  STL [R1+0x120c], R44 ;  /* 0x00120c2c01007387 */ /* 0x0005e20000100800 */
[----:B0-----:R-:W-:-:S04]  /*16610*/  IMAD.WIDE R16, R12, 0x2, R88 ;  /* 0x000000020c107825 */ /* 0x001fc800078e0258 */
[C---:B-1----:R-:W-:Y:S01]  /*16620*/  IMAD.WIDE R14, R12.reuse, 0x2, R86 ;  /* 0x000000020c0e7825 */ /* 0x042fe200078e0256 */
[----:B------:R-:W3:Y:S03]  /*16630*/  @!P5 LDG.E.U16 R43, desc[UR6][R16.64] ;  /* 0x00000006102bd981 */ /* 0x000ee6000c1e1500 */
[----:B------:R-:W-:Y:S01]  /*16640*/  IMAD.WIDE R12, R12, 0x2, R84 ;  /* 0x000000020c0c7825 */ /* 0x000fe200078e0254 */
[----:B--2---:R-:W2:Y:S04]  /*16650*/  LDL.LU R44, [R1+0x1178] ;  /* 0x00117800012c7983 */ /* 0x004ea80000300800 */
[----:B------:R-:W4:Y:S01]  /*16660*/  LDL.LU R47, [R1+0x1140] ;  /* 0x00114000012f7983 */ /* 0x000f220000300800 */
[----:B------:R-:W-:-:S03]  /*16670*/  VIADD R3, R5, 0x7f ;  /* 0x0000007f05037836 */ /* 0x000fc60000000000 */
[----:B------:R-:W3:Y:S04]  /*16680*/  LDL.LU R46, [R1+0x113c] ;  /* 0x00113c00012e7983 */ /* 0x000ee80000300800 */
[----:B------:R-:W3:Y:S04]  /*16690*/  LDL.LU R49, [R1+0x1138] ;  /* 0x0011380001317983 */ /* 0x000ee80000300800 */
[----:B------:R-:W3:Y:S04]  /*166a0*/  LDL.LU R54, [R1+0x1134] ;  /* 0x0011340001367983 */ /* 0x000ee80000300800 */
[----:B------:R-:W3:Y:S04]  /*166b0*/  @!P5 LDG.E.U16 R6, desc[UR6][R12.64] ;  /* 0x000000060c06d981 */ /* 0x000ee8000c1e1500 */
[----:B------:R-:W3:Y:S01]  /*166c0*/  LDL.LU R57, [R1+0x1108] ;  /* 0x0011080001397983 */ /* 0x000ee20000300800 */
[----:B------:R-:W-:-:S03]  /*166d0*/  ISETP.GT.AND P0, PT, R3, 0x7f, PT ;  /* 0x0000007f0300780c */ /* 0x000fc60003f04270 */
[----:B------:R-:W-:Y:S04]  /*166e0*/  STL [R1+0x2258], R18 ;  /* 0x0022581201007387 */ /* 0x000fe80000100800 */
[----:B------:R-:W-:Y:S04]  /*166f0*/  STL [R1+0x2250], R19 ;  /* 0x0022501301007387 */ /* 0x000fe80000100800 */
[----:B------:R-:W3:Y:S04]  /*16700*/  @!P5 LDG.E.U16 R31, desc[UR6][R14.64] ;  /* 0x000000060e1fd981 */ /* 0x000ee8000c1e1500 */
[----:B------:R-:W-:Y:S04]  /*16710*/  STL [R1+0x2268], R16 ;  /* 0x0022681001007387 */ /* 0x000fe80000100800 */
[----:B------:R-:W-:Y:S01]  /*16720*/  STL [R1+0x2260], R17 ;  /* 0x0022601101007387 */ /* 0x000fe20000100800 */
[----:B------:R-:W-:-:S03]  /*16730*/  ISETP.LT.AND P0, PT, R52, R5, P0 ;  /* 0x000000053400720c */ /* 0x000fc60000701270 */
[----:B------:R-:W-:Y:S01]  /*16740*/  STL [R1+0x2278], R14 ;  /* 0x0022780e01007387 */ /* 0x000fe20000100800 */
[----:B------:R-:W-:-:S03]  /*16750*/  ISETP.GE.U32.AND P5, PT, R4, 0x7fffff01, PT ;  /* 0x7fffff010400780c */ /* 0x000fc60003fa6070 */
[----:B------:R-:W-:Y:S04]  /*16760*/  STL [R1+0x2270], R15 ;  /* 0x0022700f01007387 */ /* 0x000fe80000100800 */
[----:B------:R-:W-:Y:S04]  /*16770*/  STL [R1+0x2288], R12 ;  /* 0x0022880c01007387 */ /* 0x000fe80000100800 */
[----:B------:R-:W-:Y:S04]  /*16780*/  STL [R1+0x2280], R13 ;  /* 0x0022800d01007387 */ /* 0x000fe80000100800 */
[----:B------:R-:W3:Y:S04]  /*16790*/  LDL.LU R5, [R1+0x1104] ;  /* 0x0011040001057983 */ /* 0x000ee80000300800 */
[----:B------:R-:W3:Y:S04]  /*167a0*/  LDL.LU R4, [R1+0x1100] ;  /* 0x0011000001047983 */ /* 0x000ee80000300800 */
[----:B------:R-:W3:Y:S04]  /*167b0*/  LDL.LU R48, [R1+0x10fc] ;  /* 0x0010fc0001307983 */ /* 0x000ee80000300800 */
[----:B------:R-:W3:Y:S04]  /*167c0*/  LDL.LU R51, [R1+0x10d8] ;  /* 0x0010d80001337983 */ /* 0x000ee80000300800 */
[----:B------:R-:W3:Y:S04]  /*167d0*/  LDL.LU R50, [R1+0x10d4] ;  /* 0x0010d40001327983 */ /* 0x000ee80000300800 */
[----:B------:R0:W-:Y:S04]  /*167e0*/  STS.U16 [R60+UR76+0x980], R55 ;  /* 0x000980373c007988 */ /* 0x0001e8000800044c */
[----:B------:R-:W3:Y:S04]  /*167f0*/  LDL.LU R52, [R1+0x10d0] ;  /* 0x0010d00001347983 */ /* 0x000ee80000300800 */
[----:B------:R1:W-:Y:S04]  /*16800*/  STS.U16 [R60+UR76+0x8980], R56 ;  /* 0x008980383c007988 */ /* 0x0003e8000800044c */
[----:B0-----:R-:W3:Y:S04]  /*16810*/  LDL.LU R55, [R1+0x10cc] ;  /* 0x0010cc0001377983 */ /* 0x001ee80000300800 */
[----:B-1----:R-:W3:Y:S04]  /*16820*/  LDL.LU R56, [R1+0x1038] ;  /* 0x0010380001387983 */ /* 0x002ee80000300800 */
[----:B------:R0:W-:Y:S04]  /*16830*/  STS.U16 [R60+UR76+0x10980], R58 ;  /* 0x0109803a3c007988 */ /* 0x0001e8000800044c */
[----:B0-----:R-:W3:Y:S04]  /*16840*/  LDL.LU R58, [R1+0x1034] ;  /* 0x00103400013a7983 */ /* 0x001ee80000300800 */
[----:B--2---:R-:W-:Y:S04]  /*16850*/  STS.U16 [R60+UR76+0x18980], R44 ;  /* 0x0189802c3c007988 */ /* 0x004fe8000800044c */
[----:B----4-:R-:W-:Y:S04]  /*16860*/  STS.U16 [R60+UR76+0xd80], R47 ;  /* 0x000d802f3c007988 */ /* 0x010fe8000800044c */
[----:B---3--:R-:W-:Y:S04]  /*16870*/  STS.U16 [R60+UR76+0x8d80], R46 ;  /* 0x008d802e3c007988 */ /* 0x008fe8000800044c */
[----:B------:R-:W-:Y:S04]  /*16880*/  STS.U16 [R60+UR76+0x10d80], R49 ;  /* 0x010d80313c007988 */ /* 0x000fe8000800044c */
[----:B------:R0:W-:Y:S04]  /*16890*/  STL [R1+0x1200], R6 ;  /* 0x0012000601007387 */ /* 0x0001e80000100800 */
[----:B------:R-:W-:Y:S04]  /*168a0*/  STL [R1+0x1208], R43 ;  /* 0x0012082b01007387 */ /* 0x000fe80000100800 */
[----:B0-----:R-:W2:Y:S04]  /*168b0*/  LDL.LU R6, [R1+0x1030] ;  /* 0x0010300001067983 */ /* 0x001ea80000300800 */
[----:B------:R0:W-:Y:S04]  /*168c0*/  STL [R1+0x1204], R31 ;  /* 0x0012041f01007387 */ /* 0x0001e80000100800 */
[----:B------:R1:W-:Y:S04]  /*168d0*/  STS.U16 [R60+UR76+0x18d80], R54 ;  /* 0x018d80363c007988 */ /* 0x0003e8000800044c */
[----:B0-----:R-:W3:Y:S04]  /*168e0*/  LDL.LU R31, [R1+0x102c] ;  /* 0x00102c00011f7983 */ /* 0x001ee80000300800 */
[----:B------:R-:W4:Y:S04]  /*168f0*/  LDL.LU R43, [R1+0x1028] ;  /* 0x00102800012b7983 */ /* 0x000f280000300800 */
[----:B------:R-:W4:Y:S04]  /*16900*/  LDL.LU R80, [R1+0x1024] ;  /* 0x0010240001507983 */ /* 0x000f280000300800 */
[----:B------:R-:W4:Y:S04]  /*16910*/  LDL.LU R68, [R1+0x1020] ;  /* 0x0010200001447983 */ /* 0x000f280000300800 */
[----:B------:R-:W4:Y:S04]  /*16920*/  LDL.LU R63, [R1+0x101c] ;  /* 0x00101c00013f7983 */ /* 0x000f280000300800 */
[----:B------:R0:W-:Y:S04]  /*16930*/  STS.U16 [R60+UR76+0x1180], R57 ;  /* 0x001180393c007988 */ /* 0x0001e8000800044c */
[----:B------:R-:W4:Y:S04]  /*16940*/  LDL.LU R66, [R1+0x1018] ;  /* 0x0010180001427983 */ /* 0x000f280000300800 */
[----:B------:R-:W4:Y:S04]  /*16950*/  LDL.LU R67, [R1+0x1014] ;  /* 0x0010140001437983 */ /* 0x000f280000300800 */
[----:B------:R-:W-:Y:S04]  /*16960*/  STS.U16 [R60+UR76+0x9180], R5 ;  /* 0x009180053c007988 */ /* 0x000fe8000800044c */
        /* <DEDUP_REMOVED lines=10> */
[----:B-1----:R-:W4:Y:S04]  /*16a10*/  LDL.LU R54, [R1+0xffc] ;  /* 0x000ffc0001367983 */ /* 0x002f280000300800 */
[----:B------:R-:W-:Y:S04]  /*16a20*/  STS.U16 [R60+UR76+0x19580], R55 ;  /* 0x019580373c007988 */ /* 0x000fe8000800044c */
[----:B0-----:R-:W4:Y:S04]  /*16a30*/  LDL.LU R57, [R1+0xfd8] ;  /* 0x000fd80001397983 */ /* 0x001f280000300800 */
[----:B------:R0:W-:Y:S04]  /*16a40*/  STS.U16 [R60+UR76+0x1980], R56 ;  /* 0x001980383c007988 */ /* 0x0001e8000800044c */
[----:B0-----:R-:W4:Y:S04]  /*16a50*/  LDL.LU R56, [R1+0xfd4] ;  /* 0x000fd40001387983 */ /* 0x001f280000300800 */
[----:B------:R-:W4:Y:S04]  /*16a60*/  LDL.LU R48, [R1+0xfd0] ;  /* 0x000fd00001307983 */ /* 0x000f280000300800 */
[----:B------:R-:W4:Y:S04]  /*16a70*/  LDL.LU R51, [R1+0xfcc] ;  /* 0x000fcc0001337983 */ /* 0x000f280000300800 */
[----:B------:R-:W4:Y:S04]  /*16a80*/  LDL.LU R50, [R1+0xf78] ;  /* 0x000f780001327983 */ /* 0x000f280000300800 */
[----:B------:R-:W4:Y:S04]  /*16a90*/  LDL.LU R52, [R1+0xf74] ;  /* 0x000f740001347983 */ /* 0x000f280000300800 */
[----:B------:R0:W-:Y:S04]  /*16aa0*/  STS.U16 [R60+UR76+0x9980], R58 ;  /* 0x0099803a3c007988 */ /* 0x0001e8000800044c */
[----:B------:R-:W4:Y:S04]  /*16ab0*/  LDL.LU R55, [R1+0xf70] ;  /* 0x000f700001377983 */ /* 0x000f280000300800 */
[----:B0-----:R-:W4:Y:S04]  /*16ac0*/  LDL.LU R58, [R1+0xf6c] ;  /* 0x000f6c00013a7983 */ /* 0x001f280000300800 */
[----:B--2---:R-:W-:Y:S04]  /*16ad0*/  STS.U16 [R60+UR76+0x11980], R6 ;  /* 0x011980063c007988 */ /* 0x004fe8000800044c */
[----:B---3--:R-:W-:Y:S04]  /*16ae0*/  STS.U16 [R60+UR76+0x19980], R31 ;  /* 0x0199801f3c007988 */ /* 0x008fe8000800044c */
[----:B----4-:R-:W-:Y:S04]  /*16af0*/  STS.U16 [R60+UR76+0x1d80], R43 ;  /* 0x001d802b3c007988 */ /* 0x010fe8000800044c */
[----:B------:R-:W-:Y:S04]  /*16b00*/  STS.U16 [R60+UR76+0x9d80], R80 ;  /* 0x009d80503c007988 */ /* 0x000fe8000800044c */
[----:B------:R-:W-:Y:S04]  /*16b10*/  STS.U16 [R60+UR76+0x11d80], R68 ;  /* 0x011d80443c007988 */ /* 0x000fe8000800044c */
[----:B------:R0:W-:Y:S04]  /*16b20*/  STS.U16 [R60+UR76+0x19d80], R63 ;  /* 0x019d803f3c007988 */ /* 0x0001e8000800044c */
[----:B------:R1:W-:Y:S04]  /*16b30*/  STS.U16 [R60+UR76+0x2180], R66 ;  /* 0x002180423c007988 */ /* 0x0003e8000800044c */
[----:B------:R2:W-:Y:S04]  /*16b40*/  STS.U16 [R60+UR76+0xa180], R67 ;  /* 0x00a180433c007988 */ /* 0x0005e8000800044c */
[----:B0-----:R-:W3:Y:S04]  /*16b50*/  LDL.LU R63, [R1+0xf48] ;  /* 0x000f4800013f7983 */ /* 0x001ee80000300800 */
[----:B------:R0:W-:Y:S04]  /*16b60*/  STS.U16 [R60+UR76+0x12180], R45 ;  /* 0x0121802d3c007988 */ /* 0x0001e8000800044c */
[----:B-1----:R-:W4:Y:S04]  /*16b70*/  LDL.LU R66, [R1+0xf44] ;  /* 0x000f440001427983 */ /* 0x002f280000300800 */
[----:B------:R1:W-:Y:S04]  /*16b80*/  STS.U16 [R60+UR76+0x1a180], R44 ;  /* 0x01a1802c3c007988 */ /* 0x0003e8000800044c */
[----:B--2---:R-:W2:Y:S04]  /*16b90*/  LDL.LU R67, [R1+0xf40] ;  /* 0x000f400001437983 */ /* 0x004ea80000300800 */
[----:B------:R1:W-:Y:S04]  /*16ba0*/  STS.U16 [R60+UR76+0x2580], R47 ;  /* 0x0025802f3c007988 */ /* 0x0003e8000800044c */
[----:B0-----:R-:W2:Y:S04]  /*16bb0*/  LDL.LU R45, [R1+0xf3c] ;  /* 0x000f3c00012d7983 */ /* 0x001ea80000300800 */
[----:B------:R-:W-:Y:S04]  /*16bc0*/  STS.U16 [R60+UR76+0xa580], R46 ;  /* 0x00a5802e3c007988 */ /* 0x000fe8000800044c */
[----:B-1----:R-:W2:Y:S04]  /*16bd0*/  LDL.LU R44, [R1+0xf28] ;  /* 0x000f2800012c7983 */ /* 0x002ea80000300800 */
[----:B------:R-:W-:Y:S04]  /*16be0*/  STS.U16 [R60+UR76+0x12580], R49 ;  /* 0x012580313c007988 */ /* 0x000fe8000800044c */
[----:B------:R-:W2:Y:S04]  /*16bf0*/  LDL.LU R47, [R1+0xf24] ;  /* 0x000f2400012f7983 */ /* 0x000ea80000300800 */
[----:B------:R0:W-:Y:S04]  /*16c00*/  STS.U16 [R60+UR76+0x1a580], R54 ;  /* 0x01a580363c007988 */ /* 0x0001e8000800044c */
[----:B------:R1:W-:Y:S04]  /*16c10*/  STS.U16 [R60+UR76+0x2980], R57 ;  /* 0x002980393c007988 */ /* 0x0003e8000800044c */
[----:B0-----:R-:W2:Y:S04]  /*16c20*/  LDL.LU R54, [R1+0xf20] ;  /* 0x000f200001367983 */ /* 0x001ea80000300800 */
[----:B-1----:R-:W2:Y:S04]  /*16c30*/  LDL.LU R57, [R1+0xf1c] ;  /* 0x000f1c0001397983 */ /* 0x002ea80000300800 */
[----:B------:R0:W-:Y:S04]  /*16c40*/  STS.U16 [R60+UR76+0xa980], R56 ;  /* 0x00a980383c007988 */ /* 0x0001e8000800044c */
[----:B0-----:R-:W2:Y:S04]  /*16c50*/  LDL.LU R56, [R1+0xf88] ;  /* 0x000f880001387983 */ /* 0x001ea80000300800 */
[----:B------:R-:W-:Y:S04]  /*16c60*/  STS.U16 [R60+UR76+0x12980], R48 ;  /* 0x012980303c007988 */ /* 0x000fe8000800044c */
[----:B------:R-:W-:Y:S04]  /*16c70*/  STS.U16 [R60+UR76+0x1a980], R51 ;  /* 0x01a980333c007988 */ /* 0x000fe8000800044c */
[----:B------:R-:W-:Y:S04]  /*16c80*/  STS.U16 [R60+UR76+0x2d80], R50 ;  /* 0x002d80323c007988 */ /* 0x000fe8000800044c */
[----:B------:R-:W-:Y:S04]  /*16c90*/  STS.U16 [R60+UR76+0xad80], R52 ;  /* 0x00ad80343c007988 */ /* 0x000fe8000800044c */
[----:B------:R-:W-:Y:S04]  /*16ca0*/  STS.U16 [R60+UR76+0x12d80], R55 ;  /* 0x012d80373c007988 */ /* 0x000fe8000800044c */
[----:B------:R-:W-:Y:S04]  /*16cb0*/  STS.U16 [R60+UR76+0x1ad80], R58 ;  /* 0x01ad803a3c007988 */ /* 0x000fe8000800044c */
[----:B------:R0:W-:Y:S04]  /*16cc0*/  STS.U16 [R60+UR76+0x3180], R0 ;  /* 0x003180003c007988 */ /* 0x0001e8000800044c */
[----:B------:R-:W-:Y:S04]  /*16cd0*/  STS.U16 [R60+UR76+0xb180], R74 ;  /* 0x00b1804a3c007988 */ /* 0x000fe8000800044c */
[----:B0-----:R-:W2:Y:S04]  /*16ce0*/  LDL.LU R0, [R1+0x2494] ;  /* 0x0024940001007983 */ /* 0x001ea80000300800 */
[----:B------:R-:W-:Y:S04]  /*16cf0*/  STS.U16 [R60+UR76+0x13180], R73 ;  /* 0x013180493c007988 */ /* 0x000fe8000800044c */
[----:B------:R0:W-:Y:S04]  /*16d00*/  STS.U16 [R60+UR76+0x1b180], R72 ;  /* 0x01b180483c007988 */ /* 0x0001e8000800044c */
[----:B------:R-:W2:Y:S04]  /*16d10*/  LDL.LU R46, [R1+0x11cc] ;  /* 0x0011cc00012e7983 */ /* 0x000ea80000300800 */
[----:B------:R-:W2:Y:S04]  /*16d20*/  LDL.LU R49, [R1+0x11c8] ;  /* 0x0011c80001317983 */ /* 0x000ea80000300800 */
[----:B------:R-:W2:Y:S04]  /*16d30*/  LDL.LU R48, [R1+0x11c4] ;  /* 0x0011c40001307983 */ /* 0x000ea80000300800 */
[----:B------:R-:W2:Y:S04]  /*16d40*/  LDL.LU R51, [R1+0x11c0] ;  /* 0x0011c00001337983 */ /* 0x000ea80000300800 */
[----:B------:R-:W2:Y:S04]  /*16d50*/  LDL.LU R50, [R1+0x11bc] ;  /* 0x0011bc0001327983 */ /* 0x000ea80000300800 */
[----:B------:R-:W2:Y:S04]  /*16d60*/  LDL.LU R52, [R1+0x11b8] ;  /* 0x0011b80001347983 */ /* 0x000ea80000300800 */
[----:B------:R-:W2:Y:S04]  /*16d70*/  LDL.LU R55, [R1+0x11b4] ;  /* 0x0011b40001377983 */ /* 0x000ea80000300800 */
[----:B------:R-:W2:Y:S04]  /*16d80*/  LDL.LU R58, [R1+0x11b0] ;  /* 0x0011b000013a7983 */ /* 0x000ea80000300800 */
[----:B0-----:R-:W2:Y:S04]  /*16d90*/  LDL.LU R72, [R1+0x1174] ;  /* 0x0011740001487983 */ /* 0x001ea80000300800 */
[----:B------:R-:W2:Y:S04]  /*16da0*/  LDL.LU R73, [R1+0x1170] ;  /* 0x0011700001497983 */ /* 0x000ea80000300800 */
[----:B------:R-:W2:Y:S04]  /*16db0*/  LDL.LU R74, [R1+0x116c] ;  /* 0x00116c00014a7983 */ /* 0x000ea80000300800 */
[----:B---3--:R-:W-:Y:S04]  /*16dc0*/  STS.U16 [R60+UR76+0x3580], R63 ;  /* 0x0035803f3c007988 */ /* 0x008fe8000800044c */
[----:B----4-:R-:W-:Y:S04]  /*16dd0*/  STS.U16 [R60+UR76+0xb580], R66 ;  /* 0x00b580423c007988 */ /* 0x010fe8000800044c */
        /* <DEDUP_REMOVED lines=8> */
[----:B------:R0:W-:Y:S04]  /*16e60*/  STS.U16 [R60+UR76+0x13d80], R77 ;  /* 0x013d804d3c007988 */ /* 0x0001e8000800044c */
[----:B0-----:R-:W2:Y:S04]  /*16e70*/  LDL.LU R77, [R1+0x1168] ;  /* 0x00116800014d7983 */ /* 0x001ea80000300800 */
[----:B------:R-:W3:Y:S04]  /*16e80*/  LDL.LU R54, [R1+0x1130] ;  /* 0x0011300001367983 */ /* 0x000ee80000300800 */
[----:B------:R-:W4:Y:S04]  /*16e90*/  LDL.LU R57, [R1+0x112c] ;  /* 0x00112c0001397983 */ /* 0x000f280000300800 */
[----:B------:R-:W3:Y:S04]  /*16ea0*/  LDL.LU R56, [R1+0x1128] ;  /* 0x0011280001387983 */ /* 0x000ee80000300800 */
[----:B------:R-:W3:Y:S01]  /*16eb0*/  LDL.LU R59, [R1+0x1124] ;  /* 0x00112400013b7983 */ /* 0x000ee20000300800 */
[----:B------:R-:W-:-:S03]  /*16ec0*/  LOP3.LUT R31, R0, 0x40, RZ, 0x3c, !PT ;  /* 0x00000040001f7812 */ /* 0x000fc600078e3cff */
[----:B------:R0:W-:Y:S04]  /*16ed0*/  STS.U16 [R60+UR76+0x1bd80], R79 ;  /* 0x01bd804f3c007988 */ /* 0x0001e8000800044c */
[----:B0-----:R-:W4:Y:S04]  /*16ee0*/  LDL.LU R79, [R1+0x2490] ;  /* 0x00249000014f7983 */ /* 0x001f280000300800 */
[----:B------:R-:W-:Y:S04]  /*16ef0*/  STL [R1+0x22f4], R60 ;  /* 0x0022f43c01007387 */ /* 0x000fe80000100800 */
        /* <DEDUP_REMOVED lines=23> */
[----:B--2---:R0:W-:Y:S04]  /*17070*/  STS.U16 [R31+UR76+0x18a00], R77 ;  /* 0x018a004d1f007988 */ /* 0x0041e8000800044c */
[----:B0-----:R-:W2:Y:S04]  /*17080*/  LDL.LU R77, [R1+0x1068] ;  /* 0x00106800014d7983 */ /* 0x001ea80000300800 */
[----:B------:R-:W2:Y:S04]  /*17090*/  LDL.LU R44, [R1+0x1064] ;  /* 0x00106400012c7983 */ /* 0x000ea80000300800 */
[----:B------:R-:W2:Y:S04]  /*170a0*/  LDL.LU R47, [R1+0x1060] ;  /* 0x00106000012f7983 */ /* 0x000ea80000300800 */
[----:B------:R-:W2:Y:S04]  /*170b0*/  LDL.LU R46, [R1+0x105c] ;  /* 0x00105c00012e7983 */ /* 0x000ea80000300800 */
[----:B---3--:R0:W-:Y:S04]  /*170c0*/  STS.U16 [R31+UR76+0xe00], R54 ;  /* 0x000e00361f007988 */ /* 0x0081e8000800044c */
[----:B------:R-:W3:Y:S04]  /*170d0*/  LDL.LU R49, [R1+0x1058] ;  /* 0x0010580001317983 */ /* 0x000ee80000300800 */
[----:B----4-:R1:W-:Y:S04]  /*170e0*/  STS.U16 [R31+UR76+0x8e00], R57 ;  /* 0x008e00391f007988 */ /* 0x0103e8000800044c */
[----:B------:R-:W4:Y:S04]  /*170f0*/  LDL.LU R48, [R1+0x1054] ;  /* 0x0010540001307983 */ /* 0x000f280000300800 */
[----:B------:R0:W-:Y:S04]  /*17100*/  STS.U16 [R31+UR76+0x10e00], R56 ;  /* 0x010e00381f007988 */ /* 0x0001e8000800044c */
[----:B------:R-:W3:Y:S04]  /*17110*/  LDL.LU R51, [R1+0x1050] ;  /* 0x0010500001337983 */ /* 0x000ee80000300800 */
[----:B------:R0:W-:Y:S04]  /*17120*/  STS.U16 [R31+UR76+0x18e00], R59 ;  /* 0x018e003b1f007988 */ /* 0x0001e8000800044c */
[----:B------:R-:W3:Y:S04]  /*17130*/  LDL.LU R50, [R1+0x104c] ;  /* 0x00104c0001327983 */ /* 0x000ee80000300800 */
[----:B------:R-:W-:Y:S04]  /*17140*/  STS.U16 [R31+UR76+0x1200], R6 ;  /* 0x001200061f007988 */ /* 0x000fe8000800044c */
[----:B------:R-:W-:Y:S04]  /*17150*/  STS.U16 [R31+UR76+0x9200], R43 ;  /* 0x0092002b1f007988 */ /* 0x000fe8000800044c */
[----:B------:R-:W-:Y:S04]  /*17160*/  STS.U16 [R31+UR76+0x11200], R80 ;  /* 0x011200501f007988 */ /* 0x000fe8000800044c */
        /* <DEDUP_REMOVED lines=9> */
[----:B------:R-:W-:Y:S04]  /*17200*/  STS.U16 [R31+UR76+0x19600], R45 ;  /* 0x0196002d1f007988 */ /* 0x000fe8000800044c */
[----:B------:R-:W4:Y:S04]  /*17210*/  LDL.LU R59, [R1+0xfe4] ;  /* 0x000fe400013b7983 */ /* 0x000f280000300800 */
        /* <DEDUP_REMOVED lines=13> */
[----:B------:R-:W2:Y:S04]  /*172f0*/  LDL.LU R66, [R1+0xf8c] ;  /* 0x000f8c0001427983 */ /* 0x000ea80000300800 */
[----:B------:R-:W2:Y:S04]  /*17300*/  LDL.LU R67, [R1+0xf38] ;  /* 0x000f380001437983 */ /* 0x000ea80000300800 */
[----:B------:R0:W-:Y:S04]  /*17310*/  STS.U16 [R31+UR76+0x9e00], R44 ;  /* 0x009e002c1f007988 */ /* 0x0001e8000800044c */
[----:B------:R-:W2:Y:S04]  /*17320*/  LDL.LU R45, [R1+0xf34] ;  /* 0x000f3400012d7983 */ /* 0x000ea80000300800 */
[----:B------:R1:W-:Y:S04]  /*17330*/  STS.U16 [R31+UR76+0x11e00], R47 ;  /* 0x011e002f1f007988 */ /* 0x0003e8000800044c */
[----:B0-----:R-:W2:Y:S04]  /*17340*/  LDL.LU R44, [R1+0xf30] ;  /* 0x000f3000012c7983 */ /* 0x001ea80000300800 */
[----:B------:R0:W-:Y:S04]  /*17350*/  STS.U16 [R31+UR76+0x19e00], R46 ;  /* 0x019e002e1f007988 */ /* 0x0001e8000800044c */
[----:B-1----:R-:W2:Y:S04]  /*17360*/  LDL.LU R47, [R1+0xf2c] ;  /* 0x000f2c00012f7983 */ /* 0x002ea80000300800 */
[----:B---3--:R1:W-:Y:S04]  /*17370*/  STS.U16 [R31+UR76+0x2200], R49 ;  /* 0x002200311f007988 */ /* 0x0083e8000800044c */
[----:B0-----:R-:W3:Y:S04]  /*17380*/  LDL.LU R46, [R1+0xef8] ;  /* 0x000ef800012e7983 */ /* 0x001ee80000300800 */
[----:B----4-:R0:W-:Y:S04]  /*17390*/  STS.U16 [R31+UR76+0xa200], R48 ;  /* 0x00a200301f007988 */ /* 0x0101e8000800044c */
[----:B-1----:R-:W4:Y:S04]  /*173a0*/  LDL.LU R49, [R1+0xef4] ;  /* 0x000ef40001317983 */ /* 0x002f280000300800 */
[----:B------:R1:W-:Y:S04]  /*173b0*/  STS.U16 [R31+UR76+0x12200], R51 ;  /* 0x012200331f007988 */ /* 0x0003e8000800044c */
[----:B0-----:R-:W3:Y:S04]  /*173c0*/  LDL.LU R48, [R1+0xef0] ;  /* 0x000ef00001307983 */ /* 0x001ee80000300800 */
[----:B------:R0:W-:Y:S04]  /*173d0*/  STS.U16 [R31+UR76+0x1a200], R50 ;  /* 0x01a200321f007988 */ /* 0x0001e8000800044c */
[----:B-1----:R-:W4:Y:S04]  /*173e0*/  LDL.LU R51, [R1+0xeec] ;  /* 0x000eec0001337983 */ /* 0x002f280000300800 */
[----:B0-----:R-:W4:Y:S04]  /*173f0*/  LDL.LU R50, [R1+0xf18] ;  /* 0x000f180001327983 */ /* 0x001f280000300800 */
[----:B------:R0:W-:Y:S04]  /*17400*/  STS.U16 [R31+UR76+0x2600], R52 ;  /* 0x002600341f007988 */ /* 0x0001e8000800044c */
[----:B------:R1:W-:Y:S04]  /*17410*/  STS.U16 [R31+UR76+0xa600], R55 ;  /* 0x00a600371f007988 */ /* 0x0003e8000800044c */
[----:B------:R1:W-:Y:S04]  /*17420*/  STS.U16 [R31+UR76+0x12600], R54 ;  /* 0x012600361f007988 */ /* 0x0003e8000800044c */
[----:B0-----:R-:W4:Y:S04]  /*17430*/  LDL.LU R52, [R1+0x11ec] ;  /* 0x0011ec0001347983 */ /* 0x001f280000300800 */
[----:B-1----:R-:W4:Y:S04]  /*17440*/  LDL.LU R55, [R1+0x11e8] ;  /* 0x0011e80001377983 */ /* 0x002f280000300800 */
        /* <DEDUP_REMOVED lines=14> */
[----:B0-----:R-:W4:Y:S04]  /*17530*/  LDL.LU R74, [R1+0x1160] ;  /* 0x00116000014a7983 */ /* 0x001f280000300800 */
[----:B--2---:R0:W-:Y:S04]  /*17540*/  STS.U16 [R31+UR76+0x12e00], R77 ;  /* 0x012e004d1f007988 */ /* 0x0041e8000800044c */
[----:B------:R1:W-:Y:S04]  /*17550*/  STS.U16 [R31+UR76+0x1ae00], R79 ;  /* 0x01ae004f1f007988 */ /* 0x0003e8000800044c */
[----:B0-----:R-:W2:Y:S04]  /*17560*/  LDL.LU R77, [R1+0x115c] ;  /* 0x00115c00014d7983 */ /* 0x001ea80000300800 */
[----:B-1----:R-:W2:Y:S04]  /*17570*/  LDL.LU R79, [R1+0x1158] ;  /* 0x00115800014f7983 */ /* 0x002ea80000300800 */
[----:B------:R0:W-:Y:S04]  /*17580*/  STS.U16 [R31+UR76+0x3200], R80 ;  /* 0x003200501f007988 */ /* 0x0001e8000800044c */
[----:B------:R1:W-:Y:S04]  /*17590*/  STS.U16 [R31+UR76+0xb200], R68 ;  /* 0x00b200441f007988 */ /* 0x0003e8000800044c */
[----:B------:R0:W-:Y:S04]  /*175a0*/  STS.U16 [R31+UR76+0x13200], R63 ;  /* 0x0132003f1f007988 */ /* 0x0001e8000800044c */
[----:B------:R-:W-:Y:S04]  /*175b0*/  STL [R1+0x22f8], R31 ;  /* 0x0022f81f01007387 */ /* 0x000fe80000100800 */
[----:B------:R1:W-:Y:S04]  /*175c0*/  STS.U16 [R31+UR76+0x1b200], R66 ;  /* 0x01b200421f007988 */ /* 0x0003e8000800044c */
[----:B0-----:R-:W2:Y:S04]  /*175d0*/  LDL.LU R80, [R1+0x1120] ;  /* 0x0011200001507983 */ /* 0x001ea80000300800 */
[----:B------:R0:W-:Y:S04]  /*175e0*/  STS.U16 [R31+UR76+0x3600], R67 ;  /* 0x003600431f007988 */ /* 0x0001e8000800044c */
[----:B-1----:R-:W2:Y:S04]  /*175f0*/  LDL.LU R68, [R1+0x111c] ;  /* 0x00111c0001447983 */ /* 0x002ea80000300800 */
[----:B------:R1:W-:Y:S04]  /*17600*/  STS.U16 [R31+UR76+0xb600], R45 ;  /* 0x00b6002d1f007988 */ /* 0x0003e8000800044c */
[----:B------:R-:W2:Y:S04]  /*17610*/  LDL.LU R63, [R1+0x1118] ;  /* 0x00111800013f7983 */ /* 0x000ea80000300800 */
[----:B------:R0:W-:Y:S04]  /*17620*/  STS.U16 [R31+UR76+0x13600], R44 ;  /* 0x0136002c1f007988 */ /* 0x0001e8000800044c */
[----:B------:R-:W2:Y:S04]  /*17630*/  LDL.LU R66, [R1+0x1114] ;  /* 0x0011140001427983 */ /* 0x000ea80000300800 */
[----:B------:R-:W-:Y:S04]  /*17640*/  STS.U16 [R31+UR76+0x1b600], R47 ;  /* 0x01b6002f1f007988 */ /* 0x000fe8000800044c */
[----:B0-----:R-:W2:Y:S04]  /*17650*/  LDL.LU R67, [R1+0x10e8] ;  /* 0x0010e80001437983 */ /* 0x001ea80000300800 */
[----:B---3--:R-:W-:Y:S04]  /*17660*/  STS.U16 [R31+UR76+0x3a00], R46 ;  /* 0x003a002e1f007988 */ /* 0x008fe8000800044c */
[----:B-1----:R-:W3:Y:S04]  /*17670*/  LDL.LU R45, [R1+0x10e4] ;  /* 0x0010e400012d7983 */ /* 0x002ee80000300800 */
[----:B----4-:R0:W-:Y:S04]  /*17680*/  STS.U16 [R31+UR76+0xba00], R49 ;  /* 0x00ba00311f007988 */ /* 0x0101e8000800044c */
[----:B------:R-:W4:Y:S04]  /*17690*/  LDL.LU R44, [R1+0x10e0] ;  /* 0x0010e000012c7983 */ /* 0x000f280000300800 */
[----:B------:R1:W-:Y:S01]  /*176a0*/  STS.U16 [R31+UR76+0x13a00], R48 ;  /* 0x013a00301f007988 */ /* 0x0003e2000800044c */
[----:B0-----:R-:W-:-:S03]  /*176b0*/  LOP3.LUT R49, R0, 0x50, RZ, 0x3c, !PT ;  /* 0x0000005000317812 */ /* 0x001fc600078e3cff */
[----:B------:R-:W4:Y:S04]  /*176c0*/  LDL.LU R47, [R1+0x10dc] ;  /* 0x0010dc00012f7983 */ /* 0x000f280000300800 */
[----:B------:R0:W-:Y:S04]  /*176d0*/  STS.U16 [R31+UR76+0x1ba00], R51 ;  /* 0x01ba00331f007988 */ /* 0x0001e8000800044c */
[----:B------:R-:W4:Y:S04]  /*176e0*/  LDL.LU R46, [R1+0x10b8] ;  /* 0x0010b800012e7983 */ /* 0x000f280000300800 */
[----:B------:R0:W-:Y:S04]  /*176f0*/  STS.U16 [R31+UR76+0x3e00], R50 ;  /* 0x003e00321f007988 */ /* 0x0001e8000800044c */
[----:B-1----:R-:W4:Y:S04]  /*17700*/  LDL.LU R48, [R1+0x10b4] ;  /* 0x0010b40001307983 */ /* 0x002f280000300800 */
[----:B------:R1:W-:Y:S04]  /*17710*/  STS.U16 [R31+UR76+0xbe00], R81 ;  /* 0x00be00511f007988 */ /* 0x0003e8000800044c */
[----:B0-----:R-:W4:Y:S04]  /*17720*/  LDL.LU R51, [R1+0x10b0] ;  /* 0x0010b00001337983 */ /* 0x001f280000300800 */
        /* <DEDUP_REMOVED lines=10> */
[----:B------:R-:W-:Y:S04]  /*177d0*/  STS.U16 [R49+UR76+0x18280], R57 ;  /* 0x0182803931007988 */ /* 0x000fe8000800044c */
[----:B0-----:R-:W4:Y:S04]  /*177e0*/  LDL.LU R55, [R1+0x1098] ;  /* 0x0010980001377983 */ /* 0x001f280000300800 */
[----:B------:R0:W-:Y:S04]  /*177f0*/  STS.U16 [R49+UR76+0x680], R56 ;  /* 0x0006803831007988 */ /* 0x0001e8000800044c */
[----:B------:R-:W4:Y:S04]  /*17800*/  LDL.LU R54, [R1+0x1094] ;  /* 0x0010940001367983 */ /* 0x000f280000300800 */
[----:B------:R-:W-:Y:S04]  /*17810*/  STS.U16 [R49+UR76+0x8680], R59 ;  /* 0x0086803b31007988 */ /* 0x000fe8000800044c */
[----:B0-----:R-:W4:Y:S04]  /*17820*/  LDL.LU R56, [R1+0x1090] ;  /* 0x0010900001387983 */ /* 0x001f280000300800 */
[----:B------:R0:W-:Y:S04]  /*17830*/  STS.U16 [R49+UR76+0x10680], R58 ;  /* 0x0106803a31007988 */ /* 0x0001e8000800044c */
[----:B------:R-:W4:Y:S04]  /*17840*/  LDL.LU R57, [R1+0x108c] ;  /* 0x00108c0001397983 */ /* 0x000f280000300800 */
[----:B------:R1:W-:Y:S04]  /*17850*/  STS.U16 [R49+UR76+0x18680], R72 ;  /* 0x0186804831007988 */ /* 0x0003e8000800044c */
[----:B0-----:R-:W4:Y:S04]  /*17860*/  LDL.LU R58, [R1+0x1088] ;  /* 0x00108800013a7983 */ /* 0x001f280000300800 */
[----:B------:R-:W4:Y:S04]  /*17870*/  LDL.LU R59, [R1+0x1084] ;  /* 0x00108400013b7983 */ /* 0x000f280000300800 */
[----:B------:R0:W-:Y:S04]  /*17880*/  STS.U16 [R49+UR76+0xa80], R73 ;  /* 0x000a804931007988 */ /* 0x0001e8000800044c */
[----:B-1----:R-:W4:Y:S04]  /*17890*/  LDL.LU R72, [R1+0x1080] ;  /* 0x0010800001487983 */ /* 0x002f280000300800 */
[----:B------:R1:W-:Y:S04]  /*178a0*/  STS.U16 [R49+UR76+0x8a80], R74 ;  /* 0x008a804a31007988 */ /* 0x0003e8000800044c */
[----:B0-----:R-:W4:Y:S04]  /*178b0*/  LDL.LU R73, [R1+0x107c] ;  /* 0x00107c0001497983 */ /* 0x001f280000300800 */
[----:B-1----:R-:W4:Y:S04]  /*178c0*/  LDL.LU R74, [R1+0xff8] ;  /* 0x000ff800014a7983 */ /* 0x002f280000300800 */
[----:B--2---:R0:W-:Y:S04]  /*178d0*/  STS.U16 [R49+UR76+0x10a80], R77 ;  /* 0x010a804d31007988 */ /* 0x0041e8000800044c */
[----:B------:R1:W-:Y:S04]  /*178e0*/  STS.U16 [R49+UR76+0x18a80], R79 ;  /* 0x018a804f31007988 */ /* 0x0003e8000800044c */
[----:B0-----:R-:W2:Y:S04]  /*178f0*/  LDL.LU R77, [R1+0xff4] ;  /* 0x000ff400014d7983 */ /* 0x001ea80000300800 */
[----:B-1----:R-:W2:Y:S04]  /*17900*/  LDL.LU R79, [R1+0xff0] ;  /* 0x000ff000014f7983 */ /* 0x002ea80000300800 */
[----:B------:R-:W2:Y:S04]  /*17910*/  LDL.LU R5, [R1+0xfec] ;  /* 0x000fec0001057983 */ /* 0x000ea80000300800 */
[----:B------:R-:W2:Y:S04]  /*17920*/  LDL.LU R4, [R1+0xfc8] ;  /* 0x000fc80001047983 */ /* 0x000ea80000300800 */
[----:B------:R-:W2:Y:S04]  /*17930*/  LDL.LU R6, [R1+0xfc4] ;  /* 0x000fc40001067983 */ /* 0x000ea80000300800 */
[----:B------:R-:W2:Y:S04]  /*17940*/  LDL.LU R43, [R1+0xfc0] ;  /* 0x000fc000012b7983 */ /* 0x000ea80000300800 */
[----:B------:R0:W-:Y:S04]  /*17950*/  STS.U16 [R49+UR76+0xe80], R80 ;  /* 0x000e805031007988 */ /* 0x0001e8000800044c */
[----:B------:R1:W-:Y:S04]  /*17960*/  STS.U16 [R49+UR76+0x8e80], R68 ;  /* 0x008e804431007988 */ /* 0x0003e8000800044c */
[----:B0-----:R-:W2:Y:S04]  /*17970*/  LDL.LU R80, [R1+0x248c] ;  /* 0x00248c0001507983 */ /* 0x001ea80000300800 */
[----:B-1----:R-:W2:Y:S04]  /*17980*/  LDL.LU R68, [R1+0x2488] ;  /* 0x0024880001447983 */ /* 0x002ea80000300800 */
[----:B------:R0:W-:Y:S04]  /*17990*/  STS.U16 [R49+UR76+0x10e80], R63 ;  /* 0x010e803f31007988 */ /* 0x0001e8000800044c */
[----:B------:R1:W-:Y:S04]  /*179a0*/  STS.U16 [R49+UR76+0x18e80], R66 ;  /* 0x018e804231007988 */ /* 0x0003e8000800044c */
[----:B------:R3:W-:Y:S04]  /*179b0*/  STS.U16 [R49+UR76+0x1280], R67 ;  /* 0x0012804331007988 */ /* 0x0007e8000800044c */
[----:B0-----:R-:W2:Y:S04]  /*179c0*/  LDL.LU R63, [R1+0x2484] ;  /* 0x00248400013f7983 */ /* 0x001ea80000300800 */
[----:B-1----:R-:W2:Y:S04]  /*179d0*/  LDL.LU R66, [R1+0x2480] ;  /* 0x0024800001427983 */ /* 0x002ea80000300800 */
[----:B---3--:R-:W3:Y:S04]  /*179e0*/  LDL.LU R67, [R1+0x247c] ;  /* 0x00247c0001437983 */ /* 0x008ee80000300800 */
[----:B------:R0:W-:Y:S04]  /*179f0*/  STS.U16 [R49+UR76+0x9280], R45 ;  /* 0x0092802d31007988 */ /* 0x0001e8000800044c */
[----:B----4-:R1:W-:Y:S04]  /*17a00*/  STS.U16 [R49+UR76+0x11280], R44 ;  /* 0x0112802c31007988 */ /* 0x0103e8000800044c */
[----:B------:R4:W-:Y:S04]  /*17a10*/  STS.U16 [R49+UR76+0x19280], R47 ;  /* 0x0192802f31007988 */ /* 0x0009e8000800044c */
[----:B0-----:R-:W3:Y:S04]  /*17a20*/  LDL.LU R45, [R1+0x2478] ;  /* 0x00247800012d7983 */ /* 0x001ee80000300800 */
[----:B-1----:R-:W3:Y:S04]  /*17a30*/  LDL.LU R44, [R1+0x2474] ;  /* 0x00247400012c7983 */ /* 0x002ee80000300800 */
[----:B----4-:R-:W4:Y:S04]  /*17a40*/  LDL.LU R47, [R1+0x2470] ;  /* 0x00247000012f7983 */ /* 0x010f280000300800 */
[----:B------:R0:W-:Y:S04]  /*17a50*/  STS.U16 [R49+UR76+0x1680], R46 ;  /* 0x0016802e31007988 */ /* 0x0001e8000800044c */
[----:B------:R1:W-:Y:S04]  /*17a60*/  STS.U16 [R49+UR76+0x9680], R48 ;  /* 0x0096803031007988 */ /* 0x0003e8000800044c */
[----:B------:R1:W-:Y:S04]  /*17a70*/  STS.U16 [R49+UR76+0x11680], R51 ;  /* 0x0116803331007988 */ /* 0x0003e8000800044c */
[----:B0-----:R-:W3:Y:S04]  /*17a80*/  LDL.LU R46, [R1+0x246c] ;  /* 0x00246c00012e7983 */ /* 0x001ee80000300800 */
[----:B-1----:R-:W3:Y:S04]  /*17a90*/  LDL.LU R48, [R1+0x2468] ;  /* 0x0024680001307983 */ /* 0x002ee80000300800 */
[----:B------:R-:W3:Y:S04]  /*17aa0*/  LDL.LU R51, [R1+0x2464] ;  /* 0x0024640001337983 */ /* 0x000ee80000300800 */
        /* <DEDUP_REMOVED lines=26> */
[----:B0-----:R-:W3:Y:S04]  /*17c50*/  LDL.LU R73, [R1+0x2430] ;  /* 0x0024300001497983 */ /* 0x001ee80000300800 */
[----:B-1----:R-:W3:Y:S04]  /*17c60*/  LDL.LU R74, [R1+0x242c] ;  /* 0x00242c00014a7983 */ /* 0x002ee80000300800 */
[----:B--2---:R0:W-:Y:S04]  /*17c70*/  STS.U16 [R49+UR76+0xa680], R77 ;  /* 0x00a6804d31007988 */ /* 0x0041e8000800044c */
[----:B------:R1:W-:Y:S04]  /*17c80*/  STS.U16 [R49+UR76+0x12680], R79 ;  /* 0x0126804f31007988 */ /* 0x0003e8000800044c */
[----:B0-----:R-:W2:Y:S04]  /*17c90*/  LDL.LU R77, [R1+0x2428] ;  /* 0x00242800014d7983 */ /* 0x001ea80000300800 */
[----:B-1----:R-:W2:Y:S04]  /*17ca0*/  LDL.LU R79, [R1+0x2424] ;  /* 0x00242400014f7983 */ /* 0x002ea80000300800 */
[----:B------:R-:W-:Y:S04]  /*17cb0*/  STS.U16 [R49+UR76+0x1a680], R5 ;  /* 0x01a6800531007988 */ /* 0x000fe8000800044c */
[----:B------:R-:W-:Y:S04]  /*17cc0*/  STS.U16 [R49+UR76+0x2a80], R4 ;  /* 0x002a800431007988 */ /* 0x000fe8000800044c */
[----:B------:R-:W-:Y:S04]  /*17cd0*/  STS.U16 [R49+UR76+0xaa80], R6 ;  /* 0x00aa800631007988 */ /* 0x000fe8000800044c */
[----:B------:R-:W-:Y:S04]  /*17ce0*/  STS.U16 [R49+UR76+0x12a80], R43 ;  /* 0x012a802b31007988 */ /* 0x000fe8000800044c */
[----:B--2---:R0:W-:Y:S04]  /*17cf0*/  STS.U16 [R49+UR76+0x1aa80], R79 ;  /* 0x01aa804f31007988 */ /* 0x0041e8000800044c */
[----:B------:R-:W-:Y:S04]  /*17d00*/  STS.U16 [R49+UR76+0x2e80], R77 ;  /* 0x002e804d31007988 */ /* 0x000fe8000800044c */
[----:B---3--:R-:W-:Y:S04]  /*17d10*/  STS.U16 [R49+UR76+0xae80], R74 ;  /* 0x00ae804a31007988 */ /* 0x008fe8000800044c */
[----:B0-----:R-:W2:Y:S04]  /*17d20*/  LDL.LU R79, [R1+0x2420] ;  /* 0x00242000014f7983 */ /* 0x001ea80000300800 */
[----:B------:R-:W3:Y:S04]  /*17d30*/  LDL.LU R5, [R1+0x11d0] ;  /* 0x0011d00001057983 */ /* 0x000ee80000300800 */
[----:B------:R-:W-:Y:S04]  /*17d40*/  STS.U16 [R49+UR76+0x12e80], R73 ;  /* 0x012e804931007988 */ /* 0x000fe8000800044c */
[----:B------:R-:W2:Y:S04]  /*17d50*/  LDL.LU R4, [R1+0x119c] ;  /* 0x00119c0001047983 */ /* 0x000ea80000300800 */
[----:B------:R0:W-:Y:S04]  /*17d60*/  STS.U16 [R49+UR76+0x1ae80], R72 ;  /* 0x01ae804831007988 */ /* 0x0001e8000800044c */
[----:B------:R-:W2:Y:S04]  /*17d70*/  LDL.LU R6, [R1+0x1198] ;  /* 0x0011980001067983 */ /* 0x000ea80000300800 */
[----:B------:R-:W-:Y:S04]  /*17d80*/  STS.U16 [R49+UR76+0x3280], R67 ;  /* 0x0032804331007988 */ /* 0x000fe8000800044c */
[----:B------:R-:W2:Y:S04]  /*17d90*/  LDL.LU R43, [R1+0x1194] ;  /* 0x00119400012b7983 */ /* 0x000ea80000300800 */
[----:B------:R-:W-:Y:S04]  /*17da0*/  STS.U16 [R49+UR76+0xb280], R66 ;  /* 0x00b2804231007988 */ /* 0x000fe8000800044c */
[----:B0-----:R-:W2:Y:S04]  /*17db0*/  LDL.LU R72, [R1+0x1190] ;  /* 0x0011900001487983 */ /* 0x001ea80000300800 */
[----:B------:R0:W-:Y:S04]  /*17dc0*/  STS.U16 [R49+UR76+0x13280], R63 ;  /* 0x0132803f31007988 */ /* 0x0001e8000800044c */
[----:B------:R-:W2:Y:S04]  /*17dd0*/  LDL.LU R73, [R1+0x1154] ;  /* 0x0011540001497983 */ /* 0x000ea80000300800 */
[----:B0-----:R-:W2:Y:S04]  /*17de0*/  LDL.LU R63, [R1+0x1150] ;  /* 0x00115000013f7983 */ /* 0x001ea80000300800 */
        /* <DEDUP_REMOVED lines=9> */
[----:B------:R1:W-:Y:S04]  /*17e80*/  STS.U16 [R49+UR76+0x13680], R65 ;  /* 0x0136804131007988 */ /* 0x0003e8000800044c */
[----:B0-----:R-:W2:Y:S04]  /*17e90*/  LDL.LU R64, [R1+0x2414] ;  /* 0x0024140001407983 */ /* 0x001ea80000300800 */
[----:B------:R-:W-:Y:S04]  /*17ea0*/  STS.U16 [R49+UR76+0x1b680], R62 ;  /* 0x01b6803e31007988 */ /* 0x000fe8000800044c */
[----:B-1----:R-:W3:Y:S04]  /*17eb0*/  LDL.LU R65, [R1+0x2410] ;  /* 0x0024100001417983 */ /* 0x002ee80000300800 */
[----:B------:R0:W-:Y:S04]  /*17ec0*/  STS.U16 [R49+UR76+0x3a80], R10 ;  /* 0x003a800a31007988 */ /* 0x0001e8000800044c */
[----:B------:R1:W-:Y:S04]  /*17ed0*/  STS.U16 [R49+UR76+0xba80], R9 ;  /* 0x00ba800931007988 */ /* 0x0003e8000800044c */
[----:B------:R4:W-:Y:S04]  /*17ee0*/  STS.U16 [R49+UR76+0x13a80], R8 ;  /* 0x013a800831007988 */ /* 0x0009e8000800044c */
[----:B0-----:R-:W3:Y:S04]  /*17ef0*/  LDL.LU R10, [R1+0x11d4] ;  /* 0x0011d400010a7983 */ /* 0x001ee80000300800 */
[----:B-1----:R-:W3:Y:S04]  /*17f00*/  LDL.LU R9, [R1+0x11d8] ;  /* 0x0011d80001097983 */ /* 0x002ee80000300800 */
[----:B----4-:R-:W4:Y:S04]  /*17f10*/  LDL.LU R8, [R1+0x11dc] ;  /* 0x0011dc0001087983 */ /* 0x010f280000300800 */
[----:B------:R-:W-:Y:S04]  /*17f20*/  STS.U16 [R49+UR76+0x1ba80], R7 ;  /* 0x01ba800731007988 */ /* 0x000fe8000800044c */
[----:B------:R0:W-:Y:S04]  /*17f30*/  STS.U16 [R49+UR76+0x3e80], R75 ;  /* 0x003e804b31007988 */ /* 0x0001e8000800044c */
[----:B------:R1:W-:Y:S04]  /*17f40*/  STS.U16 [R49+UR76+0xbe80], R76 ;  /* 0x00be804c31007988 */ /* 0x0003e8000800044c */
[----:B0-----:R-:W4:Y:S04]  /*17f50*/  LDL.LU R75, [R1+0x240c] ;  /* 0x00240c00014b7983 */ /* 0x001f280000300800 */
[----:B-1----:R-:W4:Y:S04]  /*17f60*/  LDL.LU R76, [R1+0x2408] ;  /* 0x00240800014c7983 */ /* 0x002f280000300800 */
[----:B------:R0:W-:Y:S04]  /*17f70*/  STS.U16 [R49+UR76+0x13e80], R93 ;  /* 0x013e805d31007988 */ /* 0x0001e8000800044c */
[----:B0-----:R-:W4:Y:S01]  /*17f80*/  LDL.LU R93, [R1+0x2404] ;  /* 0x00240400015d7983 */ /* 0x001f220000300800 */
[----:B------:R-:W-:-:S03]  /*17f90*/  LOP3.LUT R62, R0, 0x60, RZ, 0x3c, !PT ;  /* 0x00000060003e7812 */ /* 0x000fc600078e3cff */
[----:B------:R-:W-:Y:S04]  /*17fa0*/  STS.U16 [R49+UR76+0x1be80], R11 ;  /* 0x01be800b31007988 */ /* 0x000fe8000800044c */
[----:B------:R-:W-:Y:S01]  /*17fb0*/  STL [R1+0x22fc], R49 ;  /* 0x0022fc3101007387 */ /* 0x000fe20000100800 */
[----:B--2---:R-:W-:Y:S02]  /*17fc0*/  PRMT R64, RZ, 0x7610, R64 ;  /* 0x00007610ff407816 */ /* 0x004fe40000000040 */
[----:B---3--:R-:W-:Y:S01]  /*17fd0*/  PRMT R65, RZ, 0x7610, R65 ;  /* 0x00007610ff417816 */ /* 0x008fe20000000041 */
[----:B----4-:R-:W-:Y:S04]  /*17fe0*/  STS.U16 [R62+UR76+0x300], R8 ;  /* 0x000300083e007988 */ /* 0x010fe8000800044c */
[----:B------:R-:W-:Y:S04]  /*17ff0*/  STS.U16 [R62+UR76+0x8300], R9 ;  /* 0x008300093e007988 */ /* 0x000fe8000800044c */
[----:B------:R-:W-:Y:S04]  /*18000*/  STS.U16 [R62+UR76+0x10300], R10 ;  /* 0x0103000a3e007988 */ /* 0x000fe8000800044c */
[----:B------:R-:W-:Y:S04]  /*18010*/  STS.U16 [R62+UR76+0x18300], R5 ;  /* 0x018300053e007988 */ /* 0x000fe8000800044c */
[----:B------:R0:W-:Y:S01]  /*18020*/  STS.U16 [R62+UR76+0x700], R4 ;  /* 0x000700043e007988 */ /* 0x0001e2000800044c */
[----:B------:R-:W-:-:S03]  /*18030*/  PRMT R75, RZ, 0x7610, R75 ;  /* 0x00007610ff4b7816 */ /* 0x000fc6000000004b */
[----:B------:R1:W-:Y:S01]  /*18040*/  STS.U16 [R62+UR76+0x8700], R6 ;  /* 0x008700063e007988 */ /* 0x0003e2000800044c */
[----:B0-----:R-:W-:-:S03]  /*18050*/  IMAD R4, R2, 0x7f, RZ ;  /* 0x0000007f02047824 */ /* 0x001fc600078e02ff */
[----:B------:R0:W-:Y:S01]  /*18060*/  STS.U16 [R62+UR76+0x10700], R43 ;  /* 0x0107002b3e007988 */ /* 0x0001e2000800044c */
[----:B------:R-:W-:-:S03]  /*18070*/  IMAD.WIDE R10, R4, 0x2, R90 ;  /* 0x00000002040a7825 */ /* 0x000fc600078e025a */
[----:B------:R2:W-:Y:S01]  /*18080*/  STS.U16 [R62+UR76+0x18700], R72 ;  /* 0x018700483e007988 */ /* 0x0005e2000800044c */
[----:B------:R-:W-:Y:S01]  /*18090*/  PRMT R76, RZ, 0x7610, R76 ;  /* 0x00007610ff4c7816 */ /* 0x000fe2000000004c */
[C---:B------:R-:W-:Y:S02]  /*180a0*/  IMAD.WIDE R8, R4.reuse, 0x2, R88 ;  /* 0x0000000204087825 */ /* 0x040fe400078e0258 */
[----:B------:R-:W-:Y:S04]  /*180b0*/  STS.U16 [R62+UR76+0xb00], R73 ;  /* 0x000b00493e007988 */ /* 0x000fe8000800044c */
[----:B------:R-:W3:Y:S01]  /*180c0*/  @!P5 LDG.E.U16 R75, desc[UR6][R10.64] ;  /* 0x000000060a4bd981 */ /* 0x000ee2000c1e1500 */
[----:B-1----:R-:W-:-:S03]  /*180d0*/  IMAD.WIDE R6, R4, 0x2, R86 ;  /* 0x0000000204067825 */ /* 0x002fc600078e0256 */
[----:B------:R-:W-:Y:S01]  /*180e0*/  STS.U16 [R62+UR76+0x8b00], R63 ;  /* 0x008b003f3e007988 */ /* 0x000fe2000800044c */
[----:B------:R-:W-:-:S03]  /*180f0*/  IMAD.WIDE R4, R4, 0x2, R84 ;  /* 0x0000000204047825 */ /* 0x000fc600078e0254 */
[----:B------:R-:W-:Y:S04]  /*18100*/  STS.U16 [R62+UR76+0x10b00], R66 ;  /* 0x010b00423e007988 */ /* 0x000fe8000800044c */
[----:B0-----:R-:W4:Y:S04]  /*18110*/  LDL.LU R43, [R1+0x56c] ;  /* 0x00056c00012b7983 */ /* 0x001f280000300800 */
[----:B------:R0:W-:Y:S04]  /*18120*/  STS.U16 [R62+UR76+0x18b00], R67 ;  /* 0x018b00433e007988 */ /* 0x0001e8000800044c */
[----:B------:R-:W-:Y:S04]  /*18130*/  STS.U16 [R62+UR76+0xf00], R74 ;  /* 0x000f004a3e007988 */ /* 0x000fe8000800044c */
[----:B--2---:R-:W2:Y:S04]  /*18140*/  LDL.LU R72, [R1+0x118c] ;  /* 0x00118c0001487983 */ /* 0x004ea80000300800 */
[----:B------:R1:W-:Y:S04]  /*18150*/  STS.U16 [R62+UR76+0x8f00], R77 ;  /* 0x008f004d3e007988 */ /* 0x0003e8000800044c */
[----:B0-----:R-:W2:Y:S04]  /*18160*/  LDL.LU R67, [R1+0x1144] ;  /* 0x0011440001437983 */ /* 0x001ea80000300800 */
[----:B------:R-:W2:Y:S04]  /*18170*/  @!P5 LDG.E.U16 R76, desc[UR6][R8.64] ;  /* 0x00000006084cd981 */ /* 0x000ea8000c1e1500 */
[----:B-1----:R-:W4:Y:S04]  /*18180*/  LDL.LU R77, [R1+0x1470] ;  /* 0x00147000014d7983 */ /* 0x002f280000300800 */
[----:B------:R-:W4:Y:S04]  /*18190*/  LDL R73, [R1+0x1804] ;  /* 0x0018040001497983 */ /* 0x000f280000100800 */
[----:B------:R-:W4:Y:S04]  /*181a0*/  LDL R63, [R1+0x1808] ;  /* 0x00180800013f7983 */ /* 0x000f280000100800 */
[----:B------:R-:W4:Y:S04]  /*181b0*/  LDL.LU R66, [R1+0x146c] ;  /* 0x00146c0001427983 */ /* 0x000f280000300800 */
[----:B------:R-:W4:Y:S04]  /*181c0*/  LDL.LU R74, [R1+0x1468] ;  /* 0x00146800014a7983 */ /* 0x000f280000300800 */
[----:B------:R-:W-:Y:S04]  /*181d0*/  STL [R1+0x2290], R2 ;  /* 0x0022900201007387 */ /* 0x000fe80000100800 */
[----:B------:R-:W4:Y:S04]  /*181e0*/  @!P5 LDG.E.U16 R64, desc[UR6][R4.64] ;  /* 0x000000060440d981 */ /* 0x000f28000c1e1500 */
[----:B------:R-:W-:Y:S04]  /*181f0*/  STL [R1+0x22a0], R90 ;  /* 0x0022a05a01007387 */ /* 0x000fe80000100800 */
[----:B------:R-:W-:Y:S04]  /*18200*/  STL [R1+0x2298], R91 ;  /* 0x0022985b01007387 */ /* 0x000fe80000100800 */
[----:B------:R-:W-:Y:S04]  /*18210*/  STL [R1+0x22b0], R88 ;  /* 0x0022b05801007387 */ /* 0x000fe80000100800 */
[----:B------:R-:W-:Y:S04]  /*18220*/  STL [R1+0x22a8], R89 ;  /* 0x0022a85901007387 */ /* 0x000fe80000100800 */
[----:B------:R-:W4:Y:S04]  /*18230*/  @!P5 LDG.E.U16 R65, desc[UR6][R6.64] ;  /* 0x000000060641d981 */ /* 0x000f28000c1e1500 */
[----:B------:R-:W-:Y:S04]  /*18240*/  STL [R1+0x22c0], R86 ;  /* 0x0022c05601007387 */ /* 0x000fe80000100800 */
[----:B------:R-:W-:Y:S04]  /*18250*/  STL [R1+0x22b8], R87 ;  /* 0x0022b85701007387 */ /* 0x000fe80000100800 */
[----:B------:R-:W-:Y:S04]  /*18260*/  STL [R1+0x22d0], R84 ;  /* 0x0022d05401007387 */ /* 0x000fe80000100800 */
[----:B------:R-:W-:Y:S04]  /*18270*/  STL [R1+0x22c8], R85 ;  /* 0x0022c85501007387 */ /* 0x000fe80000100800 */
[----:B------:R0:W-:Y:S04]  /*18280*/  STS.U16 [R62+UR76+0x10f00], R93 ;  /* 0x010f005d3e007988 */ /* 0x0001e8000800044c */
[----:B0-----:R-:W4:Y:S01]  /*18290*/  LDL.LU R93, [R1+0x2400] ;  /* 0x00240000015d7983 */ /* 0x001f220000300800 */
[----:B------:R-:W-:-:S02]  /*182a0*/  PRMT R56, RZ, 0x7610, R56 ;  /* 0x00007610ff387816 */ /* 0x000fc40000000038 */
[----:B------:R-:W-:Y:S01]  /*182b0*/  PRMT R57, RZ, 0x7610, R57 ;  /* 0x00007610ff397816 */ /* 0x000fe20000000039 */
[----:B---3--:R0:W-:Y:S04]  /*182c0*/  STL [R1+0x1078], R75 ;  /* 0x0010784b01007387 */ /* 0x0081e80000100800 */
[----:B0-----:R-:W3:Y:S04]  /*182d0*/  LDL.LU R75, [R1+0x1464] ;  /* 0x00146400014b7983 */ /* 0x001ee80000300800 */
[----:B------:R-:W-:Y:S04]  /*182e0*/  STL [R1+0x2300], R10 ;  /* 0x0023000a01007387 */ /* 0x000fe80000100800 */
[----:B------:R-:W-:Y:S04]  /*182f0*/  STL [R1+0x22d8], R11 ;  /* 0x0022d80b01007387 */ /* 0x000fe80000100800 */
[----:B------:R-:W-:Y:S04]  /*18300*/  STL [R1+0x2308], R8 ;  /* 0x0023080801007387 */ /* 0x000fe80000100800 */
[----:B------:R-:W-:Y:S04]  /*18310*/  STL [R1+0x2304], R9 ;  /* 0x0023040901007387 */ /* 0x000fe80000100800 */
[----:B--2---:R0:W-:Y:S04]  /*18320*/  STL [R1+0x1074], R76 ;  /* 0x0010744c01007387 */ /* 0x0041e80000100800 */
[----:B0-----:R-:W2:Y:S04]  /*18330*/  LDL.LU R76, [R1+0x1460] ;  /* 0x00146000014c7983 */ /* 0x001ea80000300800 */
[----:B------:R-:W-:Y:S04]  /*18340*/  STL [R1+0x2310], R6 ;  /* 0x0023100601007387 */ /* 0x000fe80000100800 */
[----:B------:R-:W-:Y:S04]  /*18350*/  STL [R1+0x230c], R7 ;  /* 0x00230c0701007387 */ /* 0x000fe80000100800 */
[----:B------:R0:W-:Y:S04]  /*18360*/  STS.U16 [R62+UR76+0x18f00], R72 ;  /* 0x018f00483e007988 */ /* 0x0001e8000800044c */
[----:B----4-:R1:W-:Y:S01]  /*18370*/  STL [R1+0x106c], R64 ;  /* 0x00106c4001007387 */ /* 0x0103e20000100800 */
[----:B0-----:R-:W-:-:S03]  /*18380*/  @P0 IMAD.MOV.U32 R72, RZ, RZ, R63 ;  /* 0x000000ffff480224 */ /* 0x001fc600078e003f */
[----:B------:R-:W-:Y:S04]  /*18390*/  STS.U16 [R62+UR76+0x1300], R67 ;  /* 0x001300433e007988 */ /* 0x000fe8000800044c */
[----:B------:R0:W4:Y:S04]  /*183a0*/  @P0 LDG.E.U16 R56, desc[UR6][R72.64] ;  /* 0x0000000648380981 */ /* 0x000128000c1e1500 */
[----:B-1----:R-:W2:Y:S04]  /*183b0*/  LDL.LU R64, [R1+0x145c] ;  /* 0x00145c0001407983 */ /* 0x002ea80000300800 */
[----:B------:R-:W-:Y:S04]  /*183c0*/  STL [R1+0x2318], R4 ;  /* 0x0023180401007387 */ /* 0x000fe80000100800 */
[----:B------:R-:W-:Y:S04]  /*183d0*/  STL [R1+0x2314], R5 ;  /* 0x0023140501007387 */ /* 0x000fe80000100800 */
[----:B------:R1:W-:Y:S02]  /*183e0*/  STL [R1+0x1070], R65 ;  /* 0x0010704101007387 */ /* 0x0003e40000100800 */
[----:B-1----:R-:W-:-:S05]  /*183f0*/  LEA R65, P5, R77, R43, 0x1 ;  /* 0x0000002b4d417211 */ /* 0x002fca00078a08ff */
[----:B0-----:R-:W-:Y:S01]  /*18400*/  @P0 IMAD.MOV.U32 R72, RZ, RZ, R65 ;  /* 0x000000ffff480224 */ /* 0x001fe200078e0041 */
[----:B------:R-:W-:-:S05]  /*18410*/  LEA.HI.X.SX32 R67, R77, R93, 0x1, P5 ;  /* 0x0000005d4d437211 */ /* 0x000fca00028f0eff */
[----:B------:R-:W-:-:S05]  /*18420*/  @P0 IMAD.MOV.U32 R73, RZ, RZ, R67 ;  /* 0x000000ffff490224 */ /* 0x000fca00078e0043 */
[----:B------:R-:W2:Y:S01]  /*18430*/  @P0 LDG.E.U16 R57, desc[UR6][R72.64] ;  /* 0x0000000648390981 */ /* 0x000ea2000c1e1500 */
[----:B------:R-:W-:-:S03]  /*18440*/  LEA R62, P5, R66, R43, 0x1 ;  /* 0x0000002b423e7211 */ /* 0x000fc600078a08ff */
[----:B------:R-:W-:Y:S01]  /*18450*/  STL [R1+0x1838], R65 ;  /* 0x0018384101007387 */ /* 0x000fe20000100800 */
[----:B------:R-:W-:-:S03]  /*18460*/  LEA.HI.X.SX32 R63, R66, R93, 0x1, P5 ;  /* 0x0000005d423f7211 */ /* 0x000fc600028f0eff */
[----:B------:R-:W3:Y:S04]  /*18470*/  LDL.LU R77, [R1+0x1454] ;  /* 0x00145400014d7983 */ /* 0x000ee80000300800 */
[----:B------:R-:W-:Y:S04]  /*18480*/  STL [R1+0x1834], R67 ;  /* 0x0018344301007387 */ /* 0x000fe80000100800 */
[----:B------:R-:W-:Y:S04]  /*18490*/  STL [R1+0x1868], R62 ;  /* 0x0018683e01007387 */ /* 0x000fe80000100800 */
[----:B------:R-:W3:Y:S01]  /*184a0*/  LDL.LU R66, [R1+0x144c] ;  /* 0x00144c0001427983 */ /* 0x000ee20000300800 */
[----:B------:R-:W-:-:S06]  /*184b0*/  PRMT R58, RZ, 0x7610, R58 ;  /* 0x00007610ff3a7816 */ /* 0x000fcc000000003a */
[----:B------:R0:W3:Y:S04]  /*184c0*/  @P0 LDG.E.U16 R58, desc[UR6][R62.64] ;  /* 0x000000063e3a0981 */ /* 0x0000e8000c1e1500 */
[----:B----4-:R1:W-:Y:S04]  /*184d0*/  STL [R1+0x1068], R56 ;  /* 0x0010683801007387 */ /* 0x0103e80000100800 */
[----:B------:R-:W-:Y:S01]  /*184e0*/  STL [R1+0x1864], R63 ;  /* 0x0018643f01007387 */ /* 0x000fe20000100800 */
[----:B-1----:R-:W-:-:S05]  /*184f0*/  LEA R56, P5, R74, R43, 0x1 ;  /* 0x0000002b4a387211 */ /* 0x002fca00078a08ff */
[----:B------:R-:W-:Y:S04]  /*18500*/  STL [R1+0x1898], R56 ;  /* 0x0018983801007387 */ /* 0x000fe80000100800 */
[----:B--2---:R1:W-:Y:S04]  /*18510*/  STL [R1+0x1064], R57 ;  /* 0x0010643901007387 */ /* 0x0043e80000100800 */
[----:B------:R-:W2:Y:S01]  /*18520*/  LDL.LU R67, [R1+0x1448] ;  /* 0x0014480001437983 */ /* 0x000ea20000300800 */
[----:B-1----:R-:W-:-:S05]  /*18530*/  LEA.HI.X.SX32 R57, R74, R93, 0x1, P5 ;  /* 0x0000005d4a397211 */ /* 0x002fca00028f0eff */
[----:B------:R-:W-:Y:S04]  /*18540*/  STL [R1+0x1894], R57 ;  /* 0x0018943901007387 */ /* 0x000fe80000100800 */
[----:B------:R-:W0:Y:S01]  /*18550*/  LDL.LU.64 R62, [R1+0x23f8] ;  /* 0x0023f800013e7983 */ /* 0x000e220000300a00 */
[----:B------:R-:W-:Y:S02]  /*18560*/  PRMT R59, RZ, 0x7610, R59 ;  /* 0x00007610ff3b7816 */ /* 0x000fe4000000003b */
[C---:B---3--:R-:W-:Y:S01]  /*18570*/  LEA R72, P5, R75.reuse, R43, 0x1 ;  /* 0x0000002b4b487211 */ /* 0x048fe200078a08ff */
[----:B------:R-:W3:Y:S04]  /*18580*/  LDL.LU R74, [R1+0x1440] ;  /* 0x00144000014a7983 */ /* 0x000ee80000300800 */
[----:B------:R-:W4:Y:S01]  /*18590*/  @P0 LDG.E.U16 R59, desc[UR6][R56.64] ;  /* 0x00000006383b0981 */ /* 0x000f22000c1e1500 */
[----:B------:R-:W-:-:S03]  /*185a0*/  LEA.HI.X.SX32 R73, R75, R93, 0x1, P5 ;  /* 0x0000005d4b497211 */ /* 0x000fc600028f0eff */
[----:B------:R-:W-:Y:S01]  /*185b0*/  STL [R1+0x18c8], R72 ;  /* 0x0018c84801007387 */ /* 0x000fe20000100800 */
[----:B0-----:R-:W-:-:S06]  /*185c0*/  PRMT R62, RZ, 0x7610, R62 ;  /* 0x00007610ff3e7816 */ /* 0x001fcc000000003e */
[----:B------:R0:W2:Y:S04]  /*185d0*/  @P0 LDG.E.U16 R62, desc[UR6][R72.64] ;  /* 0x00000006483e0981 */ /* 0x0000a8000c1e1500 */
[----:B------:R1:W-:Y:S04]  /*185e0*/  STL [R1+0x1060], R58 ;  /* 0x0010603a01007387 */ /* 0x0003e80000100800 */
[----:B------:R-:W-:Y:S04]  /*185f0*/  STL [R1+0x18c4], R73 ;  /* 0x0018c44901007387 */ /* 0x000fe80000100800 */
[----:B------:R-:W3:Y:S01]  /*18600*/  LDL.LU R75, [R1+0x1444] ;  /* 0x00144400014b7983 */ /* 0x000ee20000300800 */
[----:B-1----:R-:W-:-:S05]  /*18610*/  LEA R58, P5, R76, R43, 0x1 ;  /* 0x0000002b4c3a7211 */ /* 0x002fca00078a08ff */
[----:B------:R-:W-:Y:S01]  /*18620*/  STL [R1+0x18f8], R58 ;  /* 0x0018f83a01007387 */ /* 0x000fe20000100800 */
[----:B------:R-:W-:-:S03]  /*18630*/  PRMT R63, RZ, 0x7610, R63 ;  /* 0x00007610ff3f7816 */ /* 0x000fc6000000003f */
[----:B------:R-:W3:Y:S04]  /*18640*/  LDL.LU.64 R56, [R1+0x23f0] ;  /* 0x0023f00001387983 */ /* 0x000ee80000300a00 */
[----:B----4-:R1:W-:Y:S02]  /*18650*/  STL [R1+0x105c], R59 ;  /* 0x00105c3b01007387 */ /* 0x0103e40000100800 */
[----:B-1----:R-:W-:Y:S02]  /*18660*/  LEA.HI.X.SX32 R59, R76, R93, 0x1, P5 ;  /* 0x0000005d4c3b7211 */ /* 0x002fe400028f0eff */
[----:B------:R-:W-:-:S03]  /*18670*/  LEA R65, P5, R64, R43, 0x1 ;  /* 0x0000002b40417211 */ /* 0x000fc600078a08ff */
[----:B------:R1:W-:Y:S01]  /*18680*/  STL [R1+0x18f4], R59 ;  /* 0x0018f43b01007387 */ /* 0x0003e20000100800 */
[----:B0-----:R-:W-:-:S03]  /*18690*/  LEA.HI.X.SX32 R72, R64, R93, 0x1, P5 ;  /* 0x0000005d40487211 */ /* 0x001fc600028f0eff */
[----:B------:R-:W4:Y:S01]  /*186a0*/  LDL.LU R76, [R1+0x143c] ;  /* 0x00143c00014c7983 */ /* 0x000f220000300800 */
[----:B------:R-:W-:-:S03]  /*186b0*/  PRMT R22, RZ, 0x7610, R22 ;  /* 0x00007610ff167816 */ /* 0x000fc60000000016 */
[----:B------:R-:W3:Y:S01]  /*186c0*/  @P0 LDG.E.U16 R63, desc[UR6][R58.64] ;  /* 0x000000063a3f0981 */ /* 0x000ee2000c1e1500 */
[----:B------:R-:W-:-:S03]  /*186d0*/  @P0 IMAD.MOV.U32 R73, RZ, RZ, R72 ;  /* 0x000000ffff490224 */ /* 0x000fc600078e0048 */
[----:B------:R-:W-:Y:S04]  /*186e0*/  STL [R1+0x1928], R65 ;  /* 0x0019284101007387 */ /* 0x000fe80000100800 */
[----:B--2---:R-:W-:Y:S04]  /*186f0*/  STL [R1+0x1058], R62 ;  /* 0x0010583e01007387 */ /* 0x004fe80000100800 */
[----:B------:R0:W-:Y:S04]  /*18700*/  STL [R1+0x1924], R72 ;  /* 0x0019244801007387 */ /* 0x0001e80000100800 */
[----:B-1----:R-:W2:Y:S01]  /*18710*/  LDL.LU.64 R58, [R1+0x23e8] ;  /* 0x0023e800013a7983 */ /* 0x002ea20000300a00 */
[----:B0-----:R-:W-:-:S05]  /*18720*/  @P0 IMAD.MOV.U32 R72, RZ, RZ, R65 ;  /* 0x000000ffff480224 */ /* 0x001fca00078e0041 */
[----:B------:R-:W2:Y:S01]  /*18730*/  @P0 LDG.E.U16 R22, desc[UR6][R72.64] ;  /* 0x0000000648160981 */ /* 0x000ea2000c1e1500 */
[----:B------:R-:W-:-:S05]  /*18740*/  LEA R62, P5, R77, R43, 0x1 ;  /* 0x0000002b4d3e7211 */ /* 0x000fca00078a08ff */
[----:B------:R-:W-:Y:S01]  /*18750*/  STL [R1+0x1958], R62 ;  /* 0x0019583e01007387 */ /* 0x000fe20000100800 */
[----:B------:R-:W-:Y:S02]  /*18760*/  PRMT R28, RZ, 0x7610, R28 ;  /* 0x00007610ff1c7816 */ /* 0x000fe4000000001c */
[----:B------:R-:W-:Y:S01]  /*18770*/  PRMT R33, RZ, 0x7610, R33 ;  /* 0x00007610ff217816 */ /* 0x000fe20000000021 */
[----:B---3--:R0:W-:Y:S02]  /*18780*/  STL [R1+0x1054], R63 ;  /* 0x0010543f01007387 */ /* 0x0081e40000100800 */
[----:B0-----:R-:W-:Y:S02]  /*18790*/  LEA.HI.X.SX32 R63, R77, R93, 0x1, P5 ;  /* 0x0000005d4d3f7211 */ /* 0x001fe400028f0eff */
[C---:B------:R-:W-:Y:S01]  /*187a0*/  LEA R64, P5, R66.reuse, R43, 0x1 ;  /* 0x0000002b42407211 */ /* 0x040fe200078a08ff */
[----:B------:R-:W3:Y:S04]  /*187b0*/  LDL.LU R77, [R1+0x1438] ;  /* 0x00143800014d7983 */ /* 0x000ee80000300800 */
[----:B------:R0:W-:Y:S01]  /*187c0*/  STL [R1+0x1954], R63 ;  /* 0x0019543f01007387 */ /* 0x0001e20000100800 */
[----:B------:R-:W-:-:S03]  /*187d0*/  LEA.HI.X.SX32 R66, R66, R93, 0x1, P5 ;  /* 0x0000005d42427211 */ /* 0x000fc600028f0eff */
[----:B------:R-:W3:Y:S04]  /*187e0*/  LDL.LU.64 R72, [R1+0x23e0] ;  /* 0x0023e00001487983 */ /* 0x000ee80000300a00 */
[----:B------:R-:W-:Y:S04]  /*187f0*/  STL [R1+0x1988], R64 ;  /* 0x0019884001007387 */ /* 0x000fe80000100800 */
[----:B------:R-:W3:Y:S01]  /*18800*/  @P0 LDG.E.U16 R28, desc[UR6][R62.64] ;  /* 0x000000063e1c0981 */ /* 0x000ee2000c1e1500 */
[----:B------:R-:W-:-:S03]  /*18810*/  PRMT R20, RZ, 0x7610, R20 ;  /* 0x00007610ff147816 */ /* 0x000fc60000000014 */
[----:B--2---:R1:W-:Y:S04]  /*18820*/  STL [R1+0x1050], R22 ;  /* 0x0010501601007387 */ /* 0x0043e80000100800 */
[----:B------:R2:W-:Y:S04]  /*18830*/  STL [R1+0x1984], R66 ;  /* 0x0019844201007387 */ /* 0x0005e80000100800 */
[----:B0-----:R-:W4:Y:S01]  /*18840*/  LDL.LU.64 R62, [R1+0x23d8] ;  /* 0x0023d800013e7983 */ /* 0x001f220000300a00 */
[----:B-1----:R-:W-:-:S04]  /*18850*/  LEA R22, P5, R67, R43, 0x1 ;  /* 0x0000002b43167211 */ /* 0x002fc800078a08ff */
[----:B------:R-:W-:Y:S01]  /*18860*/  LEA.HI.X.SX32 R65, R67, R93, 0x1, P5 ;  /* 0x0000005d43417211 */ /* 0x000fe200028f0eff */
[----:B------:R-:W-:Y:S02]  /*18870*/  @P0 IMAD.MOV.U32 R67, RZ, RZ, R66 ;  /* 0x000000ffff430224 */ /* 0x000fe400078e0042 */
[----:B--2---:R-:W-:-:S05]  /*18880*/  @P0 IMAD.MOV.U32 R66, RZ, RZ, R64 ;  /* 0x000000ffff420224 */ /* 0x004fca00078e0040 */
[----:B------:R0:W2:Y:S02]  /*18890*/  @P0 LDG.E.U16 R33, desc[UR6][R66.64] ;  /* 0x0000000642210981 */ /* 0x0000a4000c1e1500 */
[----:B0-----:R-:W-:Y:S02]  /*188a0*/  @P0 IMAD.MOV.U32 R66, RZ, RZ, R22 ;  /* 0x000000ffff420224 */ /* 0x001fe400078e0016 */
[----:B------:R-:W-:-:S05]  /*188b0*/  @P0 IMAD.MOV.U32 R67, RZ, RZ, R65 ;  /* 0x000000ffff430224 */ /* 0x000fca00078e0041 */
[----:B------:R0:W4:Y:S04]  /*188c0*/  @P0 LDG.E.U16 R20, desc[UR6][R66.64] ;  /* 0x0000000642140981 */ /* 0x000128000c1e1500 */
[----:B------:R-:W-:Y:S01]  /*188d0*/  STL [R1+0x19b8], R22 ;  /* 0x0019b81601007387 */ /* 0x000fe20000100800 */
[----:B------:R-:W-:-:S03]  /*188e0*/  PRMT R27, RZ, 0x7610, R27 ;  /* 0x00007610ff1b7816 */ /* 0x000fc6000000001b */
[----:B---3--:R1:W-:Y:S04]  /*188f0*/  STL [R1+0x104c], R28 ;  /* 0x00104c1c01007387 */ /* 0x0083e80000100800 */
[----:B------:R-:W-:Y:S01]  /*18900*/  STL [R1+0x19b4], R65 ;  /* 0x0019b44101007387 */ /* 0x000fe20000100800 */
[----:B-1----:R-:W-:-:S05]  /*18910*/  LEA R28, P5, R74, R43, 0x1 ;  /* 0x0000002b4a1c7211 */ /* 0x002fca00078a08ff */
[----:B------:R-:W-:Y:S01]  /*18920*/  STL [R1+0x19e8], R28 ;  /* 0x0019e81c01007387 */ /* 0x000fe20000100800 */
[----:B0-----:R-:W-:Y:S01]  /*18930*/  @P0 IMAD.MOV.U32 R66, RZ, RZ, R28 ;  /* 0x000000ffff420224 */ /* 0x001fe200078e001c */
[----:B------:R-:W-:Y:S02]  /*18940*/  PRMT R23, RZ, 0x7610, R23 ;  /* 0x00007610ff177816 */ /* 0x000fe40000000017 */
[----:B------:R-:W-:Y:S02]  /*18950*/  PRMT R73, RZ, 0x7610, R73 ;  /* 0x00007610ff497816 */ /* 0x000fe40000000049 */
[----:B------:R-:W-:Y:S01]  /*18960*/  PRMT R21, RZ, 0x7610, R21 ;  /* 0x00007610ff157816 */ /* 0x000fe20000000015 */
[----:B--2---:R0:W-:Y:S02]  /*18970*/  STL [R1+0x1048], R33 ;  /* 0x0010482101007387 */ /* 0x0041e40000100800 */
[----:B0-----:R-:W-:Y:S02]  /*18980*/  LEA.HI.X.SX32 R33, R74, R93, 0x1, P5 ;  /* 0x0000005d4a217211 */ /* 0x001fe400028f0eff */
[----:B------:R-:W-:-:S03]  /*18990*/  LEA R64, P5, R75, R43, 0x1 ;  /* 0x0000002b4b407211 */ /* 0x000fc600078a08ff */
[----:B------:R-:W-:Y:S01]  /*189a0*/  STL [R1+0x19e4], R33 ;  /* 0x0019e42101007387 */ /* 0x000fe20000100800 */
[----:B------:R-:W-:Y:S01]  /*189b0*/  @P0 IMAD.MOV.U32 R67, RZ, RZ, R33 ;  /* 0x000000ffff430224 */ /* 0x000fe200078e0021 */
[----:B------:R-:W-:Y:S02]  /*189c0*/  LEA.HI.X.SX32 R65, R75, R93, 0x1, P5 ;  /* 0x0000005d4b417211 */ /* 0x000fe400028f0eff */
[----:B------:R-:W-:Y:S04]  /*189d0*/  STL [R1+0x1a10], R64 ;  /* 0x001a104001007387 */ /* 0x000fe80000100800 */
[----:B------:R-:W2:Y:S04]  /*189e0*/  LDL.LU R22, [R1+0x14a8] ;  /* 0x0014a80001167983 */ /* 0x000ea80000300800 */
[----:B----4-:R0:W-:Y:S04]  /*189f0*/  STL [R1+0x1044], R20 ;  /* 0x0010441401007387 */ /* 0x0101e80000100800 */
[----:B------:R1:W3:Y:S04]  /*18a00*/  @P0 LDG.E.U16 R27, desc[UR6][R66.64] ;  /* 0x00000006421b0981 */ /* 0x0002e8000c1e1500 */
[----:B------:R-:W4:Y:S01]  /*18a10*/  @P0 LDG.E.U16 R23, desc[UR6][R64.64] ;  /* 0x0000000640170981 */ /* 0x000f22000c1e1500 */
[----:B0-----:R-:W-:-:S04]  /*18a20*/  LEA R20, P5, R76, R43, 0x1 ;  /* 0x0000002b4c147211 */ /* 0x001fc800078a08ff */
[----:B------:R-:W-:Y:S02]  /*18a30*/  LEA.HI.X.SX32 R75, R76, R93, 0x1, P5 ;  /* 0x0000005d4c4b7211 */ /* 0x000fe400028f0eff */
[----:B-1----:R-:W-:Y:S01]  /*18a40*/  LEA R66, P5, R77, R43, 0x1 ;  /* 0x0000002b4d427211 */ /* 0x002fe200078a08ff */
[----:B------:R-:W-:-:S03]  /*18a50*/  @P0 IMAD.MOV.U32 R76, RZ, RZ, R20 ;  /* 0x000000ffff4c0224 */ /* 0x000fc600078e0014 */
[----:B------:R-:W-:Y:S01]  /*18a60*/  LEA.HI.X.SX32 R67, R77, R93, 0x1, P5 ;  /* 0x0000005d4d437211 */ /* 0x000fe200028f0eff */
[----:B------:R-:W-:-:S04]  /*18a70*/  @P0 IMAD.MOV.U32 R77, RZ, RZ, R75 ;  /* 0x000000ffff4d0224 */ /* 0x000fc800078e004b */
[----:B------:R-:W2:Y:S04]  /*18a80*/  @P0 LDG.E.U16 R21, desc[UR6][R66.64] ;  /* 0x0000000642150981 */ /* 0x000ea8000c1e1500 */
[----:B------:R-:W2:Y:S04]  /*18a90*/  @P0 LDG.E.U16 R73, desc[UR6][R76.64] ;  /* 0x000000064c490981 */ /* 0x000ea8000c1e1500 */
[----:B------:R-:W-:Y:S04]  /*18aa0*/  STL [R1+0x1a0c], R65 ;  /* 0x001a0c4101007387 */ /* 0x000fe80000100800 */
[----:B------:R-:W2:Y:S04]  /*18ab0*/  LDL.LU R28, [R1+0x14a4] ;  /* 0x0014a400011c7983 */ /* 0x000ea80000300800 */
[----:B------:R-:W-:Y:S01]  /*18ac0*/  STL [R1+0x1a38], R20 ;  /* 0x001a381401007387 */ /* 0x000fe20000100800 */
[----:B------:R-:W-:-:S02]  /*18ad0*/  PRMT R17, RZ, 0x7610, R17 ;  /* 0x00007610ff117816 */ /* 0x000fc40000000011 */
[----:B------:R-:W-:Y:S01]  /*18ae0*/  PRMT R18, RZ, 0x7610, R18 ;  /* 0x00007610ff127816 */ /* 0x000fe20000000012 */
[----:B---3--:R0:W-:Y:S04]  /*18af0*/  STL [R1+0x1040], R27 ;  /* 0x0010401b01007387 */ /* 0x0081e80000100800 */
[----:B------:R-:W3:Y:S04]  /*18b00*/  LDL R33, [R1+0x1810] ;  /* 0x0018100001217983 */ /* 0x000ee80000100800 */
[----:B0-----:R-:W3:Y:S04]  /*18b10*/  LDL R27, [R1+0x180c] ;  /* 0x00180c00011b7983 */ /* 0x001ee80000100800 */
[----:B------:R0:W-:Y:S04]  /*18b20*/  STL [R1+0x1a34], R75 ;  /* 0x001a344b01007387 */ /* 0x0001e80000100800 */
[----:B------:R-:W3:Y:S04]  /*18b30*/  LDL.LU.64 R64, [R1+0x23d0] ;  /* 0x0023d00001407983 */ /* 0x000ee80000300a00 */
[----:B------:R-:W-:Y:S04]  /*18b40*/  STL [R1+0x1a60], R66 ;  /* 0x001a604201007387 */ /* 0x000fe80000100800 */
[----:B------:R-:W3:Y:S04]  /*18b50*/  LDL.LU R74, [R1+0x14a0] ;  /* 0x0014a000014a7983 */ /* 0x000ee80000300800 */
[----:B----4-:R1:W-:Y:S04]  /*18b60*/  STL [R1+0x103c], R23 ;  /* 0x00103c1701007387 */ /* 0x0103e80000100800 */
[----:B------:R4:W-:Y:S04]  /*18b70*/  STL [R1+0x1a5c], R67 ;  /* 0x001a5c4301007387 */ /* 0x0009e80000100800 */
[----:B0-----:R-:W3:Y:S01]  /*18b80*/  LDL.LU R75, [R1+0x1498] ;  /* 0x00149800014b7983 */ /* 0x001ee20000300800 */
[----:B-1----:R-:W-:-:S04]  /*18b90*/  LEA R23, P5, R68, R43, 0x1 ;  /* 0x0000002b44177211 */ /* 0x002fc800078a08ff */
[----:B------:R-:W-:Y:S01]  /*18ba0*/  LEA.HI.X.SX32 R68, R68, R93, 0x1, P5 ;  /* 0x0000005d44447211 */ /* 0x000fe200028f0eff */
[----:B------:R-:W-:Y:S01]  /*18bb0*/  STL [R1+0x1a88], R23 ;  /* 0x001a881701007387 */ /* 0x000fe20000100800 */
[----:B------:R-:W-:-:S03]  /*18bc0*/  LEA R20, P5, R69, R43, 0x1 ;  /* 0x0000002b45147211 */ /* 0x000fc600078a08ff */
[----:B--2---:R-:W-:Y:S04]  /*18bd0*/  STL [R1+0x2334], R73 ;  /* 0x0023344901007387 */ /* 0x004fe80000100800 */
[----:B------:R-:W2:Y:S04]  /*18be0*/  LDL.LU R76, [R1+0x1494] ;  /* 0x00149400014c7983 */ /* 0x000ea80000300800 */
[----:B------:R-:W-:Y:S04]  /*18bf0*/  STL [R1+0x1a84], R68 ;  /* 0x001a844401007387 */ /* 0x000fe80000100800 */
[----:B----4-:R-:W4:Y:S04]  /*18c00*/  LDL.LU.64 R66, [R1+0x23c8] ;  /* 0x0023c80001427983 */ /* 0x010f280000300a00 */
[----:B------:R-:W-:Y:S04]  /*18c10*/  STL [R1+0x1ab0], R20 ;  /* 0x001ab01401007387 */ /* 0x000fe80000100800 */
[----:B------:R0:W-:Y:S02]  /*18c20*/  STL [R1+0x1034], R21 ;  /* 0x0010341501007387 */ /* 0x0001e40000100800 */
[----:B0-----:R-:W-:Y:S01]  /*18c30*/  LEA.HI.X.SX32 R21, R69, R93, 0x1, P5 ;  /* 0x0000005d45157211 */ /* 0x001fe200028f0eff */
[----:B------:R-:W-:-:S02]  /*18c40*/  @P0 IMAD.MOV.U32 R69, RZ, RZ, R68 ;  /* 0x000000ffff450224 */ /* 0x000fc400078e0044 */
[----:B------:R-:W-:Y:S02]  /*18c50*/  @P0 IMAD.MOV.U32 R68, RZ, RZ, R23 ;  /* 0x000000ffff440224 */ /* 0x000fe400078e0017 */
[----:B------:R0:W2:Y:S04]  /*18c60*/  @P0 LDG.E.U16 R18, desc[UR6][R20.64] ;  /* 0x0000000614120981 */ /* 0x0000a8000c1e1500 */
[----:B------:R-:W2:Y:S01]  /*18c70*/  @P0 LDG.E.U16 R17, desc[UR6][R68.64] ;  /* 0x0000000644110981 */ /* 0x000ea2000c1e1500 */
[----:B------:R-:W-:-:S03]  /*18c80*/  PRMT R2, RZ, 0x7610, R2 ;  /* 0x00007610ff027816 */ /* 0x000fc60000000002 */
[----:B------:R-:W4:Y:S04]  /*18c90*/  LDL.LU.64 R68, [R1+0x23c0] ;  /* 0x0023c00001447983 */ /* 0x000f280000300a00 */
[----:B------:R-:W4:Y:S04]  /*18ca0*/  LDL.LU R77, [R1+0x1490] ;  /* 0x00149000014d7983 */ /* 0x000f280000300800 */
[----:B------:R-:W-:Y:S01]  /*18cb0*/  STL [R1+0x1aac], R21 ;  /* 0x001aac1501007387 */ /* 0x000fe20000100800 */
[----:B------:R-:W-:Y:S02]  /*18cc0*/  PRMT R16, RZ, 0x7610, R16 ;  /* 0x00007610ff107816 */ /* 0x000fe40000000010 */
[----:B------:R-:W-:Y:S01]  /*18cd0*/  PRMT R11, RZ, 0x7610, R11 ;  /* 0x00007610ff0b7816 */ /* 0x000fe2000000000b */
[----:B---3--:R-:W-:Y:S01]  /*18ce0*/  @P0 IMAD.MOV.U32 R23, RZ, RZ, R27 ;  /* 0x000000ffff170224 */ /* 0x008fe200078e001b */
[----:B--2---:R1:W-:Y:S02]  /*18cf0*/  STL [R1+0x1030], R17 ;  /* 0x0010301101007387 */ /* 0x0043e40000100800 */
[----:B-1----:R-:W-:-:S04]  /*18d00*/  LEA R17, P5, R22, R43, 0x1 ;  /* 0x0000002b16117211 */ /* 0x002fc800078a08ff */
[----:B0-----:R-:W-:Y:S01]  /*18d10*/  LEA.HI.X.SX32 R20, R22, R93, 0x1, P5 ;  /* 0x0000005d16147211 */ /* 0x001fe200028f0eff */
[----:B------:R-:W-:Y:S01]  /*18d20*/  @P0 IMAD.MOV.U32 R22, RZ, RZ, R33 ;  /* 0x000000ffff160224 */ /* 0x000fe200078e0021 */
[----:B------:R-:W-:Y:S04]  /*18d30*/  STL [R1+0x1840], R17 ;  /* 0x0018401101007387 */ /* 0x000fe80000100800 */
[----:B------:R0:W2:Y:S04]  /*18d40*/  @P0 LDG.E.U16 R2, desc[UR6][R22.64] ;  /* 0x0000000616020981 */ /* 0x0000a8000c1e1500 */
[----:B------:R1:W-:Y:S01]  /*18d50*/  STL [R1+0x102c], R18 ;  /* 0x00102c1201007387 */ /* 0x0003e20000100800 */
[----:B0-----:R-:W-:-:S02]  /*18d60*/  @P0 IMAD.MOV.U32 R22, RZ, RZ, R17 ;  /* 0x000000ffff160224 */ /* 0x001fc400078e0011 */
[----:B------:R-:W-:Y:S01]  /*18d70*/  @P0 IMAD.MOV.U32 R23, RZ, RZ, R20 ;  /* 0x000000ffff170224 */ /* 0x000fe200078e0014 */
[----:B-1----:R-:W-:-:S04]  /*18d80*/  LEA R18, P5, R28, R43, 0x1 ;  /* 0x0000002b1c127211 */ /* 0x002fc800078a08ff */
[----:B------:R0:W3:Y:S01]  /*18d90*/  @P0 LDG.E.U16 R16, desc[UR6][R22.64] ;  /* 0x0000000616100981 */ /* 0x0000e2000c1e1500 */
[----:B------:R-:W-:Y:S01]  /*18da0*/  LEA.HI.X.SX32 R21, R28, R93, 0x1, P5 ;  /* 0x0000005d1c157211 */ /* 0x000fe200028f0eff */
[----:B0-----:R-:W-:-:S04]  /*18db0*/  @P0 IMAD.MOV.U32 R22, RZ, RZ, R18 ;  /* 0x000000ffff160224 */ /* 0x001fc800078e0012 */
[----:B------:R-:W-:-:S05]  /*18dc0*/  @P0 IMAD.MOV.U32 R23, RZ, RZ, R21 ;  /* 0x000000ffff170224 */ /* 0x000fca00078e0015 */
[----:B------:R-:W4:Y:S04]  /*18dd0*/  @P0 LDG.E.U16 R11, desc[UR6][R22.64] ;  /* 0x00000006160b0981 */ /* 0x000f28000c1e1500 */
[----:B------:R0:W-:Y:S04]  /*18de0*/  STL [R1+0x183c], R20 ;  /* 0x00183c1401007387 */ /* 0x0001e80000100800 */
[----:B------:R-:W4:Y:S04]  /*18df0*/  LDL.LU R33, [R1+0x148c] ;  /* 0x00148c0001217983 */ /* 0x000f280000300800 */
[----:B------:R-:W-:Y:S01]  /*18e00*/  STL [R1+0x1870], R18 ;  /* 0x0018701201007387 */ /* 0x000fe20000100800 */
[----:B------:R-:W-:-:S02]  /*18e10*/  PRMT R4, RZ, 0x7610, R4 ;  /* 0x00007610ff047816 */ /* 0x000fc40000000004 */
[----:B------:R-:W-:Y:S02]  /*18e20*/  PRMT R5, RZ, 0x7610, R5 ;  /* 0x00007610ff057816 */ /* 0x000fe40000000005 */
[----:B------:R-:W-:Y:S01]  /*18e30*/  PRMT R6, RZ, 0x7610, R6 ;  /* 0x00007610ff067816 */ /* 0x000fe20000000006 */
[----:B--2---:R1:W-:Y:S04]  /*18e40*/  STL [R1+0x1028], R2 ;  /* 0x0010280201007387 */ /* 0x0043e80000100800 */
[----:B------:R-:W-:Y:S04]  /*18e50*/  STL [R1+0x186c], R21 ;  /* 0x00186c1501007387 */ /* 0x000fe80000100800 */
[----:B0-----:R-:W2:Y:S01]  /*18e60*/  LDL.LU R20, [R1+0x1488] ;  /* 0x0014880001147983 */ /* 0x001ea20000300800 */
[----:B-1----:R-:W-:-:S04]  /*18e70*/  LEA R2, P5, R74, R43, 0x1 ;  /* 0x0000002b4a027211 */ /* 0x002fc800078a08ff */
[----:B------:R-:W-:Y:S01]  /*18e80*/  LEA.HI.X.SX32 R17, R74, R93, 0x1, P5 ;  /* 0x0000005d4a117211 */ /* 0x000fe200028f0eff */
[----:B------:R-:W-:Y:S04]  /*18e90*/  STL [R1+0x18a0], R2 ;  /* 0x0018a00201007387 */ /* 0x000fe80000100800 */
[----:B---3--:R0:W-:Y:S01]  /*18ea0*/  STL [R1+0x1024], R16 ;  /* 0x0010241001007387 */ /* 0x0081e20000100800 */
[----:B------:R-:W-:-:S03]  /*18eb0*/  @P0 IMAD.MOV.U32 R74, RZ, RZ, R2 ;  /* 0x000000ffff4a0224 */ /* 0x000fc600078e0002 */
[----:B------:R-:W-:Y:S04]  /*18ec0*/  STL [R1+0x189c], R17 ;  /* 0x00189c1101007387 */ /* 0x000fe80000100800 */
[----:B------:R-:W3:Y:S01]  /*18ed0*/  LDL.LU R23, [R1+0x1484] ;  /* 0x0014840001177983 */ /* 0x000ee20000300800 */
[----:B0-----:R-:W-:-:S04]  /*18ee0*/  LEA R16, P5, R75, R43, 0x1 ;  /* 0x0000002b4b107211 */ /* 0x001fc800078a08ff */
[----:B------:R-:W-:Y:S01]  /*18ef0*/  LEA.HI.X.SX32 R18, R75, R93, 0x1, P5 ;  /* 0x0000005d4b127211 */ /* 0x000fe200028f0eff */
[----:B------:R-:W-:Y:S01]  /*18f00*/  @P0 IMAD.MOV.U32 R75, RZ, RZ, R17 ;  /* 0x000000ffff4b0224 */ /* 0x000fe200078e0011 */
[----:B------:R-:W-:Y:S04]  /*18f10*/  STL [R1+0x18d0], R16 ;  /* 0x0018d01001007387 */ /* 0x000fe80000100800 */
[----:B----4-:R0:W-:Y:S04]  /*18f20*/  STL [R1+0x1020], R11 ;  /* 0x0010200b01007387 */ /* 0x0101e80000100800 */
[----:B------:R1:W4:Y:S01]  /*18f30*/  @P0 LDG.E.U16 R4, desc[UR6][R74.64] ;  /* 0x000000064a040981 */ /* 0x000322000c1e1500 */
[----:B0-----:R-:W-:Y:S01]  /*18f40*/  LEA R11, P5, R76, R43, 0x1 ;  /* 0x0000002b4c0b7211 */ /* 0x001fe200078a08ff */
[----:B-1----:R-:W-:-:S02]  /*18f50*/  @P0 IMAD.MOV.U32 R74, RZ, RZ, R16 ;  /* 0x000000ffff4a0224 */ /* 0x002fc400078e0010 */
[----:B------:R-:W-:Y:S01]  /*18f60*/  @P0 IMAD.MOV.U32 R75, RZ, RZ, R18 ;  /* 0x000000ffff4b0224 */ /* 0x000fe200078e0012 */
[----:B------:R-:W-:Y:S02]  /*18f70*/  LEA.HI.X.SX32 R17, R76, R93, 0x1, P5 ;  /* 0x0000005d4c117211 */ /* 0x000fe400028f0eff */
[C---:B------:R-:W-:Y:S02]  /*18f80*/  LEA R2, P5, R77.reuse, R43, 0x1 ;  /* 0x0000002b4d027211 */ /* 0x040fe400078a08ff */
[----:B------:R-:W2:Y:S01]  /*18f90*/  @P0 LDG.E.U16 R5, desc[UR6][R74.64] ;  /* 0x000000064a050981 */ /* 0x000ea2000c1e1500 */
[----:B------:R-:W-:Y:S01]  /*18fa0*/  @P0 IMAD.MOV.U32 R76, RZ, RZ, R11 ;  /* 0x000000ffff4c0224 */ /* 0x000fe200078e000b */
[----:B------:R-:W-:Y:S01]  /*18fb0*/  LEA.HI.X.SX32 R16, R77, R93, 0x1, P5 ;  /* 0x0000005d4d107211 */ /* 0x000fe200028f0eff */
[----:B------:R-:W-:-:S05]  /*18fc0*/  @P0 IMAD.MOV.U32 R77, RZ, RZ, R17 ;  /* 0x000000ffff4d0224 */ /* 0x000fca00078e0011 */
[----:B------:R-:W3:Y:S04]  /*18fd0*/  @P0 LDG.E.U16 R6, desc[UR6][R76.64] ;  /* 0x000000064c060981 */ /* 0x000ee8000c1e1500 */
[----:B------:R-:W-:Y:S04]  /*18fe0*/  STL [R1+0x18cc], R18 ;  /* 0x0018cc1201007387 */ /* 0x000fe80000100800 */
[----:B------:R-:W-:Y:S04]  /*18ff0*/  STL [R1+0x1900], R11 ;  /* 0x0019000b01007387 */ /* 0x000fe80000100800 */
[----:B------:R-:W3:Y:S01]  /*19000*/  LDL.LU R22, [R1+0x1480] ;  /* 0x0014800001167983 */ /* 0x000ee20000300800 */
[----:B------:R-:W-:-:S02]  /*19010*/  PRMT R7, RZ, 0x7610, R7 ;  /* 0x00007610ff077816 */ /* 0x000fc40000000007 */
[----:B------:R-:W-:Y:S02]  /*19020*/  PRMT R8, RZ, 0x7610, R8 ;  /* 0x00007610ff087816 */ /* 0x000fe40000000008 */
[----:B------:R-:W-:Y:S01]  /*19030*/  PRMT R9, RZ, 0x7610, R9 ;  /* 0x00007610ff097816 */ /* 0x000fe20000000009 */
[----:B----4-:R0:W-:Y:S04]  /*19040*/  STL [R1+0x231c], R4 ;  /* 0x00231c0401007387 */ /* 0x0101e80000100800 */
[----:B------:R-:W4:Y:S04]  /*19050*/  LDL.LU.64 R74, [R1+0x23b8] ;  /* 0x0023b800014a7983 */ /* 0x000f280000300a00 */
[----:B------:R1:W-:Y:S01]  /*19060*/  STL [R1+0x18fc], R17 ;  /* 0x0018fc1101007387 */ /* 0x0003e20000100800 */
[----:B0-----:R-:W-:-:S03]  /*19070*/  LEA R4, P5, R33, R43, 0x1 ;  /* 0x0000002b21047211 */ /* 0x001fc600078a08ff */
[----:B------:R-:W4:Y:S04]  /*19080*/  LDL.LU R27, [R1+0x147c] ;  /* 0x00147c00011b7983 */ /* 0x000f280000300800 */
[----:B------:R-:W-:Y:S01]  /*19090*/  STL [R1+0x1930], R2 ;  /* 0x0019300201007387 */ /* 0x000fe20000100800 */
[----:B-1----:R-:W-:-:S03]  /*190a0*/  @P0 IMAD.MOV.U32 R17, RZ, RZ, R16 ;  /* 0x000000ffff110224 */ /* 0x002fc600078e0010 */
[----:B--2---:R0:W-:Y:S01]  /*190b0*/  STL [R1+0x2320], R5 ;  /* 0x0023200501007387 */ /* 0x0041e20000100800 */
[----:B------:R-:W-:-:S03]  /*190c0*/  LEA.HI.X.SX32 R11, R33, R93, 0x1, P5 ;  /* 0x0000005d210b7211 */ /* 0x000fc600028f0eff */
[----:B------:R-:W2:Y:S04]  /*190d0*/  LDL.LU R28, [R1+0x1478] ;  /* 0x00147800011c7983 */ /* 0x000ea80000300800 */
[----:B------:R1:W-:Y:S01]  /*190e0*/  STL [R1+0x192c], R16 ;  /* 0x00192c1001007387 */ /* 0x0003e20000100800 */
[----:B0-----:R-:W-:-:S03]  /*190f0*/  LEA R5, P5, R20, R43, 0x1 ;  /* 0x0000002b14057211 */ /* 0x001fc600078a08ff */
[----:B------:R-:W2:Y:S01]  /*19100*/  LDL.LU.64 R76, [R1+0x23b0] ;  /* 0x0023b000014c7983 */ /* 0x000ea20000300a00 */
[----:B-1----:R-:W-:-:S03]  /*19110*/  @P0 IMAD.MOV.U32 R16, RZ, RZ, R2 ;  /* 0x000000ffff100224 */ /* 0x002fc600078e0002 */
[----:B------:R-:W-:Y:S04]  /*19120*/  STL [R1+0x1960], R4 ;  /* 0x0019600401007387 */ /* 0x000fe80000100800 */
[----:B------:R0:W2:Y:S04]  /*19130*/  @P0 LDG.E.U16 R7, desc[UR6][R16.64] ;  /* 0x0000000610070981 */ /* 0x0000a8000c1e1500 */
[----:B---3--:R1:W-:Y:S04]  /*19140*/  STL [R1+0x2324], R6 ;  /* 0x0023240601007387 */ /* 0x0083e80000100800 */
[----:B------:R-:W3:Y:S01]  /*19150*/  LDL.LU R33, [R1+0x1474] ;  /* 0x0014740001217983 */ /* 0x000ee20000300800 */
[----:B0-----:R-:W-:-:S02]  /*19160*/  @P0 IMAD.MOV.U32 R16, RZ, RZ, R4 ;  /* 0x000000ffff100224 */ /* 0x001fc400078e0004 */
[----:B------:R-:W-:Y:S01]  /*19170*/  @P0 IMAD.MOV.U32 R17, RZ, RZ, R11 ;  /* 0x000000ffff110224 */ /* 0x000fe200078e000b */
[----:B-1----:R-:W-:-:S04]  /*19180*/  LEA.HI.X.SX32 R6, R20, R93, 0x1, P5 ;  /* 0x0000005d14067211 */ /* 0x002fc800028f0eff */
[----:B------:R0:W3:Y:S02]  /*19190*/  @P0 LDG.E.U16 R8, desc[UR6][R16.64] ;  /* 0x0000000610080981 */ /* 0x0000e4000c1e1500 */
[----:B0-----:R-:W-:Y:S02]  /*191a0*/  @P0 IMAD.MOV.U32 R16, RZ, RZ, R5 ;  /* 0x000000ffff100224 */ /* 0x001fe400078e0005 */
[----:B------:R-:W-:-:S05]  /*191b0*/  @P0 IMAD.MOV.U32 R17, RZ, RZ, R6 ;  /* 0x000000ffff110224 */ /* 0x000fca00078e0006 */
[----:B------:R-:W4:Y:S01]  /*191c0*/  @P0 LDG.E.U16 R9, desc[UR6][R16.64] ;  /* 0x0000000610090981 */ /* 0x000f22000c1e1500 */
[----:B------:R-:W-:-:S03]  /*191d0*/  LEA R2, P5, R23, R43, 0x1 ;  /* 0x0000002b17027211 */ /* 0x000fc600078a08ff */
[----:B------:R-:W-:Y:S04]  /*191e0*/  STL [R1+0x195c], R11 ;  /* 0x00195c0b01007387 */ /* 0x000fe80000100800 */
[----:B------:R-:W-:Y:S01]  /*191f0*/  STL [R1+0x1990], R5 ;  /* 0x0019900501007387 */ /* 0x000fe20000100800 */
[----:B------:R-:W-:Y:S02]  /*19200*/  PRMT R10, RZ, 0x7610, R10 ;  /* 0x00007610ff0a7816 */ /* 0x000fe4000000000a */
[----:B------:R-:W-:Y:S01]  /*19210*/  PRMT R49, RZ, 0x7610, R49 ;  /* 0x00007610ff317816 */ /* 0x000fe20000000031 */
[----:B--2---:R0:W-:Y:S04]  /*19220*/  STL [R1+0x2328], R7 ;  /* 0x0023280701007387 */ /* 0x0041e80000100800 */
[----:B------:R1:W-:Y:S01]  /*19230*/  STL [R1+0x198c], R6 ;  /* 0x00198c0601007387 */ /* 0x0003e20000100800 */
[----:B0-----:R-:W-:-:S03]  /*19240*/  LEA.HI.X.SX32 R7, R23, R93, 0x1, P5 ;  /* 0x0000005d17077211 */ /* 0x001fc600028f0eff */
[----:B------:R-:W-:Y:S01]  /*19250*/  STL [R1+0x19c0], R2 ;  /* 0x0019c00201007387 */ /* 0x000fe20000100800 */
[----:B------:R-:W-:-:S03]  /*19260*/  LEA R4, P5, R22, R43, 0x1 ;  /* 0x0000002b16047211 */ /* 0x000fc600078a08ff */
[----:B---3--:R0:W-:Y:S01]  /*19270*/  STL [R1+0x232c], R8 ;  /* 0x00232c0801007387 */ /* 0x0081e20000100800 */
[----:B-1----:R-:W-:-:S03]  /*19280*/  LEA.HI.X.SX32 R6, R22, R93, 0x1, P5 ;  /* 0x0000005d16067211 */ /* 0x002fc600028f0eff */
[----:B------:R-:W-:Y:S01]  /*19290*/  STL [R1+0x19bc], R7 ;  /* 0x0019bc0701007387 */ /* 0x000fe20000100800 */
[----:B0-----:R-:W-:-:S03]  /*192a0*/  @P0 IMAD.MOV.U32 R8, RZ, RZ, R2 ;  /* 0x000000ffff080224 */ /* 0x001fc600078e0002 */
[----:B----4-:R0:W-:Y:S02]  /*192b0*/  STL [R1+0x2330], R9 ;  /* 0x0023300901007387 */ /* 0x0101e40000100800 */
[----:B0-----:R-:W-:-:S05]  /*192c0*/  @P0 IMAD.MOV.U32 R9, RZ, RZ, R7 ;  /* 0x000000ffff090224 */ /* 0x001fca00078e0007 */
[----:B------:R0:W2:Y:S02]  /*192d0*/  @P0 LDG.E.U16 R10, desc[UR6][R8.64] ;  /* 0x00000006080a0981 */ /* 0x0000a4000c1e1500 */
[----:B0-----:R-:W-:Y:S02]  /*192e0*/  @P0 IMAD.MOV.U32 R8, RZ, RZ, R4 ;  /* 0x000000ffff080224 */ /* 0x001fe400078e0004 */
[----:B------:R-:W-:-:S05]  /*192f0*/  @P0 IMAD.MOV.U32 R9, RZ, RZ, R6 ;  /* 0x000000ffff090224 */ /* 0x000fca00078e0006 */
[----:B------:R0:W3:Y:S01]  /*19300*/  @P0 LDG.E.U16 R49, desc[UR6][R8.64] ;  /* 0x0000000608310981 */ /* 0x0000e2000c1e1500 */
[----:B------:R-:W-:-:S04]  /*19310*/  LEA R5, P5, R27, R43, 0x1 ;  /* 0x0000002b1b057211 */ /* 0x000fc800078a08ff */
[----:B------:R-:W-:Y:S02]  /*19320*/  LEA.HI.X.SX32 R7, R27, R93, 0x1, P5 ;  /* 0x0000005d1b077211 */ /* 0x000fe400028f0eff */
[----:B------:R-:W-:Y:S01]  /*19330*/  LEA R2, P5, R28, R43, 0x1 ;  /* 0x0000002b1c027211 */ /* 0x000fe200078a08ff */
[----:B------:R-:W-:Y:S01]  /*19340*/  STL [R1+0x19f0], R4 ;  /* 0x0019f00401007387 */ /* 0x000fe20000100800 */
[----:B------:R-:W-:Y:S01]  /*19350*/  PRMT R31, RZ, 0x7610, R31 ;  /* 0x00007610ff1f7816 */ /* 0x000fe2000000001f */
[----:B0-----:R-:W-:Y:S02]  /*19360*/  @P0 IMAD.MOV.U32 R8, RZ, RZ, R5 ;  /* 0x000000ffff080224 */ /* 0x001fe400078e0005 */
[----:B------:R0:W-:Y:S01]  /*19370*/  STL [R1+0x19ec], R6 ;  /* 0x0019ec0601007387 */ /* 0x0001e20000100800 */
[----:B------:R-:W-:Y:S01]  /*19380*/  @P0 IMAD.MOV.U32 R9, RZ, RZ, R7 ;  /* 0x000000ffff090224 */ /* 0x000fe200078e0007 */
[----:B------:R-:W-:-:S04]  /*19390*/  PRMT R60, RZ, 0x7610, R60 ;  /* 0x00007610ff3c7816 */ /* 0x000fc8000000003c */
[----:B------:R1:W4:Y:S01]  /*193a0*/  @P0 LDG.E.U16 R31, desc[UR6][R8.64] ;  /* 0x00000006081f0981 */ /* 0x000322000c1e1500 */
[----:B0-----:R-:W-:Y:S01]  /*193b0*/  LEA.HI.X.SX32 R6, R28, R93, 0x1, P5 ;  /* 0x0000005d1c067211 */ /* 0x001fe200028f0eff */
[----:B-1----:R-:W-:-:S04]  /*193c0*/  @P0 IMAD.MOV.U32 R8, RZ, RZ, R2 ;  /* 0x000000ffff080224 */ /* 0x002fc800078e0002 */
[----:B------:R-:W-:-:S05]  /*193d0*/  @P0 IMAD.MOV.U32 R9, RZ, RZ, R6 ;  /* 0x000000ffff090224 */ /* 0x000fca00078e0006 */
[----:B------:R0:W4:Y:S01]  /*193e0*/  @P0 LDG.E.U16 R60, desc[UR6][R8.64] ;  /* 0x00000006083c0981 */ /* 0x000122000c1e1500 */
[----:B------:R-:W-:-:S03]  /*193f0*/  LEA R4, P5, R33, R43, 0x1 ;  /* 0x0000002b21047211 */ /* 0x000fc600078a08ff */
[----:B------:R-:W-:Y:S04]  /*19400*/  STL [R1+0x1a18], R5 ;  /* 0x001a180501007387 */ /* 0x000fe80000100800 */
[----:B--2---:R-:W-:Y:S04]  /*19410*/  STL [R1+0x2338], R10 ;  /* 0x0023380a01007387 */ /* 0x004fe80000100800 */
[----:B------:R1:W-:Y:S04]  /*19420*/  STL [R1+0x1a14], R7 ;  /* 0x001a140701007387 */ /* 0x0003e80000100800 */
[----:B------:R-:W2:Y:S04]  /*19430*/  LDL.LU R18, [R1+0x14e0] ;  /* 0x0014e00001127983 */ /* 0x000ea80000300800 */
[----:B------:R-:W-:Y:S04]  /*19440*/  STL [R1+0x1a40], R2 ;  /* 0x001a400201007387 */ /* 0x000fe80000100800 */
[----:B---3--:R-:W-:Y:S04]  /*19450*/  STL [R1+0x233c], R49 ;  /* 0x00233c3101007387 */ /* 0x008fe80000100800 */
[----:B------:R3:W-:Y:S04]  /*19460*/  STL [R1+0x1a3c], R6 ;  /* 0x001a3c0601007387 */ /* 0x0007e80000100800 */
[----:B------:R-:W2:Y:S04]  /*19470*/  LDL.LU R28, [R1+0x14dc] ;  /* 0x0014dc00011c7983 */ /* 0x000ea80000300800 */
[----:B------:R-:W-:Y:S04]  /*19480*/  STL [R1+0x1a68], R4 ;  /* 0x001a680401007387 */ /* 0x000fe80000100800 */
[----:B------:R-:W2:Y:S04]  /*19490*/  LDL R21, [R1+0x1814] ;  /* 0x0018140001157983 */ /* 0x000ea80000100800 */
[----:B------:R-:W2:Y:S01]  /*194a0*/  LDL R20, [R1+0x1818] ;  /* 0x0018180001147983 */ /* 0x000ea20000100800 */
[----:B-1----:R-:W-:-:S02]  /*194b0*/  LEA.HI.X.SX32 R7, R33, R93, 0x1, P5 ;  /* 0x0000005d21077211 */ /* 0x002fc400028f0eff */
[C---:B------:R-:W-:Y:S01]  /*194c0*/  LEA R5, P5, R79.reuse, R43, 0x1 ;  /* 0x0000002b4f057211 */ /* 0x040fe200078a08ff */
[----:B----4-:R1:W-:Y:S01]  /*194d0*/  STL [R1+0x2340], R31 ;  /* 0x0023401f01007387 */ /* 0x0103e20000100800 */
[----:B------:R-:W-:Y:S01]  /*194e0*/  PRMT R51, RZ, 0x7610, R51 ;  /* 0x00007610ff337816 */ /* 0x000fe20000000033 */
[----:B0-----:R-:W-:Y:S01]  /*194f0*/  @P0 IMAD.MOV.U32 R8, RZ, RZ, R4 ;  /* 0x000000ffff080224 */ /* 0x001fe200078e0004 */
[----:B---3--:R-:W-:Y:S01]  /*19500*/  LEA.HI.X.SX32 R6, R79, R93, 0x1, P5 ;  /* 0x0000005d4f067211 */ /* 0x008fe200028f0eff */
[----:B------:R0:W-:Y:S01]  /*19510*/  STL [R1+0x1a64], R7 ;  /* 0x001a640701007387 */ /* 0x0001e20000100800 */
[----:B------:R-:W-:-:S03]  /*19520*/  @P0 IMAD.MOV.U32 R9, RZ, RZ, R7 ;  /* 0x000000ffff090224 */ /* 0x000fc600078e0007 */
[----:B------:R-:W3:Y:S01]  /*19530*/  LDL.LU R23, [R1+0x14d8] ;  /* 0x0014d80001177983 */ /* 0x000ee20000300800 */
[----:B------:R-:W-:Y:S01]  /*19540*/  LEA R2, P5, R78, R43, 0x1 ;  /* 0x0000002b4e027211 */ /* 0x000fe200078a08ff */
[----:B-1----:R-:W1:Y:S02]  /*19550*/  LDC R31, c[0x0][0x3b0] ;  /* 0x0000ec00ff1f7b82 */ /* 0x002e640000000800 */
[----:B------:R-:W-:Y:S01]  /*19560*/  STL [R1+0x1a90], R5 ;  /* 0x001a900501007387 */ /* 0x000fe20000100800 */
[----:B------:R-:W-:-:S03]  /*19570*/  PRMT R52, RZ, 0x7610, R52 ;  /* 0x00007610ff347816 */ /* 0x000fc60000000034 */
[----:B------:R-:W-:Y:S01]  /*19580*/  STL [R1+0x2344], R60 ;  /* 0x0023443c01007387 */ /* 0x000fe20000100800 */
[----:B0-----:R-:W-:-:S03]  /*19590*/  @P0 IMAD.MOV.U32 R7, RZ, RZ, R6 ;  /* 0x000000ffff070224 */ /* 0x001fc600078e0006 */
[----:B------:R-:W4:Y:S01]  /*195a0*/  LDL.LU R79, [R1+0x23a8] ;  /* 0x0023a800014f7983 */ /* 0x000f220000300800 */
[----:B------:R-:W-:-:S03]  /*195b0*/  LEA.HI.X.SX32 R4, R78, R93, 0x1, P5 ;  /* 0x0000005d4e047211 */ /* 0x000fc600028f0eff */
[----:B------:R-:W3:Y:S04]  /*195c0*/  LDL.LU R22, [R1+0x14d0] ;  /* 0x0014d00001167983 */ /* 0x000ee80000300800 */
[----:B------:R0:W-:Y:S04]  /*195d0*/  STL [R1+0x1a8c], R6 ;  /* 0x001a8c0601007387 */ /* 0x0001e80000100800 */
[----:B------:R-:W3:Y:S01]  /*195e0*/  @P0 LDG.E.U16 R51, desc[UR6][R8.64] ;  /* 0x0000000608330981 */ /* 0x000ee2000c1e1500 */
[----:B------:R-:W-:Y:S01]  /*195f0*/  PRMT R67, RZ, 0x7610, R67 ;  /* 0x00007610ff437816 */ /* 0x000fe20000000043 */
[----:B0-----:R-:W-:Y:S01]  /*19600*/  @P0 IMAD.MOV.U32 R6, RZ, RZ, R5 ;  /* 0x000000ffff060224 */ /* 0x001fe200078e0005 */
[----:B------:R-:W-:-:S04]  /*19610*/  PRMT R68, RZ, 0x7610, R68 ;  /* 0x00007610ff447816 */ /* 0x000fc80000000044 */
[----:B------:R0:W4:Y:S02]  /*19620*/  @P0 LDG.E.U16 R52, desc[UR6][R6.64] ;  /* 0x0000000606340981 */ /* 0x000124000c1e1500 */
[----:B0-----:R-:W-:Y:S02]  /*19630*/  @P0 IMAD.MOV.U32 R6, RZ, RZ, R2 ;  /* 0x000000ffff060224 */ /* 0x001fe400078e0002 */
[----:B------:R-:W-:-:S05]  /*19640*/  @P0 IMAD.MOV.U32 R7, RZ, RZ, R4 ;  /* 0x000000ffff070224 */ /* 0x000fca00078e0004 */
[----:B------:R0:W4:Y:S01]  /*19650*/  @P0 LDG.E.U16 R67, desc[UR6][R6.64] ;  /* 0x0000000606430981 */ /* 0x000122000c1e1500 */
[----:B--2---:R-:W-:Y:S02]  /*19660*/  @P0 IMAD.MOV.U32 R9, RZ, RZ, R21 ;  /* 0x000000ffff090224 */ /* 0x004fe400078e0015 */
[----:B------:R-:W-:-:S05]  /*19670*/  @P0 IMAD.MOV.U32 R8, RZ, RZ, R20 ;  /* 0x000000ffff080224 */ /* 0x000fca00078e0014 */
[----:B------:R2:W4:Y:S01]  /*19680*/  @P0 LDG.E.U16 R68, desc[UR6][R8.64] ;  /* 0x0000000608440981 */ /* 0x000522000c1e1500 */
[----:B------:R-:W-:-:S03]  /*19690*/  LEA R5, P5, R18, R43, 0x1 ;  /* 0x0000002b12057211 */ /* 0x000fc600078a08ff */
[----:B------:R-:W-:Y:S01]  /*196a0*/  STL [R1+0x1ab8], R2 ;  /* 0x001ab80201007387 */ /* 0x000fe20000100800 */
[----:B0-----:R-:W-:Y:S02]  /*196b0*/  LEA.HI.X.SX32 R7, R18, R93, 0x1, P5 ;  /* 0x0000005d12077211 */ /* 0x001fe400028f0eff */
[----:B------:R-:W-:Y:S01]  /*196c0*/  PRMT R91, RZ, 0x7610, R91 ;  /* 0x00007610ff5b7816 */ /* 0x000fe2000000005b */
[----:B--2---:R-:W-:Y:S02]  /*196d0*/  @P0 IMAD.MOV.U32 R8, RZ, RZ, R5 ;  /* 0x000000ffff080224 */ /* 0x004fe400078e0005 */
[----:B------:R-:W-:Y:S01]  /*196e0*/  @P0 IMAD.MOV.U32 R9, RZ, RZ, R7 ;  /* 0x000000ffff090224 */ /* 0x000fe200078e0007 */
[----:B------:R-:W-:-:S04]  /*196f0*/  PRMT R90, RZ, 0x7610, R90 ;  /* 0x00007610ff5a7816 */ /* 0x000fc8000000005a */
[----:B------:R0:W2:Y:S04]  /*19700*/  @P0 LDG.E.U16 R91, desc[UR6][R8.64] ;  /* 0x00000006085b0981 */ /* 0x0000a8000c1e1500 */
[----:B---3--:R-:W-:Y:S04]  /*19710*/  STL [R1+0x2348], R51 ;  /* 0x0023483301007387 */ /* 0x008fe80000100800 */
[----:B------:R-:W3:Y:S04]  /*19720*/  LDL.LU R78, [R1+0x23a4] ;  /* 0x0023a400014e7983 */ /* 0x000ee80000300800 */
[----:B------:R-:W3:Y:S04]  /*19730*/  LDL.LU R33, [R1+0x14cc] ;  /* 0x0014cc0001217983 */ /* 0x000ee80000300800 */
[----:B------:R0:W-:Y:S04]  /*19740*/  STL [R1+0x1ab4], R4 ;  /* 0x001ab40401007387 */ /* 0x0001e80000100800 */
[----:B----4-:R-:W-:Y:S01]  /*19750*/  STL [R1+0x234c], R52 ;  /* 0x00234c3401007387 */ /* 0x010fe20000100800 */
[----:B0-----:R-:W-:-:S03]  /*19760*/  LEA R4, P5, R28, R43, 0x1 ;  /* 0x0000002b1c047211 */ /* 0x001fc600078a08ff */
[----:B------:R-:W-:Y:S01]  /*19770*/  STL [R1+0x1848], R5 ;  /* 0x0018480501007387 */ /* 0x000fe20000100800 */
[----:B------:R-:W-:-:S03]  /*19780*/  LEA.HI.X.SX32 R6, R28, R93, 0x1, P5 ;  /* 0x0000005d1c067211 */ /* 0x000fc600028f0eff */
[----:B------:R-:W4:Y:S01]  /*19790*/  LDL.LU R27, [R1+0x14c8] ;  /* 0x0014c800011b7983 */ /* 0x000f220000300800 */
[----:B------:R-:W-:Y:S01]  /*197a0*/  LEA R2, P5, R23, R43, 0x1 ;  /* 0x0000002b17027211 */ /* 0x000fe200078a08ff */
[----:B------:R-:W-:Y:S02]  /*197b0*/  @P0 IMAD.MOV.U32 R8, RZ, RZ, R4 ;  /* 0x000000ffff080224 */ /* 0x000fe400078e0004 */
[----:B------:R-:W-:Y:S01]  /*197c0*/  STL [R1+0x2350], R67 ;  /* 0x0023504301007387 */ /* 0x000fe20000100800 */
[----:B------:R-:W-:-:S03]  /*197d0*/  @P0 IMAD.MOV.U32 R9, RZ, RZ, R6 ;  /* 0x000000ffff090224 */ /* 0x000fc600078e0006 */
[----:B------:R0:W-:Y:S01]  /*197e0*/  STL [R1+0x1844], R7 ;  /* 0x0018440701007387 */ /* 0x0001e20000100800 */
[----:B------:R-:W-:-:S03]  /*197f0*/  PRMT R89, RZ, 0x7610, R89 ;  /* 0x00007610ff597816 */ /* 0x000fc60000000059 */
[----:B------:R1:W4:Y:S01]  /*19800*/  @P0 LDG.E.U16 R90, desc[UR6][R8.64] ;  /* 0x00000006085a0981 */ /* 0x000322000c1e1500 */
[----:B0-----:R-:W-:Y:S02]  /*19810*/  LEA.HI.X.SX32 R7, R23, R93, 0x1, P5 ;  /* 0x0000005d17077211 */ /* 0x001fe400028f0eff */
[----:B------:R-:W-:Y:S01]  /*19820*/  LEA R5, P5, R22, R43, 0x1 ;  /* 0x0000002b16057211 */ /* 0x000fe200078a08ff */
[----:B-1----:R-:W-:Y:S02]  /*19830*/  @P0 IMAD.MOV.U32 R8, RZ, RZ, R2 ;  /* 0x000000ffff080224 */ /* 0x002fe400078e0002 */
[----:B------:R-:W-:Y:S01]  /*19840*/  @P0 IMAD.MOV.U32 R9, RZ, RZ, R7 ;  /* 0x000000ffff090224 */ /* 0x000fe200078e0007 */
[----:B------:R-:W-:-:S04]  /*19850*/  PRMT R88, RZ, 0x7610, R88 ;  /* 0x00007610ff587816 */ /* 0x000fc80000000058 */
[----:B------:R0:W4:Y:S02]  /*19860*/  @P0 LDG.E.U16 R89, desc[UR6][R8.64] ;  /* 0x0000000608590981 */ /* 0x000124000c1e1500 */
[----:B0-----:R-:W-:Y:S02]  /*19870*/  @P0 IMAD.MOV.U32 R8, RZ, RZ, R5 ;  /* 0x000000ffff080224 */ /* 0x001fe400078e0005 */
[----:B------:R-:W-:Y:S04]  /*19880*/  STL [R1+0x2354], R68 ;  /* 0x0023544401007387 */ /* 0x000fe80000100800 */
[----:B------:R-:W-:Y:S04]  /*19890*/  STL [R1+0x1878], R4 ;  /* 0x0018780401007387 */ /* 0x000fe80000100800 */
[----:B------:R-:W4:Y:S04]  /*198a0*/  LDL.LU R28, [R1+0x14c4] ;  /* 0x0014c400011c7983 */ /* 0x000f280000300800 */
[----:B------:R0:W-:Y:S02]  /*198b0*/  STL [R1+0x1874], R6 ;  /* 0x0018740601007387 */ /* 0x0001e40000100800 */
[----:B0-----:R-:W-:-:S02]  /*198c0*/  LEA.HI.X.SX32 R6, R22, R93, 0x1, P5 ;  /* 0x0000005d16067211 */ /* 0x001fc400028f0eff */
[----:B------:R-:W-:Y:S03]  /*198d0*/  STL [R1+0x18a8], R2 ;  /* 0x0018a80201007387 */ /* 0x000fe60000100800 */
[----:B------:R-:W-:Y:S01]  /*198e0*/  @P0 IMAD.MOV.U32 R9, RZ, RZ, R6 ;  /* 0x000000ffff090224 */ /* 0x000fe200078e0006 */
[----:B------:R-:W4:Y:S04]  /*198f0*/  LDL.LU R20, [R1+0x14c0] ;  /* 0x0014c00001147983 */ /* 0x000f280000300800 */
[----:B------:R0:W4:Y:S04]  /*19900*/  @P0 LDG.E.U16 R88, desc[UR6][R8.64] ;  /* 0x0000000608580981 */ /* 0x000128000c1e1500 */
[----:B--2---:R-:W-:Y:S01]  /*19910*/  STL [R1+0x2358], R91 ;  /* 0x0023585b01007387 */ /* 0x004fe20000100800 */
[----:B---3--:R-:W-:-:S03]  /*19920*/  LEA R4, P5, R33, R43, 0x1 ;  /* 0x0000002b21047211 */ /* 0x008fc600078a08ff */
[----:B------:R1:W-:Y:S01]  /*19930*/  STL [R1+0x18a4], R7 ;  /* 0x0018a40701007387 */ /* 0x0003e20000100800 */
[----:B------:R-:W-:Y:S01]  /*19940*/  PRMT R87, RZ, 0x7610, R87 ;  /* 0x00007610ff577816 */ /* 0x000fe20000000057 */
[----:B0-----:R-:W-:Y:S02]  /*19950*/  @P0 IMAD.MOV.U32 R8, RZ, RZ, R4 ;  /* 0x000000ffff080224 */ /* 0x001fe400078e0004 */
[----:B------:R-:W2:Y:S01]  /*19960*/  LDL.LU R23, [R1+0x14bc] ;  /* 0x0014bc0001177983 */ /* 0x000ea20000300800 */
[----:B-1----:R-:W-:-:S03]  /*19970*/  LEA.HI.X.SX32 R7, R33, R93, 0x1, P5 ;  /* 0x0000005d21077211 */ /* 0x002fc600028f0eff */
[----:B------:R-:W-:Y:S02]  /*19980*/  STL [R1+0x18d8], R5 ;  /* 0x0018d80501007387 */ /* 0x000fe40000100800 */
[----:B------:R-:W-:Y:S01]  /*19990*/  @P0 IMAD.MOV.U32 R9, RZ, RZ, R7 ;  /* 0x000000ffff090224 */ /* 0x000fe200078e0007 */
[----:B----4-:R-:W-:-:S04]  /*199a0*/  LEA R2, P5, R27, R43, 0x1 ;  /* 0x0000002b1b027211 */ /* 0x010fc800078a08ff */
[----:B------:R0:W3:Y:S01]  /*199b0*/  @P0 LDG.E.U16 R87, desc[UR6][R8.64] ;  /* 0x0000000608570981 */ /* 0x0000e2000c1e1500 */
[----:B------:R-:W-:-:S03]  /*199c0*/  PRMT R86, RZ, 0x7610, R86 ;  /* 0x00007610ff567816 */ /* 0x000fc60000000056 */
[----:B------:R-:W-:Y:S04]  /*199d0*/  STL [R1+0x235c], R90 ;  /* 0x00235c5a01007387 */ /* 0x000fe80000100800 */
[----:B------:R1:W-:Y:S01]  /*199e0*/  STL [R1+0x18d4], R6 ;  /* 0x0018d40601007387 */ /* 0x0003e20000100800 */
[----:B0-----:R-:W-:-:S03]  /*199f0*/  @P0 IMAD.MOV.U32 R8, RZ, RZ, R2 ;  /* 0x000000ffff080224 */ /* 0x001fc600078e0002 */
[----:B------:R-:W-:Y:S04]  /*19a00*/  STL [R1+0x1908], R4 ;  /* 0x0019080401007387 */ /* 0x000fe80000100800 */
[----:B------:R-:W4:Y:S01]  /*19a10*/  LDL.LU R22, [R1+0x14b8] ;  /* 0x0014b80001167983 */ /* 0x000f220000300800 */
[----:B-1----:R-:W-:-:S03]  /*19a20*/  LEA.HI.X.SX32 R6, R27, R93, 0x1, P5 ;  /* 0x0000005d1b067211 */ /* 0x002fc600028f0eff */
[----:B------:R-:W-:Y:S02]  /*19a30*/  STL [R1+0x2360], R89 ;  /* 0x0023605901007387 */ /* 0x000fe40000100800 */
[----:B------:R-:W-:Y:S02]  /*19a40*/  @P0 IMAD.MOV.U32 R9, RZ, RZ, R6 ;  /* 0x000000ffff090224 */ /* 0x000fe400078e0006 */
[----:B------:R0:W-:Y:S01]  /*19a50*/  STL [R1+0x1904], R7 ;  /* 0x0019040701007387 */ /* 0x0001e20000100800 */
[----:B------:R-:W-:-:S03]  /*19a60*/  PRMT R85, RZ, 0x7610, R85 ;  /* 0x00007610ff557816 */ /* 0x000fc60000000055 */
[----:B------:R-:W4:Y:S04]  /*19a70*/  LDL.LU R33, [R1+0x14b4] ;  /* 0x0014b40001217983 */ /* 0x000f280000300800 */
[----:B------:R-:W-:Y:S04]  /*19a80*/  STL [R1+0x1938], R2 ;  /* 0x0019380201007387 */ /* 0x000fe80000100800 */
[----:B------:R1:W4:Y:S01]  /*19a90*/  @P0 LDG.E.U16 R86, desc[UR6][R8.64] ;  /* 0x0000000608560981 */ /* 0x000322000c1e1500 */
[----:B------:R-:W-:Y:S02]  /*19aa0*/  PRMT R84, RZ, 0x7610, R84 ;  /* 0x00007610ff547816 */ /* 0x000fe40000000054 */
[----:B------:R-:W-:-:S04]  /*19ab0*/  LEA R5, P5, R28, R43, 0x1 ;  /* 0x0000002b1c057211 */ /* 0x000fc800078a08ff */
[----:B0-----:R-:W-:Y:S01]  /*19ac0*/  LEA.HI.X.SX32 R7, R28, R93, 0x1, P5 ;  /* 0x0000005d1c077211 */ /* 0x001fe200028f0eff */
[----:B-1----:R-:W-:-:S04]  /*19ad0*/  @P0 IMAD.MOV.U32 R8, RZ, RZ, R5 ;  /* 0x000000ffff080224 */ /* 0x002fc800078e0005 */
[----:B------:R-:W-:-:S05]  /*19ae0*/  @P0 IMAD.MOV.U32 R9, RZ, RZ, R7 ;  /* 0x000000ffff090224 */ /* 0x000fca00078e0007 */
[----:B------:R0:W4:Y:S01]  /*19af0*/  @P0 LDG.E.U16 R85, desc[UR6][R8.64] ;  /* 0x0000000608550981 */ /* 0x000122000c1e1500 */
[----:B------:R-:W-:-:S03]  /*19b00*/  LEA R4, P5, R20, R43, 0x1 ;  /* 0x0000002b14047211 */ /* 0x000fc600078a08ff */
[----:B------:R-:W-:Y:S04]  /*19b10*/  STL [R1+0x2364], R88 ;  /* 0x0023645801007387 */ /* 0x000fe80000100800 */
[----:B------:R-:W4:Y:S04]  /*19b20*/  LDL.LU R27, [R1+0x14b0] ;  /* 0x0014b000011b7983 */ /* 0x000f280000300800 */
[----:B------:R1:W-:Y:S01]  /*19b30*/  STL [R1+0x1934], R6 ;  /* 0x0019340601007387 */ /* 0x0003e20000100800 */
[----:B0-----:R-:W-:Y:S01]  /*19b40*/  @P0 IMAD.MOV.U32 R8, RZ, RZ, R4 ;  /* 0x000000ffff080224 */ /* 0x001fe200078e0004 */
[----:B-1----:R-:W-:-:S05]  /*19b50*/  LEA.HI.X.SX32 R6, R20, R93, 0x1, P5 ;  /* 0x0000005d14067211 */ /* 0x002fca00028f0eff */
[----:B------:R-:W-:-:S05]  /*19b60*/  @P0 IMAD.MOV.U32 R9, RZ, RZ, R6 ;  /* 0x000000ffff090224 */ /* 0x000fca00078e0006 */
[----:B------:R0:W4:Y:S01]  /*19b70*/  @P0 LDG.E.U16 R84, desc[UR6][R8.64] ;  /* 0x0000000608540981 */ /* 0x000122000c1e1500 */
[----:B--2---:R-:W-:-:S03]  /*19b80*/  LEA R2, P5, R23, R43, 0x1 ;  /* 0x0000002b17027211 */ /* 0x004fc600078a08ff */
[----:B------:R-:W-:Y:S04]  /*19b90*/  STL [R1+0x1968], R5 ;  /* 0x0019680501007387 */ /* 0x000fe80000100800 */
[----:B---3--:R-:W-:Y:S04]  /*19ba0*/  STL [R1+0x2368], R87 ;  /* 0x0023685701007387 */ /* 0x008fe80000100800 */
[----:B------:R-:W2:Y:S04]  /*19bb0*/  LDL.LU R28, [R1+0x14ac] ;  /* 0x0014ac00011c7983 */ /* 0x000ea80000300800 */
[----:B------:R1:W-:Y:S01]  /*19bc0*/  STL [R1+0x1964], R7 ;  /* 0x0019640701007387 */ /* 0x0003e20000100800 */
[----:B------:R-:W-:Y:S01]  /*19bd0*/  PRMT R79, RZ, 0x7610, R79 ;  /* 0x00007610ff4f7816 */ /* 0x000fe2000000004f */
[----:B0-----:R-:W-:Y:S01]  /*19be0*/  @P0 IMAD.MOV.U32 R8, RZ, RZ, R2 ;  /* 0x000000ffff080224 */ /* 0x001fe200078e0002 */
[----:B-1----:R-:W-:Y:S01]  /*19bf0*/  LEA.HI.X.SX32 R7, R23, R93, 0x1, P5 ;  /* 0x0000005d17077211 */ /* 0x002fe200028f0eff */
[----:B------:R-:W-:Y:S01]  /*19c00*/  STL [R1+0x1998], R4 ;  /* 0x0019980401007387 */ /* 0x000fe20000100800 */
[----:B----4-:R-:W-:-:S03]  /*19c10*/  LEA R5, P5, R22, R43, 0x1 ;  /* 0x0000002b16057211 */ /* 0x010fc600078a08ff */
[----:B------:R-:W-:-:S05]  /*19c20*/  @P0 IMAD.MOV.U32 R9, RZ, RZ, R7 ;  /* 0x000000ffff090224 */ /* 0x000fca00078e0007 */
[----:B------:R0:W3:Y:S01]  /*19c30*/  @P0 LDG.E.U16 R79, desc[UR6][R8.64] ;  /* 0x00000006084f0981 */ /* 0x0000e2000c1e1500 */
[----:B------:R-:W-:-:S03]  /*19c40*/  PRMT R78, RZ, 0x7610, R78 ;  /* 0x00007610ff4e7816 */ /* 0x000fc6000000004e */
[----:B------:R-:W-:Y:S04]  /*19c50*/  STL [R1+0x236c], R86 ;  /* 0x00236c5601007387 */ /* 0x000fe80000100800 */
[----:B------:R1:W-:Y:S01]  /*19c60*/  STL [R1+0x1994], R6 ;  /* 0x0019940601007387 */ /* 0x0003e20000100800 */
[----:B0-----:R-:W-:-:S03]  /*19c70*/  @P0 IMAD.MOV.U32 R8, RZ, RZ, R5 ;  /* 0x000000ffff080224 */ /* 0x001fc600078e0005 */
[----:B------:R-:W-:Y:S01]  /*19c80*/  STL [R1+0x19c8], R2 ;  /* 0x0019c80201007387 */ /* 0x000fe20000100800 */
[----:B-1----:R-:W-:Y:S02]  /*19c90*/  LEA.HI.X.SX32 R6, R22, R93, 0x1, P5 ;  /* 0x0000005d16067211 */ /* 0x002fe400028f0eff */
[----:B------:R-:W-:-:S03]  /*19ca0*/  LEA R4, P5, R33, R43, 0x1 ;  /* 0x0000002b21047211 */ /* 0x000fc600078a08ff */
[----:B------:R-:W-:Y:S01]  /*19cb0*/  @P0 IMAD.MOV.U32 R9, RZ, RZ, R6 ;  /* 0x000000ffff090224 */ /* 0x000fe200078e0006 */
[----:B------:R-:W-:-:S04]  /*19cc0*/  PRMT R77, RZ, 0x7610, R77 ;  /* 0x00007610ff4d7816 */ /* 0x000fc8000000004d */
[----:B------:R0:W4:Y:S01]  /*19cd0*/  @P0 LDG.E.U16 R78, desc[UR6][R8.64] ;  /* 0x00000006084e0981 */ /* 0x000122000c1e1500 */
[----:B------:R-:W-:Y:S01]  /*19ce0*/  PRMT R76, RZ, 0x7610, R76 ;  /* 0x00007610ff4c7816 */ /* 0x000fe2000000004c */
[----:B0-----:R-:W-:Y:S02]  /*19cf0*/  @P0 IMAD.MOV.U32 R8, RZ, RZ, R4 ;  /* 0x000000ffff080224 */ /* 0x001fe400078e0004 */
[----:B------:R-:W-:Y:S04]  /*19d00*/  STL [R1+0x2370], R85 ;  /* 0x0023705501007387 */ /* 0x000fe80000100800 */
[----:B------:R0:W-:Y:S02]  /*19d10*/  STL [R1+0x19c4], R7 ;  /* 0x0019c40701007387 */ /* 0x0001e40000100800 */
[----:B0-----:R-:W-:-:S02]  /*19d20*/  LEA.HI.X.SX32 R7, R33, R93, 0x1, P5 ;  /* 0x0000005d21077211 */ /* 0x001fc400028f0eff */
[----:B------:R-:W-:-:S03]  /*19d30*/  LEA R2, P5, R27, R43, 0x1 ;  /* 0x0000002b1b027211 */ /* 0x000fc600078a08ff */
[----:B------:R-:W-:-:S05]  /*19d40*/  @P0 IMAD.MOV.U32 R9, RZ, RZ, R7 ;  /* 0x000000ffff090224 */ /* 0x000fca00078e0007 */
[----:B------:R0:W4:Y:S04]  /*19d50*/  @P0 LDG.E.U16 R77, desc[UR6][R8.64] ;  /* 0x00000006084d0981 */ /* 0x000128000c1e1500 */
[----:B------:R-:W-:Y:S04]  /*19d60*/  STL [R1+0x2374], R84 ;  /* 0x0023745401007387 */ /* 0x000fe80000100800 */
[----:B------:R-:W-:Y:S04]  /*19d70*/  STL [R1+0x19f8], R5 ;  /* 0x0019f80501007387 */ /* 0x000fe80000100800 */
        /* <DEDUP_REMOVED lines=8> */
[----:B------:R1:W-:Y:S01]  /*19e00*/  STL [R1+0x1a1c], R7 ;  /* 0x001a1c0701007387 */ /* 0x0003e20000100800 */
[----:B------:R-:W-:Y:S01]  /*19e10*/  PRMT R75, RZ, 0x7610, R75 ;  /* 0x00007610ff4b7816 */ /* 0x000fe2000000004b */
[----:B0-----:R-:W-:-:S02]  /*19e20*/  @P0 IMAD.MOV.U32 R8, RZ, RZ, R5 ;  /* 0x000000ffff080224 */ /* 0x001fc400078e0005 */
[----:B------:R-:W2:Y:S01]  /*19e30*/  LDL.LU R33, [R1+0x1510] ;  /* 0x0015100001217983 */ /* 0x000ea20000300800 */
[----:B-1----:R-:W-:-:S05]  /*19e40*/  LEA.HI.X.SX32 R7, R28, R93, 0x1, P5 ;  /* 0x0000005d1c077211 */ /* 0x002fca00028f0eff */
[----:B------:R-:W-:Y:S01]  /*19e50*/  @P0 IMAD.MOV.U32 R9, RZ, RZ, R7 ;  /* 0x000000ffff090224 */ /* 0x000fe200078e0007 */
[----:B------:R-:W-:Y:S04]  /*19e60*/  STL [R1+0x1a48], R2 ;  /* 0x001a480201007387 */ /* 0x000fe80000100800 */
[----:B------:R-:W3:Y:S01]  /*19e70*/  @P0 LDG.E.U16 R75, desc[UR6][R8.64] ;  /* 0x00000006084b0981 */ /* 0x000ee2000c1e1500 */
[----:B------:R-:W-:-:S03]  /*19e80*/  LEA R4, P5, R71, R43, 0x1 ;  /* 0x0000002b47047211 */ /* 0x000fc600078a08ff */
[----:B----4-:R-:W-:Y:S04]  /*19e90*/  STL [R1+0x237c], R78 ;  /* 0x00237c4e01007387 */ /* 0x010fe80000100800 */
[----:B------:R0:W-:Y:S04]  /*19ea0*/  STL [R1+0x1a44], R6 ;  /* 0x001a440601007387 */ /* 0x0001e80000100800 */
[----:B------:R-:W4:Y:S04]  /*19eb0*/  LDL.LU R23, [R1+0x150c] ;  /* 0x00150c0001177983 */ /* 0x000f280000300800 */
[----:B------:R-:W-:Y:S04]  /*19ec0*/  STL [R1+0x1a70], R5 ;  /* 0x001a700501007387 */ /* 0x000fe80000100800 */
[----:B------:R-:W4:Y:S01]  /*19ed0*/  LDL R18, [R1+0x181c] ;  /* 0x00181c0001127983 */ /* 0x000f220000100800 */
[----:B0-----:R-:W-:-:S03]  /*19ee0*/  LEA.HI.X.SX32 R6, R71, R93, 0x1, P5 ;  /* 0x0000005d47067211 */ /* 0x001fc600028f0eff */
[----:B------:R-:W4:Y:S01]  /*19ef0*/  LDL R20, [R1+0x1820] ;  /* 0x0018200001147983 */ /* 0x000f220000100800 */
[----:B------:R-:W-:-:S03]  /*19f00*/  PRMT R74, RZ, 0x7610, R74 ;  /* 0x00007610ff4a7816 */ /* 0x000fc6000000004a */
[----:B------:R-:W-:Y:S04]  /*19f10*/  STL [R1+0x2380], R77 ;  /* 0x0023804d01007387 */ /* 0x000fe80000100800 */
[----:B------:R-:W4:Y:S04]  /*19f20*/  LDL.LU R22, [R1+0x1508] ;  /* 0x0015080001167983 */ /* 0x000f280000300800 */
[----:B------:R0:W-:Y:S04]  /*19f30*/  STL [R1+0x1a6c], R7 ;  /* 0x001a6c0701007387 */ /* 0x0001e80000100800 */
[----:B------:R-:W-:Y:S01]  /*19f40*/  STL [R1+0x1a98], R4 ;  /* 0x001a980401007387 */ /* 0x000fe20000100800 */
[----:B0-----:R-:W-:-:S03]  /*19f50*/  @P0 IMAD.MOV.U32 R7, RZ, RZ, R6 ;  /* 0x000000ffff070224 */ /* 0x001fc600078e0006 */
[----:B------:R-:W-:Y:S04]  /*19f60*/  STL [R1+0x2384], R76 ;  /* 0x0023844c01007387 */ /* 0x000fe80000100800 */
[----:B------:R-:W4:Y:S04]  /*19f70*/  LDL.LU R71, [R1+0x23a0] ;  /* 0x0023a00001477983 */ /* 0x000f280000300800 */
[----:B------:R-:W4:Y:S04]  /*19f80*/  LDL.LU R27, [R1+0x1504] ;  /* 0x00150400011b7983 */ /* 0x000f280000300800 */
[----:B------:R0:W-:Y:S01]  /*19f90*/  STL [R1+0x1a94], R6 ;  /* 0x001a940601007387 */ /* 0x0001e20000100800 */
[----:B------:R-:W-:-:S03]  /*19fa0*/  LEA R2, P5, R70, R43, 0x1 ;  /* 0x0000002b46027211 */ /* 0x000fc600078a08ff */
[----:B------:R-:W4:Y:S01]  /*19fb0*/  LDL.LU R28, [R1+0x1500] ;  /* 0x00150000011c7983 */ /* 0x000f220000300800 */
[----:B0-----:R-:W-:-:S05]  /*19fc0*/  @P0 IMAD.MOV.U32 R6, RZ, RZ, R4 ;  /* 0x000000ffff060224 */ /* 0x001fca00078e0004 */
[----:B------:R0:W4:Y:S01]  /*19fd0*/  @P0 LDG.E.U16 R74, desc[UR6][R6.64] ;  /* 0x00000006064a0981 */ /* 0x000122000c1e1500 */
[----:B------:R-:W-:-:S03]  /*19fe0*/  LEA.HI.X.SX32 R5, R70, R93, 0x1, P5 ;  /* 0x0000005d46057211 */ /* 0x000fc600028f0eff */
[----:B------:R-:W-:Y:S04]  /*19ff0*/  STL [R1+0x1ac0], R2 ;  /* 0x001ac00201007387 */ /* 0x000fe80000100800 */
[----:B---3--:R-:W-:Y:S04]  /*1a000*/  STL [R1+0x2388], R75 ;  /* 0x0023884b01007387 */ /* 0x008fe80000100800 */
[----:B------:R-:W3:Y:S01]  /*1a010*/  LDL.LU R70, [R1+0x239c] ;  /* 0x00239c0001467983 */ /* 0x000ee20000300800 */
[----:B------:R-:W-:Y:S01]  /*1a020*/  PRMT R72, RZ, 0x7610, R72 ;  /* 0x00007610ff487816 */ /* 0x000fe20000000048 */
[----:B0-----:R-:W-:Y:S01]  /*1a030*/  @P0 IMAD.MOV.U32 R6, RZ, RZ, R2 ;  /* 0x000000ffff060224 */ /* 0x001fe200078e0002 */
[C---:B--2---:R-:W-:Y:S01]  /*1a040*/  LEA R4, P5, R33.reuse, R43, 0x1 ;  /* 0x0000002b21047211 */ /* 0x044fe200078a08ff */
[----:B------:R-:W-:Y:S01]  /*1a050*/  @P0 IMAD.MOV.U32 R7, RZ, RZ, R5 ;  /* 0x000000ffff070224 */ /* 0x000fe200078e0005 */
[----:B------:R-:W2:Y:S04]  /*1a060*/  LDL.LU R21, [R1+0x14fc] ;  /* 0x0014fc0001157983 */ /* 0x000ea80000300800 */
[----:B------:R0:W-:Y:S04]  /*1a070*/  STL [R1+0x1abc], R5 ;  /* 0x001abc0501007387 */ /* 0x0001e80000100800 */
[----:B------:R1:W2:Y:S02]  /*1a080*/  @P0 LDG.E.U16 R72, desc[UR6][R6.64] ;  /* 0x0000000606480981 */ /* 0x0002a4000c1e1500 */
[----:B-1----:R-:W-:-:S02]  /*1a090*/  LEA.HI.X.SX32 R7, R33, R93, 0x1, P5 ;  /* 0x0000005d21077211 */ /* 0x002fc400028f0eff */
[----:B----4-:R-:W-:Y:S04]  /*1a0a0*/  STL [R1+0x238c], R74 ;  /* 0x00238c4a01007387 */ /* 0x010fe80000100800 */
[----:B------:R-:W-:Y:S04]  /*1a0b0*/  STL [R1+0x1850], R4 ;  /* 0x0018500401007387 */ /* 0x000fe80000100800 */
[----:B------:R-:W4:Y:S01]  /*1a0c0*/  LDL.LU R33, [R1+0x14f8] ;  /* 0x0014f80001217983 */ /* 0x000f220000300800 */
[----:B------:R-:W-:Y:S01]  /*1a0d0*/  PRMT R71, RZ, 0x7610, R71 ;  /* 0x00007610ff477816 */ /* 0x000fe20000000047 */
[----:B------:R-:W-:Y:S01]  /*1a0e0*/  @P0 IMAD.MOV.U32 R8, RZ, RZ, R20 ;  /* 0x000000ffff080224 */ /* 0x000fe200078e0014 */
[----:B0-----:R-:W-:Y:S01]  /*1a0f0*/  LEA R5, P5, R23, R43, 0x1 ;  /* 0x0000002b17057211 */ /* 0x001fe200078a08ff */
[----:B------:R-:W-:Y:S01]  /*1a100*/  @P0 IMAD.MOV.U32 R9, RZ, RZ, R18 ;  /* 0x000000ffff090224 */ /* 0x000fe200078e0012 */
[----:B------:R0:W-:Y:S01]  /*1a110*/  STL [R1+0x184c], R7 ;  /* 0x00184c0701007387 */ /* 0x0001e20000100800 */
[----:B---3--:R-:W-:-:S02]  /*1a120*/  PRMT R70, RZ, 0x7610, R70 ;  /* 0x00007610ff467816 */ /* 0x008fc40000000046 */
[----:B------:R-:W-:Y:S01]  /*1a130*/  LEA.HI.X.SX32 R6, R23, R93, 0x1, P5 ;  /* 0x0000005d17067211 */ /* 0x000fe200028f0eff */
[----:B------:R1:W3:Y:S01]  /*1a140*/  @P0 LDG.E.U16 R71, desc[UR6][R8.64] ;  /* 0x0000000608470981 */ /* 0x0002e2000c1e1500 */
[----:B------:R-:W-:-:S03]  /*1a150*/  LEA R2, P5, R22, R43, 0x1 ;  /* 0x0000002b16027211 */ /* 0x000fc600078a08ff */
[----:B------:R-:W-:Y:S04]  /*1a160*/  STL [R1+0x1880], R5 ;  /* 0x0018800501007387 */ /* 0x000fe80000100800 */
[----:B------:R-:W3:Y:S01]  /*1a170*/  LDL.LU R20, [R1+0x14f4] ;  /* 0x0014f40001147983 */ /* 0x000ee20000300800 */
[----:B-1----:R-:W-:Y:S02]  /*1a180*/  @P0 IMAD.MOV.U32 R8, RZ, RZ, R4 ;  /* 0x000000ffff080224 */ /* 0x002fe400078e0004 */
[----:B------:R-:W-:Y:S01]  /*1a190*/  @P0 IMAD.MOV.U32 R9, RZ, RZ, R7 ;  /* 0x000000ffff090224 */ /* 0x000fe200078e0007 */
[----:B------:R1:W-:Y:S01]  /*1a1a0*/  STL [R1+0x187c], R6 ;  /* 0x00187c0601007387 */ /* 0x0003e20000100800 */
[----:B0-----:R-:W-:Y:S02]  /*1a1b0*/  LEA.HI.X.SX32 R7, R22, R93, 0x1, P5 ;  /* 0x0000005d16077211 */ /* 0x001fe400028f0eff */
[----:B------:R-:W-:Y:S01]  /*1a1c0*/  PRMT R69, RZ, 0x7610, R69 ;  /* 0x00007610ff457816 */ /* 0x000fe20000000045 */
[----:B------:R0:W3:Y:S01]  /*1a1d0*/  @P0 LDG.E.U16 R70, desc[UR6][R8.64] ;  /* 0x0000000608460981 */ /* 0x0000e2000c1e1500 */
[----:B------:R-:W-:-:S03]  /*1a1e0*/  LEA R4, P5, R27, R43, 0x1 ;  /* 0x0000002b1b047211 */ /* 0x000fc600078a08ff */
[----:B------:R-:W-:Y:S04]  /*1a1f0*/  STL [R1+0x18b0], R2 ;  /* 0x0018b00201007387 */ /* 0x000fe80000100800 */
[----:B------:R-:W3:Y:S01]  /*1a200*/  LDL.LU R23, [R1+0x14f0] ;  /* 0x0014f00001177983 */ /* 0x000ee20000300800 */
[----:B0-----:R-:W-:Y:S02]  /*1a210*/  @P0 IMAD.MOV.U32 R8, RZ, RZ, R5 ;  /* 0x000000ffff080224 */ /* 0x001fe400078e0005 */
[----:B------:R-:W-:Y:S01]  /*1a220*/  @P0 IMAD.MOV.U32 R9, RZ, RZ, R6 ;  /* 0x000000ffff090224 */ /* 0x000fe200078e0006 */
[----:B-1----:R-:W-:Y:S01]  /*1a230*/  LEA.HI.X.SX32 R6, R27, R93, 0x1, P5 ;  /* 0x0000005d1b067211 */ /* 0x002fe200028f0eff */
[----:B------:R0:W-:Y:S01]  /*1a240*/  STL [R1+0x18ac], R7 ;  /* 0x0018ac0701007387 */ /* 0x0001e20000100800 */
[----:B------:R-:W-:-:S02]  /*1a250*/  LEA R5, P5, R28, R43, 0x1 ;  /* 0x0000002b1c057211 */ /* 0x000fc400078a08ff */
[----:B------:R-:W-:Y:S01]  /*1a260*/  PRMT R66, RZ, 0x7610, R66 ;  /* 0x00007610ff427816 */ /* 0x000fe20000000042 */
[----:B------:R1:W3:Y:S04]  /*1a270*/  @P0 LDG.E.U16 R69, desc[UR6][R8.64] ;  /* 0x0000000608450981 */ /* 0x0002e8000c1e1500 */
[----:B------:R-:W3:Y:S01]  /*1a280*/  LDL.LU R22, [R1+0x14ec] ;  /* 0x0014ec0001167983 */ /* 0x000ee20000300800 */
[----:B------:R-:W-:-:S03]  /*1a290*/  PRMT R65, RZ, 0x7610, R65 ;  /* 0x00007610ff417816 */ /* 0x000fc60000000041 */
[----:B------:R-:W-:Y:S01]  /*1a2a0*/  STL [R1+0x18e0], R4 ;  /* 0x0018e00401007387 */ /* 0x000fe20000100800 */
[----:B-1----:R-:W-:Y:S02]  /*1a2b0*/  @P0 IMAD.MOV.U32 R8, RZ, RZ, R2 ;  /* 0x000000ffff080224 */ /* 0x002fe400078e0002 */
[----:B------:R-:W-:Y:S01]  /*1a2c0*/  @P0 IMAD.MOV.U32 R9, RZ, RZ, R7 ;  /* 0x000000ffff090224 */ /* 0x000fe200078e0007 */
[----:B0-----:R-:W-:Y:S01]  /*1a2d0*/  LEA.HI.X.SX32 R7, R28, R93, 0x1, P5 ;  /* 0x0000005d1c077211 */ /* 0x001fe200028f0eff */
[----:B------:R0:W-:Y:S01]  /*1a2e0*/  STL [R1+0x18dc], R6 ;  /* 0x0018dc0601007387 */ /* 0x0001e20000100800 */
[----:B--2---:R-:W-:-:S03]  /*1a2f0*/  LEA R2, P5, R21, R43, 0x1 ;  /* 0x0000002b15027211 */ /* 0x004fc600078a08ff */
[----:B------:R-:W2:Y:S04]  /*1a300*/  LDL.LU R27, [R1+0x14e8] ;  /* 0x0014e800011b7983 */ /* 0x000ea80000300800 */
[----:B------:R1:W2:Y:S04]  /*1a310*/  @P0 LDG.E.U16 R66, desc[UR6][R8.64] ;  /* 0x0000000608420981 */ /* 0x0002a8000c1e1500 */
[----:B------:R-:W-:Y:S04]  /*1a320*/  STL [R1+0x1910], R5 ;  /* 0x0019100501007387 */ /* 0x000fe80000100800 */
[----:B------:R4:W-:Y:S01]  /*1a330*/  STL [R1+0x190c], R7 ;  /* 0x00190c0701007387 */ /* 0x0009e20000100800 */
[----:B-1----:R-:W-:-:S02]  /*1a340*/  @P0 IMAD.MOV.U32 R8, RZ, RZ, R4 ;  /* 0x000000ffff080224 */ /* 0x002fc400078e0004 */
[----:B------:R-:W-:Y:S01]  /*1a350*/  @P0 IMAD.MOV.U32 R9, RZ, RZ, R6 ;  /* 0x000000ffff090224 */ /* 0x000fe200078e0006 */
[----:B0-----:R-:W-:Y:S01]  /*1a360*/  LEA.HI.X.SX32 R6, R21, R93, 0x1, P5 ;  /* 0x0000005d15067211 */ /* 0x001fe200028f0eff */
[----:B------:R-:W2:Y:S04]  /*1a370*/  LDL.LU R28, [R1+0x14e4] ;  /* 0x0014e400011c7983 */ /* 0x000ea80000300800 */
[----:B------:R0:W2:Y:S04]  /*1a380*/  @P0 LDG.E.U16 R65, desc[UR6][R8.64] ;  /* 0x0000000608410981 */ /* 0x0000a8000c1e1500 */
[----:B------:R-:W-:Y:S04]  /*1a390*/  STL [R1+0x1940], R2 ;  /* 0x0019400201007387 */ /* 0x000fe80000100800 */
[----:B------:R1:W-:Y:S01]  /*1a3a0*/  STL [R1+0x193c], R6 ;  /* 0x00193c0601007387 */ /* 0x0003e20000100800 */
[----:B0-----:R-:W-:Y:S01]  /*1a3b0*/  @P0 IMAD.MOV.U32 R9, RZ, RZ, R7 ;  /* 0x000000ffff090224 */ /* 0x001fe200078e0007 */
[----:B----4-:R-:W-:-:S04]  /*1a3c0*/  LEA R4, P5, R33, R43, 0x1 ;  /* 0x0000002b21047211 */ /* 0x010fc800078a08ff */
[----:B------:R-:W-:Y:S01]  /*1a3d0*/  LEA.HI.X.SX32 R7, R33, R93, 0x1, P5 ;  /* 0x0000005d21077211 */ /* 0x000fe200028f0eff */
[----:B------:R-:W-:Y:S04]  /*1a3e0*/  STL [R1+0x1970], R4 ;  /* 0x0019700401007387 */ /* 0x000fe80000100800 */
[----:B------:R-:W4:Y:S01]  /*1a3f0*/  LDL.LU R33, [R1+0x149c] ;  /* 0x00149c0001217983 */ /* 0x000f220000300800 */
[----:B------:R-:W-:Y:S01]  /*1a400*/  PRMT R64, RZ, 0x7610, R64 ;  /* 0x00007610ff407816 */ /* 0x000fe20000000040 */
[----:B------:R-:W-:Y:S01]  /*1a410*/  @P0 IMAD.MOV.U32 R8, RZ, RZ, R5 ;  /* 0x000000ffff080224 */ /* 0x000fe200078e0005 */
[----:B------:R-:W-:-:S04]  /*1a420*/  PRMT R63, RZ, 0x7610, R63 ;  /* 0x00007610ff3f7816 */ /* 0x000fc8000000003f */
[----:B------:R0:W4:Y:S01]  /*1a430*/  @P0 LDG.E.U16 R64, desc[UR6][R8.64] ;  /* 0x0000000608400981 */ /* 0x000122000c1e1500 */
[C---:B---3--:R-:W-:Y:S02]  /*1a440*/  LEA R5, P5, R20.reuse, R43, 0x1 ;  /* 0x0000002b14057211 */ /* 0x048fe400078a08ff */
[----:B------:R-:W-:Y:S01]  /*1a450*/  PRMT R62, RZ, 0x7610, R62 ;  /* 0x00007610ff3e7816 */ /* 0x000fe2000000003e */
[----:B0-----:R-:W-:Y:S02]  /*1a460*/  @P0 IMAD.MOV.U32 R8, RZ, RZ, R2 ;  /* 0x000000ffff080224 */ /* 0x001fe400078e0002 */
[----:B------:R-:W-:Y:S01]  /*1a470*/  @P0 IMAD.MOV.U32 R9, RZ, RZ, R6 ;  /* 0x000000ffff090224 */ /* 0x000fe200078e0006 */
[----:B-1----:R-:W-:-:S04]  /*1a480*/  LEA.HI.X.SX32 R6, R20, R93, 0x1, P5 ;  /* 0x0000005d14067211 */ /* 0x002fc800028f0eff */
[----:B------:R0:W3:Y:S01]  /*1a490*/  @P0 LDG.E.U16 R63, desc[UR6][R8.64] ;  /* 0x00000006083f0981 */ /* 0x0000e2000c1e1500 */
[----:B------:R-:W-:-:S03]  /*1a4a0*/  LEA R2, P5, R23, R43, 0x1 ;  /* 0x0000002b17027211 */ /* 0x000fc600078a08ff */
[----:B------:R1:W-:Y:S01]  /*1a4b0*/  STL [R1+0x196c], R7 ;  /* 0x00196c0701007387 */ /* 0x0003e20000100800 */
[----:B------:R-:W-:Y:S01]  /*1a4c0*/  PRMT R61, RZ, 0x7610, R61 ;  /* 0x00007610ff3d7816 */ /* 0x000fe2000000003d */
[----:B0-----:R-:W-:Y:S02]  /*1a4d0*/  @P0 IMAD.MOV.U32 R8, RZ, RZ, R4 ;  /* 0x000000ffff080224 */ /* 0x001fe400078e0004 */
[----:B------:R-:W-:Y:S01]  /*1a4e0*/  @P0 IMAD.MOV.U32 R9, RZ, RZ, R7 ;  /* 0x000000ffff090224 */ /* 0x000fe200078e0007 */
[----:B-1----:R-:W-:Y:S02]  /*1a4f0*/  LEA.HI.X.SX32 R7, R23, R93, 0x1, P5 ;  /* 0x0000005d17077211 */ /* 0x002fe400028f0eff */
[----:B------:R-:W-:Y:S02]  /*1a500*/  LEA R4, P5, R22, R43, 0x1 ;  /* 0x0000002b16047211 */ /* 0x000fe400078a08ff */
[----:B------:R0:W3:Y:S04]  /*1a510*/  @P0 LDG.E.U16 R62, desc[UR6][R8.64] ;  /* 0x00000006083e0981 */ /* 0x0000e8000c1e1500 */
[----:B------:R-:W-:Y:S01]  /*1a520*/  STL [R1+0x19a0], R5 ;  /* 0x0019a00501007387 */ /* 0x000fe20000100800 */
[----:B------:R-:W-:-:S03]  /*1a530*/  PRMT R59, RZ, 0x7610, R59 ;  /* 0x00007610ff3b7816 */ /* 0x000fc6000000003b */
[----:B------:R1:W-:Y:S01]  /*1a540*/  STL [R1+0x199c], R6 ;  /* 0x00199c0601007387 */ /* 0x0003e20000100800 */
[----:B0-----:R-:W-:Y:S02]  /*1a550*/  @P0 IMAD.MOV.U32 R8, RZ, RZ, R5 ;  /* 0x000000ffff080224 */ /* 0x001fe400078e0005 */
[----:B------:R-:W-:Y:S01]  /*1a560*/  @P0 IMAD.MOV.U32 R9, RZ, RZ, R6 ;  /* 0x000000ffff090224 */ /* 0x000fe200078e0006 */
[----:B------:R-:W-:Y:S04]  /*1a570*/  STL [R1+0x19d0], R2 ;  /* 0x0019d00201007387 */ /* 0x000fe80000100800 */
[----:B------:R0:W3:Y:S01]  /*1a580*/  @P0 LDG.E.U16 R61, desc[UR6][R8.64] ;  /* 0x00000006083d0981 */ /* 0x0000e2000c1e1500 */
[----:B-1----:R-:W-:Y:S02]  /*1a590*/  LEA.HI.X.SX32 R6, R22, R93, 0x1, P5 ;  /* 0x0000005d16067211 */ /* 0x002fe400028f0eff */
[----:B--2---:R-:W-:Y:S01]  /*1a5a0*/  LEA R5, P5, R27, R43, 0x1 ;  /* 0x0000002b1b057211 */ /* 0x004fe200078a08ff */
[----:B------:R1:W-:Y:S04]  /*1a5b0*/  STL [R1+0x19cc], R7 ;  /* 0x0019cc0701007387 */ /* 0x0003e80000100800 */
[----:B------:R-:W-:Y:S01]  /*1a5c0*/  STL [R1+0x1a00], R4 ;  /* 0x001a000401007387 */ /* 0x000fe20000100800 */
[----:B0-----:R-:W-:-:S02]  /*1a5d0*/  @P0 IMAD.MOV.U32 R8, RZ, RZ, R2 ;  /* 0x000000ffff080224 */ /* 0x001fc400078e0002 */
[----:B------:R-:W-:Y:S01]  /*1a5e0*/  @P0 IMAD.MOV.U32 R9, RZ, RZ, R7 ;  /* 0x000000ffff090224 */ /* 0x000fe200078e0007 */
[----:B------:R0:W-:Y:S01]  /*1a5f0*/  STL [R1+0x19fc], R6 ;  /* 0x0019fc0601007387 */ /* 0x0001e20000100800 */
[----:B-1----:R-:W-:Y:S02]  /*1a600*/  LEA.HI.X.SX32 R7, R27, R93, 0x1, P5 ;  /* 0x0000005d1b077211 */ /* 0x002fe400028f0eff */
[----:B------:R-:W-:Y:S01]  /*1a610*/  LEA R2, P5, R28, R43, 0x1 ;  /* 0x0000002b1c027211 */ /* 0x000fe200078a08ff */
[----:B------:R-:W-:Y:S04]  /*1a620*/  STL [R1+0x1a28], R5 ;  /* 0x001a280501007387 */ /* 0x000fe80000100800 */
[----:B------:R-:W2:Y:S04]  /*1a630*/  LDL.LU R23, [R1+0x1540] ;  /* 0x0015400001177983 */ /* 0x000ea80000300800 */
[----:B------:R1:W3:Y:S01]  /*1a640*/  @P0 LDG.E.U16 R59, desc[UR6][R8.64] ;  /* 0x00000006083b0981 */ /* 0x0002e2000c1e1500 */
[----:B------:R-:W-:-:S03]  /*1a650*/  PRMT R58, RZ, 0x7610, R58 ;  /* 0x00007610ff3a7816 */ /* 0x000fc6000000003a */
[----:B------:R4:W-:Y:S04]  /*1a660*/  STL [R1+0x1a24], R7 ;  /* 0x001a240701007387 */ /* 0x0009e80000100800 */
[----:B------:R-:W3:Y:S01]  /*1a670*/  LDL.LU R27, [R1+0x153c] ;  /* 0x00153c00011b7983 */ /* 0x000ee20000300800 */
[----:B-1----:R-:W-:Y:S01]  /*1a680*/  @P0 IMAD.MOV.U32 R9, RZ, RZ, R6 ;  /* 0x000000ffff090224 */ /* 0x002fe200078e0006 */
[----:B0-----:R-:W-:Y:S01]  /*1a690*/  LEA.HI.X.SX32 R6, R28, R93, 0x1, P5 ;  /* 0x0000005d1c067211 */ /* 0x001fe200028f0eff */
[----:B------:R-:W-:Y:S01]  /*1a6a0*/  @P0 IMAD.MOV.U32 R8, RZ, RZ, R4 ;  /* 0x000000ffff080224 */ /* 0x000fe200078e0004 */
[----:B------:R-:W-:Y:S04]  /*1a6b0*/  STL [R1+0x1a50], R2 ;  /* 0x001a500201007387 */ /* 0x000fe80000100800 */
[----:B------:R-:W3:Y:S04]  /*1a6c0*/  LDL R21, [R1+0x1824] ;  /* 0x0018240001157983 */ /* 0x000ee80000100800 */
[----:B------:R-:W3:Y:S04]  /*1a6d0*/  LDL R22, [R1+0x1828] ;  /* 0x0018280001167983 */ /* 0x000ee80000100800 */
[----:B------:R0:W-:Y:S01]  /*1a6e0*/  STL [R1+0x1a4c], R6 ;  /* 0x001a4c0601007387 */ /* 0x0001e20000100800 */
[----:B------:R-:W-:-:S03]  /*1a6f0*/  PRMT R57, RZ, 0x7610, R57 ;  /* 0x00007610ff397816 */ /* 0x000fc60000000039 */
[----:B------:R1:W3:Y:S02]  /*1a700*/  @P0 LDG.E.U16 R58, desc[UR6][R8.64] ;  /* 0x00000006083a0981 */ /* 0x0002e4000c1e1500 */
[----:B-1----:R-:W-:Y:S02]  /*1a710*/  @P0 IMAD.MOV.U32 R9, RZ, RZ, R7 ;  /* 0x000000ffff090224 */ /* 0x002fe400078e0007 */
[----:B------:R-:W-:-:S05]  /*1a720*/  @P0 IMAD.MOV.U32 R8, RZ, RZ, R5 ;  /* 0x000000ffff080224 */ /* 0x000fca00078e0005 */
[----:B------:R1:W3:Y:S02]  /*1a730*/  @P0 LDG.E.U16 R57, desc[UR6][R8.64] ;  /* 0x0000000608390981 */ /* 0x0002e4000c1e1500 */
[----:B-1----:R-:W-:Y:S01]  /*1a740*/  @P0 IMAD.MOV.U32 R9, RZ, RZ, R6 ;  /* 0x000000ffff090224 */ /* 0x002fe200078e0006 */
[----:B----4-:R-:W-:-:S05]  /*1a750*/  LEA R4, P5, R33, R43, 0x1 ;  /* 0x0000002b21047211 */ /* 0x010fca00078a08ff */
[----:B------:R-:W-:Y:S04]  /*1a760*/  STL [R1+0x1a78], R4 ;  /* 0x001a780401007387 */ /* 0x000fe80000100800 */
[----:B------:R-:W4:Y:S01]  /*1a770*/  LDL.LU R28, [R1+0x1538] ;  /* 0x00153800011c7983 */ /* 0x000f220000300800 */
[----:B------:R-:W-:Y:S02]  /*1a780*/  LEA.HI.X.SX32 R7, R33, R93, 0x1, P5 ;  /* 0x0000005d21077211 */ /* 0x000fe400028f0eff */
[----:B------:R-:W-:-:S03]  /*1a790*/  LEA R5, P5, R81, R43, 0x1 ;  /* 0x0000002b51057211 */ /* 0x000fc600078a08ff */
[----:B------:R1:W-:Y:S01]  /*1a7a0*/  STL [R1+0x1a74], R7 ;  /* 0x001a740701007387 */ /* 0x0003e20000100800 */
[----:B0-----:R-:W-:-:S03]  /*1a7b0*/  LEA.HI.X.SX32 R6, R81, R93, 0x1, P5 ;  /* 0x0000005d51067211 */ /* 0x001fc600028f0eff */
[----:B------:R-:W4:Y:S04]  /*1a7c0*/  LDL.LU R33, [R1+0x1534] ;  /* 0x0015340001217983 */ /* 0x000f280000300800 */
[----:B------:R-:W-:Y:S04]  /*1a7d0*/  STL [R1+0x1aa0], R5 ;  /* 0x001aa00501007387 */ /* 0x000fe80000100800 */
[----:B------:R0:W-:Y:S04]  /*1a7e0*/  STL [R1+0x1a9c], R6 ;  /* 0x001a9c0601007387 */ /* 0x0001e80000100800 */
[----:B------:R-:W4:Y:S01]  /*1a7f0*/  LDL.LU R81, [R1+0x1530] ;  /* 0x0015300001517983 */ /* 0x000f220000300800 */
[----:B------:R-:W-:Y:S01]  /*1a800*/  PRMT R56, RZ, 0x7610, R56 ;  /* 0x00007610ff387816 */ /* 0x000fe20000000038 */
[----:B------:R-:W-:Y:S01]  /*1a810*/  @P0 IMAD.MOV.U32 R8, RZ, RZ, R2 ;  /* 0x000000ffff080224 */ /* 0x000fe200078e0002 */
[----:B------:R-:W-:-:S02]  /*1a820*/  LEA R2, P5, R92, R43, 0x1 ;  /* 0x0000002b5c027211 */ /* 0x000fc400078a08ff */
[----:B------:R-:W-:Y:S02]  /*1a830*/  PRMT R54, RZ, 0x7610, R54 ;  /* 0x00007610ff367816 */ /* 0x000fe40000000036 */
[----:B------:R0:W4:Y:S01]  /*1a840*/  @P0 LDG.E.U16 R56, desc[UR6][R8.64] ;  /* 0x0000000608380981 */ /* 0x000122000c1e1500 */
[----:B------:R-:W-:Y:S01]  /*1a850*/  PRMT R53, RZ, 0x7610, R53 ;  /* 0x00007610ff357816 */ /* 0x000fe20000000035 */
[----:B0-----:R-:W-:Y:S02]  /*1a860*/  @P0 IMAD.MOV.U32 R9, RZ, RZ, R7 ;  /* 0x000000ffff090224 */ /* 0x001fe400078e0007 */
[----:B-1----:R-:W-:Y:S02]  /*1a870*/  @P0 IMAD.MOV.U32 R7, RZ, RZ, R6 ;  /* 0x000000ffff070224 */ /* 0x002fe400078e0006 */
[----:B------:R-:W-:Y:S01]  /*1a880*/  @P0 IMAD.MOV.U32 R8, RZ, RZ, R4 ;  /* 0x000000ffff080224 */ /* 0x000fe200078e0004 */
[----:B------:R-:W-:Y:S01]  /*1a890*/  LEA.HI.X.SX32 R4, R92, R93, 0x1, P5 ;  /* 0x0000005d5c047211 */ /* 0x000fe200028f0eff */
[----:B------:R-:W-:Y:S01]  /*1a8a0*/  @P0 IMAD.MOV.U32 R6, RZ, RZ, R5 ;  /* 0x000000ffff060224 */ /* 0x000fe200078e0005 */
[----:B------:R-:W-:Y:S04]  /*1a8b0*/  STL [R1+0x1ac8], R2 ;  /* 0x001ac80201007387 */ /* 0x000fe80000100800 */
[----:B------:R0:W4:Y:S01]  /*1a8c0*/  @P0 LDG.E.U16 R54, desc[UR6][R6.64] ;  /* 0x0000000606360981 */ /* 0x000122000c1e1500 */
[----:B------:R-:W-:-:S03]  /*1a8d0*/  PRMT R55, RZ, 0x7610, R55 ;  /* 0x00007610ff377816 */ /* 0x000fc60000000037 */
[----:B------:R-:W4:Y:S04]  /*1a8e0*/  LDL.LU R92, [R1+0x2398] ;  /* 0x00239800015c7983 */ /* 0x000f280000300800 */
[----:B------:R-:W4:Y:S01]  /*1a8f0*/  LDL.LU R20, [R1+0x152c] ;  /* 0x00152c0001147983 */ /* 0x000f220000300800 */
[----:B0-----:R-:W-:Y:S02]  /*1a900*/  @P0 IMAD.MOV.U32 R6, RZ, RZ, R2 ;  /* 0x000000ffff060224 */ /* 0x001fe400078e0002 */
[----:B------:R-:W-:Y:S01]  /*1a910*/  @P0 IMAD.MOV.U32 R7, RZ, RZ, R4 ;  /* 0x000000ffff070224 */ /* 0x000fe200078e0004 */
[----:B------:R3:W-:Y:S04]  /*1a920*/  STL [R1+0x1ac4], R4 ;  /* 0x001ac40401007387 */ /* 0x0007e80000100800 */
[----:B------:R0:W4:Y:S01]  /*1a930*/  @P0 LDG.E.U16 R53, desc[UR6][R6.64] ;  /* 0x0000000606350981 */ /* 0x000122000c1e1500 */
[----:B--2---:R-:W-:-:S03]  /*1a940*/  LEA R5, P5, R23, R43, 0x1 ;  /* 0x0000002b17057211 */ /* 0x004fc600078a08ff */
[----:B------:R1:W2:Y:S01]  /*1a950*/  @P0 LDG.E.U16 R55, desc[UR6][R8.64] ;  /* 0x0000000608370981 */ /* 0x0002a2000c1e1500 */
[----:B------:R-:W-:-:S03]  /*1a960*/  PRMT R50, RZ, 0x7610, R50 ;  /* 0x00007610ff327816 */ /* 0x000fc60000000032 */
[----:B------:R-:W-:Y:S01]  /*1a970*/  STL [R1+0x1858], R5 ;  /* 0x0018580501007387 */ /* 0x000fe20000100800 */
[----:B0-----:R-:W-:-:S03]  /*1a980*/  LEA.HI.X.SX32 R7, R23, R93, 0x1, P5 ;  /* 0x0000005d17077211 */ /* 0x001fc600028f0eff */
[----:B------:R-:W2:Y:S01]  /*1a990*/  LDL.LU R23, [R1+0x1528] ;  /* 0x0015280001177983 */ /* 0x000ea20000300800 */
[----:B---3--:R-:W-:-:S03]  /*1a9a0*/  LEA R4, P5, R27, R43, 0x1 ;  /* 0x0000002b1b047211 */ /* 0x008fc600078a08ff */
[----:B------:R0:W-:Y:S01]  /*1a9b0*/  STL [R1+0x1854], R7 ;  /* 0x0018540701007387 */ /* 0x0001e20000100800 */
[----:B------:R-:W-:-:S03]  /*1a9c0*/  LEA.HI.X.SX32 R6, R27, R93, 0x1, P5 ;  /* 0x0000005d1b067211 */ /* 0x000fc600028f0eff */
[----:B------:R-:W-:Y:S01]  /*1a9d0*/  STL [R1+0x1888], R4 ;  /* 0x0018880401007387 */ /* 0x000fe20000100800 */
[----:B-1----:R-:W-:Y:S02]  /*1a9e0*/  @P0 IMAD.MOV.U32 R9, RZ, RZ, R21 ;  /* 0x000000ffff090224 */ /* 0x002fe400078e0015 */
[----:B------:R-:W-:Y:S02]  /*1a9f0*/  @P0 IMAD.MOV.U32 R8, RZ, RZ, R22 ;  /* 0x000000ffff080224 */ /* 0x000fe400078e0016 */
[----:B------:R-:W3:Y:S04]  /*1aa00*/  LDL.LU R22, [R1+0x1524] ;  /* 0x0015240001167983 */ /* 0x000ee80000300800 */
[----:B------:R1:W3:Y:S01]  /*1aa10*/  @P0 LDG.E.U16 R50, desc[UR6][R8.64] ;  /* 0x0000000608320981 */ /* 0x0002e2000c1e1500 */
[----:B------:R-:W-:-:S03]  /*1aa20*/  PRMT R48, RZ, 0x7610, R48 ;  /* 0x00007610ff307816 */ /* 0x000fc60000000030 */
[----:B------:R0:W-:Y:S01]  /*1aa30*/  STL [R1+0x1884], R6 ;  /* 0x0018840601007387 */ /* 0x0001e20000100800 */
[----:B-1----:R-:W-:Y:S02]  /*1aa40*/  @P0 IMAD.MOV.U32 R9, RZ, RZ, R7 ;  /* 0x000000ffff090224 */ /* 0x002fe400078e0007 */
[----:B------:R-:W-:Y:S01]  /*1aa50*/  @P0 IMAD.MOV.U32 R8, RZ, RZ, R5 ;  /* 0x000000ffff080224 */ /* 0x000fe200078e0005 */
[----:B------:R-:W-:-:S04]  /*1aa60*/  PRMT R47, RZ, 0x7610, R47 ;  /* 0x00007610ff2f7816 */ /* 0x000fc8000000002f */
[----:B------:R1:W3:Y:S02]  /*1aa70*/  @P0 LDG.E.U16 R48, desc[UR6][R8.64] ;  /* 0x0000000608300981 */ /* 0x0002e4000c1e1500 */
[----:B-1----:R-:W-:Y:S02]  /*1aa80*/  @P0 IMAD.MOV.U32 R9, RZ, RZ, R6 ;  /* 0x000000ffff090224 */ /* 0x002fe400078e0006 */
[----:B------:R-:W-:-:S05]  /*1aa90*/  @P0 IMAD.MOV.U32 R8, RZ, RZ, R4 ;  /* 0x000000ffff080224 */ /* 0x000fca00078e0004 */
[----:B------:R1:W3:Y:S01]  /*1aaa0*/  @P0 LDG.E.U16 R47, desc[UR6][R8.64] ;  /* 0x00000006082f0981 */ /* 0x0002e2000c1e1500 */
[----:B----4-:R-:W-:-:S04]  /*1aab0*/  LEA R2, P5, R28, R43, 0x1 ;  /* 0x0000002b1c027211 */ /* 0x010fc800078a08ff */
[----:B0-----:R-:W-:Y:S01]  /*1aac0*/  LEA.HI.X.SX32 R7, R28, R93, 0x1, P5 ;  /* 0x0000005d1c077211 */ /* 0x001fe200028f0eff */
[----:B------:R-:W-:Y:S04]  /*1aad0*/  STL [R1+0x18b8], R2 ;  /* 0x0018b80201007387 */ /* 0x000fe80000100800 */
[----:B------:R-:W4:Y:S01]  /*1aae0*/  LDL.LU R27, [R1+0x1520] ;  /* 0x00152000011b7983 */ /* 0x000f220000300800 */
[----:B------:R-:W-:-:S03]  /*1aaf0*/  LEA R5, P5, R33, R43, 0x1 ;  /* 0x0000002b21057211 */ /* 0x000fc600078a08ff */
[----:B------:R0:W-:Y:S04]  /*1ab00*/  STL [R1+0x18b4], R7 ;  /* 0x0018b40701007387 */ /* 0x0001e80000100800 */
[----:B------:R-:W4:Y:S01]  /*1ab10*/  LDL.LU R28, [R1+0x151c] ;  /* 0x00151c00011c7983 */ /* 0x000f220000300800 */
[----:B------:R-:W-:-:S03]  /*1ab20*/  LEA.HI.X.SX32 R6, R33, R93, 0x1, P5 ;  /* 0x0000005d21067211 */ /* 0x000fc600028f0eff */
[----:B------:R-:W-:Y:S01]  /*1ab30*/  STL [R1+0x18e8], R5 ;  /* 0x0018e80501007387 */ /* 0x000fe20000100800 */
[----:B------:R-:W-:-:S03]  /*1ab40*/  LEA R4, P5, R81, R43, 0x1 ;  /* 0x0000002b51047211 */ /* 0x000fc600078a08ff */
[----:B------:R-:W4:Y:S01]  /*1ab50*/  LDL.LU R33, [R1+0x1518] ;  /* 0x0015180001217983 */ /* 0x000f220000300800 */
[----:B-1----:R-:W-:Y:S01]  /*1ab60*/  @P0 IMAD.MOV.U32 R9, RZ, RZ, R7 ;  /* 0x000000ffff090224 */ /* 0x002fe200078e0007 */
[----:B0-----:R-:W-:Y:S02]  /*1ab70*/  LEA.HI.X.SX32 R7, R81, R93, 0x1, P5 ;  /* 0x0000005d51077211 */ /* 0x001fe400028f0eff */
[----:B------:R0:W-:Y:S04]  /*1ab80*/  STL [R1+0x18e4], R6 ;  /* 0x0018e40601007387 */ /* 0x0001e80000100800 */
[----:B------:R-:W-:Y:S04]  /*1ab90*/  STL [R1+0x1918], R4 ;  /* 0x0019180401007387 */ /* 0x000fe80000100800 */
[----:B------:R-:W4:Y:S01]  /*1aba0*/  LDL.LU R81, [R1+0x1514] ;  /* 0x0015140001517983 */ /* 0x000f220000300800 */
[----:B------:R-:W-:Y:S01]  /*1abb0*/  PRMT R46, RZ, 0x7610, R46 ;  /* 0x00007610ff2e7816 */ /* 0x000fe2000000002e */
[----:B------:R-:W-:Y:S01]  /*1abc0*/  @P0 IMAD.MOV.U32 R8, RZ, RZ, R2 ;  /* 0x000000ffff080224 */ /* 0x000fe200078e0002 */
[----:B------:R-:W-:-:S04]  /*1abd0*/  PRMT R45, RZ, 0x7610, R45 ;  /* 0x00007610ff2d7816 */ /* 0x000fc8000000002d */
[----:B------:R1:W4:Y:S01]  /*1abe0*/  @P0 LDG.E.U16 R46, desc[UR6][R8.64] ;  /* 0x00000006082e0981 */ /* 0x000322000c1e1500 */
[----:B------:R-:W-:Y:S01]  /*1abf0*/  PRMT R44, RZ, 0x7610, R44 ;  /* 0x00007610ff2c7816 */ /* 0x000fe2000000002c */
[----:B-1----:R-:W-:Y:S02]  /*1ac00*/  @P0 IMAD.MOV.U32 R8, RZ, RZ, R5 ;  /* 0x000000ffff080224 */ /* 0x002fe400078e0005 */
[----:B------:R-:W-:Y:S01]  /*1ac10*/  @P0 IMAD.MOV.U32 R9, RZ, RZ, R6 ;  /* 0x000000ffff090224 */ /* 0x000fe200078e0006 */
[----:B------:R-:W-:-:S04]  /*1ac20*/  LEA R2, P5, R20, R43, 0x1 ;  /* 0x0000002b14027211 */ /* 0x000fc800078a08ff */
[----:B------:R1:W4:Y:S01]  /*1ac30*/  @P0 LDG.E.U16 R45, desc[UR6][R8.64] ;  /* 0x00000006082d0981 */ /* 0x000322000c1e1500 */
[----:B0-----:R-:W-:-:S03]  /*1ac40*/  LEA.HI.X.SX32 R6, R20, R93, 0x1, P5 ;  /* 0x0000005d14067211 */ /* 0x001fc600028f0eff */
[----:B------:R0:W-:Y:S01]  /*1ac50*/  STL [R1+0x1914], R7 ;  /* 0x0019140701007387 */ /* 0x0001e20000100800 */
[----:B------:R-:W-:Y:S01]  /*1ac60*/  PRMT R42, RZ, 0x7610, R42 ;  /* 0x00007610ff2a7816 */ /* 0x000fe2000000002a */
[----:B-1----:R-:W-:Y:S02]  /*1ac70*/  @P0 IMAD.MOV.U32 R8, RZ, RZ, R4 ;  /* 0x000000ffff080224 */ /* 0x002fe400078e0004 */
[----:B------:R-:W-:Y:S01]  /*1ac80*/  @P0 IMAD.MOV.U32 R9, RZ, RZ, R7 ;  /* 0x000000ffff090224 */ /* 0x000fe200078e0007 */
[----:B--2---:R-:W-:-:S04]  /*1ac90*/  LEA R5, P5, R23, R43, 0x1 ;  /* 0x0000002b17057211 */ /* 0x004fc800078a08ff */
[----:B------:R1:W2:Y:S01]  /*1aca0*/  @P0 LDG.E.U16 R44, desc[UR6][R8.64] ;  /* 0x00000006082c0981 */ /* 0x0002a2000c1e1500 */
[----:B0-----:R-:W-:-:S03]  /*1acb0*/  LEA.HI.X.SX32 R7, R23, R93, 0x1, P5 ;  /* 0x0000005d17077211 */ /* 0x001fc600028f0eff */
[----:B------:R-:W-:Y:S01]  /*1acc0*/  STL [R1+0x1948], R2 ;  /* 0x0019480201007387 */ /* 0x000fe20000100800 */
[----:B------:R-:W-:-:S03]  /*1acd0*/  PRMT R41, RZ, 0x7610, R41 ;  /* 0x00007610ff297816 */ /* 0x000fc60000000029 */
[----:B------:R0:W-:Y:S01]  /*1ace0*/  STL [R1+0x1944], R6 ;  /* 0x0019440601007387 */ /* 0x0001e20000100800 */
[----:B-1----:R-:W-:Y:S02]  /*1acf0*/  @P0 IMAD.MOV.U32 R8, RZ, RZ, R2 ;  /* 0x000000ffff080224 */ /* 0x002fe400078e0002 */
[----:B------:R-:W-:Y:S01]  /*1ad00*/  @P0 IMAD.MOV.U32 R9, RZ, RZ, R6 ;  /* 0x000000ffff090224 */ /* 0x000fe200078e0006 */
[----:B---3--:R-:W-:-:S04]  /*1ad10*/  LEA R4, P5, R22, R43, 0x1 ;  /* 0x0000002b16047211 */ /* 0x008fc800078a08ff */
[----:B------:R1:W3:Y:S01]  /*1ad20*/  @P0 LDG.E.U16 R42, desc[UR6][R8.64] ;  /* 0x00000006082a0981 */ /* 0x0002e2000c1e1500 */
[----:B0-----:R-:W-:-:S03]  /*1ad30*/  LEA.HI.X.SX32 R6, R22, R93, 0x1, P5 ;  /* 0x0000005d16067211 */ /* 0x001fc600028f0eff */
[----:B------:R-:W-:Y:S04]  /*1ad40*/  STL [R1+0x1978], R5 ;  /* 0x0019780501007387 */ /* 0x000fe80000100800 */
[----:B------:R0:W-:Y:S01]  /*1ad50*/  STL [R1+0x1974], R7 ;  /* 0x0019740701007387 */ /* 0x0001e20000100800 */
[----:B-1----:R-:W-:Y:S02]  /*1ad60*/  @P0 IMAD.MOV.U32 R8, RZ, RZ, R5 ;  /* 0x000000ffff080224 */ /* 0x002fe400078e0005 */
[----:B------:R-:W-:Y:S01]  /*1ad70*/  @P0 IMAD.MOV.U32 R9, RZ, RZ, R7 ;  /* 0x000000ffff090224 */ /* 0x000fe200078e0007 */
[----:B------:R-:W-:Y:S01]  /*1ad80*/  STL [R1+0x19a8], R4 ;  /* 0x0019a80401007387 */ /* 0x000fe20000100800 */
[----:B------:R-:W-:-:S03]  /*1ad90*/  PRMT R40, RZ, 0x7610, R40 ;  /* 0x00007610ff287816 */ /* 0x000fc60000000028 */
[----:B------:R1:W2:Y:S04]  /*1ada0*/  @P0 LDG.E.U16 R41, desc[UR6][R8.64] ;  /* 0x0000000608290981 */ /* 0x0002a8000c1e1500 */
[----:B------:R0:W-:Y:S01]  /*1adb0*/  STL [R1+0x19a4], R6 ;  /* 0x0019a40601007387 */ /* 0x0001e20000100800 */
[----:B-1----:R-:W-:Y:S02]  /*1adc0*/  @P0 IMAD.MOV.U32 R9, RZ, RZ, R6 ;  /* 0x000000ffff090224 */ /* 0x002fe400078e0006 */
[----:B------:R-:W-:Y:S01]  /*1add0*/  @P0 IMAD.MOV.U32 R8, RZ, RZ, R4 ;  /* 0x000000ffff080224 */ /* 0x000fe200078e0004 */
[----:B------:R-:W-:-:S04]  /*1ade0*/  PRMT R39, RZ, 0x7610, R39 ;  /* 0x00007610ff277816 */ /* 0x000fc80000000027 */
[----:B------:R1:W2:Y:S01]  /*1adf0*/  @P0 LDG.E.U16 R40, desc[UR6][R8.64] ;  /* 0x0000000608280981 */ /* 0x0002a2000c1e1500 */
[----:B------:R-:W-:Y:S02]  /*1ae00*/  PRMT R38, RZ, 0x7610, R38 ;  /* 0x00007610ff267816 */ /* 0x000fe40000000026 */
[----:B----4-:R-:W-:-:S04]  /*1ae10*/  LEA R2, P5, R27, R43, 0x1 ;  /* 0x0000002b1b027211 */ /* 0x010fc800078a08ff */
[----:B0-----:R-:W-:Y:S02]  /*1ae20*/  LEA.HI.X.SX32 R7, R27, R93, 0x1, P5 ;  /* 0x0000005d1b077211 */ /* 0x001fe400028f0eff */
[C---:B------:R-:W-:Y:S01]  /*1ae30*/  LEA R5, P5, R28.reuse, R43, 0x1 ;  /* 0x0000002b1c057211 */ /* 0x040fe200078a08ff */
[----:B------:R-:W-:Y:S03]  /*1ae40*/  STL [R1+0x19d8], R2 ;  /* 0x0019d80201007387 */ /* 0x000fe60000100800 */
[----:B------:R-:W-:Y:S01]  /*1ae50*/  LEA.HI.X.SX32 R6, R28, R93, 0x1, P5 ;  /* 0x0000005d1c067211 */ /* 0x000fe200028f0eff */
[----:B------:R0:W-:Y:S01]  /*1ae60*/  STL [R1+0x19d4], R7 ;  /* 0x0019d40701007387 */ /* 0x0001e20000100800 */
[----:B------:R-:W-:-:S03]  /*1ae70*/  LEA R4, P5, R33, R43, 0x1 ;  /* 0x0000002b21047211 */ /* 0x000fc600078a08ff */
[----:B------:R-:W-:Y:S01]  /*1ae80*/  STL [R1+0x1a08], R5 ;  /* 0x001a080501007387 */ /* 0x000fe20000100800 */
[----:B-1----:R-:W-:Y:S02]  /*1ae90*/  @P0 IMAD.MOV.U32 R8, RZ, RZ, R2 ;  /* 0x000000ffff080224 */ /* 0x002fe400078e0002 */
[----:B------:R-:W-:Y:S01]  /*1aea0*/  @P0 IMAD.MOV.U32 R9, RZ, RZ, R7 ;  /* 0x000000ffff090224 */ /* 0x000fe200078e0007 */
[----:B------:R1:W-:Y:S01]  /*1aeb0*/  STL [R1+0x1a04], R6 ;  /* 0x001a040601007387 */ /* 0x0003e20000100800 */
[----:B0-----:R-:W-:-:S03]  /*1aec0*/  LEA.HI.X.SX32 R7, R33, R93, 0x1, P5 ;  /* 0x0000005d21077211 */ /* 0x001fc600028f0eff */
[----:B------:R-:W-:Y:S01]  /*1aed0*/  STL [R1+0x1a30], R4 ;  /* 0x001a300401007387 */ /* 0x000fe20000100800 */
[----:B------:R-:W-:-:S03]  /*1aee0*/  LEA R2, P5, R81, R43, 0x1 ;  /* 0x0000002b51027211 */ /* 0x000fc600078a08ff */
[----:B------:R-:W4:Y:S04]  /*1aef0*/  LDL.LU R27, [R1+0x1560] ;  /* 0x00156000011b7983 */ /* 0x000f280000300800 */
[----:B------:R0:W2:Y:S04]  /*1af00*/  @P0 LDG.E.U16 R39, desc[UR6][R8.64] ;  /* 0x0000000608270981 */ /* 0x0000a8000c1e1500 */
[----:B------:R1:W-:Y:S04]  /*1af10*/  STL [R1+0x1a2c], R7 ;  /* 0x001a2c0701007387 */ /* 0x0003e80000100800 */
[----:B------:R-:W-:Y:S01]  /*1af20*/  STL [R1+0x1a58], R2 ;  /* 0x001a580201007387 */ /* 0x000fe20000100800 */
[----:B0-----:R-:W-:Y:S01]  /*1af30*/  @P0 IMAD.MOV.U32 R9, RZ, RZ, R6 ;  /* 0x000000ffff090224 */ /* 0x001fe200078e0006 */
[----:B-1----:R-:W-:Y:S01]  /*1af40*/  LEA.HI.X.SX32 R6, R81, R93, 0x1, P5 ;  /* 0x0000005d51067211 */ /* 0x002fe200028f0eff */
[----:B------:R-:W-:Y:S01]  /*1af50*/  @P0 IMAD.MOV.U32 R8, RZ, RZ, R5 ;  /* 0x000000ffff080224 */ /* 0x000fe200078e0005 */
[----:B------:R-:W2:Y:S01]  /*1af60*/  LDL R81, [R1+0x1830] ;  /* 0x0018300001517983 */ /* 0x000ea20000100800 */
[----:B------:R-:W-:-:S03]  /*1af70*/  LEA R5, P5, R92, R43, 0x1 ;  /* 0x0000002b5c057211 */ /* 0x000fc600078a08ff */
[----:B------:R0:W3:Y:S04]  /*1af80*/  @P0 LDG.E.U16 R38, desc[UR6][R8.64] ;  /* 0x0000000608260981 */ /* 0x0000e8000c1e1500 */
[----:B------:R-:W3:Y:S04]  /*1af90*/  LDL R28, [R1+0x182c] ;  /* 0x00182c00011c7983 */ /* 0x000ee80000100800 */
[----:B------:R1:W-:Y:S01]  /*1afa0*/  STL [R1+0x1a54], R6 ;  /* 0x001a540601007387 */ /* 0x0003e20000100800 */
[----:B0-----:R-:W-:Y:S01]  /*1afb0*/  @P0 IMAD.MOV.U32 R9, RZ, RZ, R7 ;  /* 0x000000ffff090224 */ /* 0x001fe200078e0007 */
[----:B------:R-:W-:-:S02]  /*1afc0*/  LEA.HI.X.SX32 R7, R92, R93, 0x1, P5 ;  /* 0x0000005d5c077211 */ /* 0x000fc400028f0eff */
[----:B------:R-:W-:Y:S04]  /*1afd0*/  STL [R1+0x1a80], R5 ;  /* 0x001a800501007387 */ /* 0x000fe80000100800 */
[----:B------:R-:W3:Y:S01]  /*1afe0*/  LDL.LU R92, [R1+0x2394] ;  /* 0x00239400015c7983 */ /* 0x000ee20000300800 */
[----:B------:R-:W-:Y:S01]  /*1aff0*/  PRMT R37, RZ, 0x7610, R37 ;  /* 0x00007610ff257816 */ /* 0x000fe20000000025 */
[----:B------:R-:W-:Y:S01]  /*1b000*/  @P0 IMAD.MOV.U32 R8, RZ, RZ, R4 ;  /* 0x000000ffff080224 */ /* 0x000fe200078e0004 */
[----:B------:R-:W-:Y:S02]  /*1b010*/  LEA R4, P5, R80, R43, 0x1 ;  /* 0x0000002b50047211 */ /* 0x000fe400078a08ff */
[----:B------:R-:W-:Y:S02]  /*1b020*/  PRMT R35, RZ, 0x7610, R35 ;  /* 0x00007610ff237816 */ /* 0x000fe40000000023 */
[----:B------:R0:W3:Y:S04]  /*1b030*/  @P0 LDG.E.U16 R37, desc[UR6][R8.64] ;  /* 0x0000000608250981 */ /* 0x0000e8000c1e1500 */
[----:B------:R1:W-:Y:S01]  /*1b040*/  STL [R1+0x1a7c], R7 ;  /* 0x001a7c0701007387 */ /* 0x0003e20000100800 */
[----:B0-----:R-:W-:-:S02]  /*1b050*/  @P0 IMAD.MOV.U32 R8, RZ, RZ, R2 ;  /* 0x000000ffff080224 */ /* 0x001fc400078e0002 */
[----:B------:R-:W-:Y:S01]  /*1b060*/  @P0 IMAD.MOV.U32 R9, RZ, RZ, R6 ;  /* 0x000000ffff090224 */ /* 0x000fe200078e0006 */
[----:B-1----:R-:W-:Y:S01]  /*1b070*/  LEA.HI.X.SX32 R6, R80, R93, 0x1, P5 ;  /* 0x0000005d50067211 */ /* 0x002fe200028f0eff */
[----:B------:R-:W-:Y:S01]  /*1b080*/  STL [R1+0x1aa8], R4 ;  /* 0x001aa80401007387 */ /* 0x000fe20000100800 */
[----:B------:R-:W-:-:S03]  /*1b090*/  LEA R2, P5, R36, R43, 0x1 ;  /* 0x0000002b24027211 */ /* 0x000fc600078a08ff */
[----:B------:R0:W3:Y:S01]  /*1b0a0*/  @P0 LDG.E.U16 R35, desc[UR6][R8.64] ;  /* 0x0000000608230981 */ /* 0x0000e2000c1e1500 */
[----:B------:R-:W-:-:S03]  /*1b0b0*/  PRMT R32, RZ, 0x7610, R32 ;  /* 0x00007610ff207816 */ /* 0x000fc60000000020 */
[----:B------:R-:W3:Y:S04]  /*1b0c0*/  LDL.LU R33, [R1+0x1558] ;  /* 0x0015580001217983 */ /* 0x000ee80000300800 */
[----:B------:R-:W3:Y:S01]  /*1b0d0*/  LDL.LU R80, [R1+0x1554] ;  /* 0x0015540001507983 */ /* 0x000ee20000300800 */
[----:B0-----:R-:W-:-:S03]  /*1b0e0*/  @P0 IMAD.MOV.U32 R9, RZ, RZ, R7 ;  /* 0x000000ffff090224 */ /* 0x001fc600078e0007 */
[----:B------:R0:W-:Y:S01]  /*1b0f0*/  STL [R1+0x1aa4], R6 ;  /* 0x001aa40601007387 */ /* 0x0001e20000100800 */
[----:B------:R-:W-:Y:S02]  /*1b100*/  @P0 IMAD.MOV.U32 R7, RZ, RZ, R6 ;  /* 0x000000ffff070224 */ /* 0x000fe400078e0006 */
[----:B------:R-:W-:Y:S01]  /*1b110*/  @P0 IMAD.MOV.U32 R8, RZ, RZ, R5 ;  /* 0x000000ffff080224 */ /* 0x000fe200078e0005 */
[----:B------:R-:W-:Y:S01]  /*1b120*/  LEA.HI.X.SX32 R5, R36, R93, 0x1, P5 ;  /* 0x0000005d24057211 */ /* 0x000fe200028f0eff */
[----:B------:R-:W3:Y:S01]  /*1b130*/  LDL.LU R21, [R1+0xec8] ;  /* 0x000ec80001157983 */ /* 0x000ee20000300800 */
[----:B0-----:R-:W-:-:S03]  /*1b140*/  @P0 IMAD.MOV.U32 R6, RZ, RZ, R4 ;  /* 0x000000ffff060224 */ /* 0x001fc600078e0004 */
[----:B------:R-:W-:Y:S01]  /*1b150*/  STL [R1+0x1ad0], R2 ;  /* 0x001ad00201007387 */ /* 0x000fe20000100800 */
[----:B------:R-:W-:-:S03]  /*1b160*/  PRMT R30, RZ, 0x7610, R30 ;  /* 0x00007610ff1e7816 */ /* 0x000fc6000000001e */
[----:B------:R0:W3:Y:S04]  /*1b170*/  @P0 LDG.E.U16 R32, desc[UR6][R6.64] ;  /* 0x0000000606200981 */ /* 0x0000e8000c1e1500 */
[----:B------:R-:W3:Y:S04]  /*1b180*/  LDL.LU R23, [R1+0x1550] ;  /* 0x0015500001177983 */ /* 0x000ee80000300800 */
[----:B------:R-:W3:Y:S01]  /*1b190*/  LDL.LU R36, [R1+0xecc] ;  /* 0x000ecc0001247983 */ /* 0x000ee20000300800 */
[----:B0-----:R-:W-:Y:S02]  /*1b1a0*/  @P0 IMAD.MOV.U32 R6, RZ, RZ, R2 ;  /* 0x000000ffff060224 */ /* 0x001fe400078e0002 */
[----:B------:R-:W-:Y:S01]  /*1b1b0*/  @P0 IMAD.MOV.U32 R7, RZ, RZ, R5 ;  /* 0x000000ffff070224 */ /* 0x000fe200078e0005 */
[----:B------:R0:W-:Y:S04]  /*1b1c0*/  STL [R1+0x1acc], R5 ;  /* 0x001acc0501007387 */ /* 0x0001e80000100800 */
[----:B------:R2:W3:Y:S01]  /*1b1d0*/  @P0 LDG.E.U16 R30, desc[UR6][R6.64] ;  /* 0x00000006061e0981 */ /* 0x0004e2000c1e1500 */
[----:B------:R-:W-:-:S02]  /*1b1e0*/  PRMT R26, RZ, 0x7610, R26 ;  /* 0x00007610ff1a7816 */ /* 0x000fc4000000001a */
[----:B----4-:R-:W-:-:S04]  /*1b1f0*/  LEA R4, P5, R27, R43, 0x1 ;  /* 0x0000002b1b047211 */ /* 0x010fc800078a08ff */
[----:B0-----:R-:W-:Y:S01]  /*1b200*/  LEA.HI.X.SX32 R5, R27, R93, 0x1, P5 ;  /* 0x0000005d1b057211 */ /* 0x001fe200028f0eff */
[----:B------:R0:W-:Y:S04]  /*1b210*/  STL [R1+0x1860], R4 ;  /* 0x0018600401007387 */ /* 0x0001e80000100800 */
[----:B------:R0:W4:Y:S01]  /*1b220*/  @P0 LDG.E.U16 R26, desc[UR6][R4.64] ;  /* 0x00000006041a0981 */ /* 0x000122000c1e1500 */
[----:B--2---:R-:W-:-:S03]  /*1b230*/  @P0 IMAD.MOV.U32 R6, RZ, RZ, R81 ;  /* 0x000000ffff060224 */ /* 0x004fc600078e0051 */
[----:B------:R-:W2:Y:S04]  /*1b240*/  LDL R81, [R1+0x568] ;  /* 0x0005680001517983 */ /* 0x000ea80000100800 */
[----:B------:R1:W-:Y:S04]  /*1b250*/  STL [R1+0x185c], R5 ;  /* 0x00185c0501007387 */ /* 0x0003e80000100800 */
[----:B------:R-:W2:Y:S01]  /*1b260*/  LDL.LU R20, [R1+0xec0] ;  /* 0x000ec00001147983 */ /* 0x000ea20000300800 */
[----:B---3--:R-:W-:-:S04]  /*1b270*/  LEA R2, P5, R92, R43, 0x1 ;  /* 0x0000002b5c027211 */ /* 0x008fc800078a08ff */
[----:B0-----:R-:W-:Y:S01]  /*1b280*/  LEA.HI.X.SX32 R4, R92, R93, 0x1, P5 ;  /* 0x0000005d5c047211 */ /* 0x001fe200028f0eff */
[----:B------:R0:W-:Y:S04]  /*1b290*/  STL [R1+0x1890], R2 ;  /* 0x0018900201007387 */ /* 0x0001e80000100800 */
[----:B------:R-:W3:Y:S04]  /*1b2a0*/  LDL.LU R22, [R1+0x154c] ;  /* 0x00154c0001167983 */ /* 0x000ee80000300800 */
[----:B------:R-:W3:Y:S04]  /*1b2b0*/  LDL.LU R92, [R1+0x2390] ;  /* 0x00239000015c7983 */ /* 0x000ee80000300800 */
[----:B------:R-:W3:Y:S01]  /*1b2c0*/  LDL.LU R27, [R1+0x1548] ;  /* 0x00154800011b7983 */ /* 0x000ee20000300800 */
[----:B------:R-:W-:Y:S01]  /*1b2d0*/  PRMT R34, RZ, 0x7610, R34 ;  /* 0x00007610ff227816 */ /* 0x000fe20000000022 */
[----:B------:R-:W-:Y:S01]  /*1b2e0*/  @P0 IMAD.MOV.U32 R7, RZ, RZ, R28 ;  /* 0x000000ffff070224 */ /* 0x000fe200078e001c */
[----:B------:R-:W-:Y:S01]  /*1b2f0*/  PRMT R29, RZ, 0x7610, R29 ;  /* 0x00007610ff1d7816 */ /* 0x000fe2000000001d */
[----:B------:R-:W4:Y:S01]  /*1b300*/  LDL.LU R28, [R1+0xeac] ;  /* 0x000eac00011c7983 */ /* 0x000f220000300800 */
[----:B------:R-:W-:-:S03]  /*1b310*/  PRMT R12, RZ, 0x7610, R12 ;  /* 0x00007610ff0c7816 */ /* 0x000fc6000000000c */
[----:B------:R0:W4:Y:S04]  /*1b320*/  @P0 LDG.E.U16 R34, desc[UR6][R8.64] ;  /* 0x0000000608220981 */ /* 0x000128000c1e1500 */
[----:B------:R0:W4:Y:S01]  /*1b330*/  @P0 LDG.E.U16 R29, desc[UR6][R6.64] ;  /* 0x00000006061d0981 */ /* 0x000122000c1e1500 */
[C---:B-1----:R-:W-:Y:S01]  /*1b340*/  LEA R5, P5, R80.reuse, R43, 0x1 ;  /* 0x0000002b50057211 */ /* 0x042fe200078a08ff */
[----:B0-----:R-:W-:Y:S02]  /*1b350*/  @P0 IMAD.MOV.U32 R8, RZ, RZ, R2 ;  /* 0x000000ffff080224 */ /* 0x001fe400078e0002 */
[----:B------:R-:W-:Y:S01]  /*1b360*/  @P0 IMAD.MOV.U32 R9, RZ, RZ, R4 ;  /* 0x000000ffff090224 */ /* 0x000fe200078e0004 */
[----:B------:R0:W-:Y:S04]  /*1b370*/  STL [R1+0x188c], R4 ;  /* 0x00188c0401007387 */ /* 0x0001e80000100800 */
[----:B------:R1:W4:Y:S01]  /*1b380*/  @P0 LDG.E.U16 R12, desc[UR6][R8.64] ;  /* 0x00000006080c0981 */ /* 0x000322000c1e1500 */
[----:B------:R-:W-:-:S02]  /*1b390*/  LEA.HI.X.SX32 R6, R80, R93, 0x1, P5 ;  /* 0x0000005d50067211 */ /* 0x000fc400028f0eff */
[----:B------:R-:W-:Y:S02]  /*1b3a0*/  PRMT R13, RZ, 0x7610, R13 ;  /* 0x00007610ff0d7816 */ /* 0x000fe4000000000d */
[----:B------:R-:W-:Y:S01]  /*1b3b0*/  PRMT R24, RZ, 0x7610, R24 ;  /* 0x00007610ff187816 */ /* 0x000fe20000000018 */
[----:B--2---:R-:W-:Y:S01]  /*1b3c0*/  @!P4 IMAD.MOV R20, RZ, RZ, -R20 ;  /* 0x000000ffff14c224 */ /* 0x004fe200078e0a14 */
[----:B------:R-:W-:-:S04]  /*1b3d0*/  LEA R7, P4, R33, R43, 0x1 ;  /* 0x0000002b21077211 */ /* 0x000fc800078808ff */
[----:B-1----:R-:W-:Y:S01]  /*1b3e0*/  LEA.HI.X.SX32 R8, R33, R93, 0x1, P4 ;  /* 0x0000005d21087211 */ /* 0x002fe200020f0eff */
[----:B------:R-:W-:Y:S01]  /*1b3f0*/  STL [R1+0x18c0], R7 ;  /* 0x0018c00701007387 */ /* 0x000fe20000100800 */
[----:B------:R-:W-:-:S03]  /*1b400*/  LEA R2, P4, R23, R43, 0x1 ;  /* 0x0000002b17027211 */ /* 0x000fc600078808ff */
[----:B------:R-:W-:Y:S04]  /*1b410*/  STL [R1+0x18f0], R5 ;  /* 0x0018f00501007387 */ /* 0x000fe80000100800 */
[----:B------:R-:W2:Y:S01]  /*1b420*/  LDL.LU R18, [R1+0x1544] ;  /* 0x0015440001127983 */ /* 0x000ea20000300800 */
[----:B0-----:R-:W-:-:S03]  /*1b430*/  LEA.HI.X.SX32 R4, R23, R93, 0x1, P4 ;  /* 0x0000005d17047211 */ /* 0x001fc600020f0eff */
[----:B------:R0:W-:Y:S04]  /*1b440*/  STL [R1+0x18bc], R8 ;  /* 0x0018bc0801007387 */ /* 0x0001e80000100800 */
[----:B------:R-:W2:Y:S04]  /*1b450*/  LDL.LU R33, [R1+0xec4] ;  /* 0x000ec40001217983 */ /* 0x000ea80000300800 */
[----:B------:R-:W2:Y:S01]  /*1b460*/  LDL.LU R80, [R1+0xea8] ;  /* 0x000ea80001507983 */ /* 0x000ea20000300800 */
[----:B---3--:R-:W-:-:S03]  /*1b470*/  ISETP.GT.U32.AND P5, PT, R92, R21, PT ;  /* 0x000000155c00720c */ /* 0x008fc60003fa4070 */
[----:B------:R-:W-:Y:S04]  /*1b480*/  STL [R1+0x1920], R2 ;  /* 0x0019200201007387 */ /* 0x000fe80000100800 */
[----:B------:R1:W-:Y:S01]  /*1b490*/  STL [R1+0x18ec], R6 ;  /* 0x0018ec0601007387 */ /* 0x0003e20000100800 */
[----:B------:R-:W-:-:S03]  /*1b4a0*/  ISETP.GT.U32.AND P4, PT, R92, R36, PT ;  /* 0x000000245c00720c */ /* 0x000fc60003f84070 */
[----:B------:R3:W-:Y:S01]  /*1b4b0*/  STL [R1+0x191c], R4 ;  /* 0x00191c0401007387 */ /* 0x0007e20000100800 */
[----:B------:R-:W-:-:S03]  /*1b4c0*/  @P0 IMAD.MOV.U32 R9, RZ, RZ, R8 ;  /* 0x000000ffff090224 */ /* 0x000fc600078e0008 */
[----:B------:R-:W2:Y:S01]  /*1b4d0*/  LDL.LU R23, [R1+0x141c] ;  /* 0x00141c0001177983 */ /* 0x000ea20000300800 */
[----:B0-----:R-:W-:Y:S02]  /*1b4e0*/  @P0 IMAD.MOV.U32 R8, RZ, RZ, R7 ;  /* 0x000000ffff080224 */ /* 0x001fe400078e0007 */
[----:B------:R-:W-:Y:S02]  /*1b4f0*/  @P0 IMAD.MOV.U32 R7, RZ, RZ, R6 ;  /* 0x000000ffff070224 */ /* 0x000fe400078e0006 */
[----:B-1----:R-:W-:Y:S02]  /*1b500*/  @P0 IMAD.MOV.U32 R6, RZ, RZ, R5 ;  /* 0x000000ffff060224 */ /* 0x002fe400078e0005 */
[----:B------:R-:W-:Y:S02]  /*1b510*/  @P0 IMAD.MOV.U32 R5, RZ, RZ, R4 ;  /* 0x000000ffff050224 */ /* 0x000fe400078e0004 */
[----:B---3--:R-:W-:Y:S01]  /*1b520*/  @P0 IMAD.MOV.U32 R4, RZ, RZ, R2 ;  /* 0x000000ffff040224 */ /* 0x008fe200078e0002 */
[----:B------:R-:W3:Y:S01]  /*1b530*/  @P0 LDG.E.U16 R24, desc[UR6][R6.64] ;  /* 0x0000000606180981 */ /* 0x000ee2000c1e1500 */
[----:B------:R-:W-:-:S03]  /*1b540*/  @!P5 IMAD.IADD R21, R21, 0x1, -R92 ;  /* 0x000000011515d824 */ /* 0x000fc600078e0a5c */
[----:B------:R0:W3:Y:S01]  /*1b550*/  @P0 LDG.E.U16 R13, desc[UR6][R4.64] ;  /* 0x00000006040d0981 */ /* 0x0000e2000c1e1500 */
[----:B------:R-:W-:Y:S01]  /*1b560*/  @!P4 IMAD.IADD R36, R36, 0x1, -R92 ;  /* 0x000000012424c824 */ /* 0x000fe200078e0a5c */
[CC--:B------:R-:W-:Y:S02]  /*1b570*/  LEA R2, P4, R27.reuse, R43.reuse, 0x1 ;  /* 0x0000002b1b027211 */ /* 0x0c0fe400078808ff */
[C---:B0-----:R-:W-:Y:S02]  /*1b580*/  LEA R5, P5, R22.reuse, R43, 0x1 ;  /* 0x0000002b16057211 */ /* 0x041fe400078a08ff */
[-C--:B------:R-:W-:Y:S02]  /*1b590*/  LEA.HI.X.SX32 R6, R27, R93.reuse, 0x1, P4 ;  /* 0x0000005d1b067211 */ /* 0x080fe400020f0eff */
[----:B------:R-:W-:Y:S01]  /*1b5a0*/  LEA.HI.X.SX32 R7, R22, R93, 0x1, P5 ;  /* 0x0000005d16077211 */ /* 0x000fe200028f0eff */
[----:B------:R-:W-:Y:S04]  /*1b5b0*/  STL [R1+0x1950], R5 ;  /* 0x0019500501007387 */ /* 0x000fe80000100800 */
[----:B------:R-:W-:Y:S04]  /*1b5c0*/  STL [R1+0x1980], R2 ;  /* 0x0019800201007387 */ /* 0x000fe80000100800 */
[----:B------:R0:W-:Y:S04]  /*1b5d0*/  STL [R1+0x194c], R7 ;  /* 0x00194c0701007387 */ /* 0x0001e80000100800 */
[----:B------:R-:W3:Y:S04]  /*1b5e0*/  LDL R22, [R1+0x13d4] ;  /* 0x0013d40001167983 */ /* 0x000ee80000100800 */
[----:B------:R1:W-:Y:S04]  /*1b5f0*/  STL [R1+0x197c], R6 ;  /* 0x00197c0601007387 */ /* 0x0003e80000100800 */
[----:B------:R-:W3:Y:S01]  /*1b600*/  LDL.LU R27, [R1+0x1410] ;  /* 0x00141000011b7983 */ /* 0x000ee20000300800 */
[----:B------:R-:W-:Y:S01]  /*1b610*/  PRMT R25, RZ, 0x7610, R25 ;  /* 0x00007610ff197816 */ /* 0x000fe20000000019 */
[----:B------:R-:W-:Y:S01]  /*1b620*/  @P0 IMAD.MOV.U32 R11, RZ, RZ, R7 ;  /* 0x000000ffff0b0224 */ /* 0x000fe200078e0007 */
[----:B------:R-:W-:Y:S01]  /*1b630*/  PRMT R15, RZ, 0x7610, R15 ;  /* 0x00007610ff0f7816 */ /* 0x000fe2000000000f */
[----:B0-----:R-:W-:Y:S01]  /*1b640*/  @P0 IMAD.MOV.U32 R7, RZ, RZ, R6 ;  /* 0x000000ffff070224 */ /* 0x001fe200078e0006 */
[----:B----4-:R-:W-:Y:S01]  /*1b650*/  ISETP.GT.U32.AND P5, PT, R92, R28, PT ;  /* 0x0000001c5c00720c */ /* 0x010fe20003fa4070 */
[----:B-1----:R-:W-:Y:S01]  /*1b660*/  @P0 IMAD.MOV.U32 R6, RZ, RZ, R2 ;  /* 0x000000ffff060224 */ /* 0x002fe200078e0002 */
[----:B------:R0:W4:Y:S01]  /*1b670*/  @P0 LDG.E.U16 R25, desc[UR6][R8.64] ;  /* 0x0000000608190981 */ /* 0x000122000c1e1500 */
[----:B------:R-:W-:-:S03]  /*1b680*/  @P0 IMAD.MOV.U32 R10, RZ, RZ, R5 ;  /* 0x000000ffff0a0224 */ /* 0x000fc600078e0005 */
[----:B------:R1:W4:Y:S01]  /*1b690*/  @P0 LDG.E.U16 R15, desc[UR6][R6.64] ;  /* 0x00000006060f0981 */ /* 0x000322000c1e1500 */
[----:B0-----:R-:W-:-:S06]  /*1b6a0*/  VIADD R9, R81, 0x5f ;  /* 0x0000005f51097836 */ /* 0x001fcc0000000000 */
[----:B------:R-:W-:Y:S01]  /*1b6b0*/  @!P5 IMAD.IADD R28, R28, 0x1, -R92 ;  /* 0x000000011c1cd824 */ /* 0x000fe200078e0a5c */
[----:B------:R-:W-:Y:S02]  /*1b6c0*/  IABS R4, R9 ;  /* 0x0000000900047213 */ /* 0x000fe40000000000 */
[----:B------:R-:W-:Y:S01]  /*1b6d0*/  PRMT R14, RZ, 0x7610, R14 ;  /* 0x00007610ff0e7816 */ /* 0x000fe2000000000e */
[----:B------:R-:W-:Y:S01]  /*1b6e0*/  @!P3 IMAD.MOV R21, RZ, RZ, -R21 ;  /* 0x000000ffff15b224 */ /* 0x000fe200078e0a15 */
[----:B------:R-:W-:Y:S01]  /*1b6f0*/  ISETP.GT.U32.AND P3, PT, R92, R28, PT ;  /* 0x0000001c5c00720c */ /* 0x000fe20003f64070 */
[----:B------:R-:W-:Y:S01]  /*1b700*/  VIADD R60, R81, 0x67 ;  /* 0x00000067513c7836 */ /* 0x000fe20000000000 */
[----:B------:R-:W-:-:S06]  /*1b710*/  PRMT R19, RZ, 0x7610, R19 ;  /* 0x00007610ff137816 */ /* 0x000fcc0000000013 */
[----:B------:R-:W4:Y:S05]  /*1b720*/  @P0 LDG.E.U16 R19, desc[UR6][R10.64] ;  /* 0x000000060a130981 */ /* 0x000f2a000c1e1500 */
[----:B------:R-:W-:Y:S01]  /*1b730*/  @!P3 IMAD.IADD R28, R28, 0x1, -R92 ;  /* 0x000000011c1cb824 */ /* 0x000fe200078e0a5c */
[----:B--2---:R-:W-:-:S04]  /*1b740*/  LEA R5, P4, R18, R43, 0x1 ;  /* 0x0000002b12057211 */ /* 0x004fc800078808ff */
[----:B-1----:R-:W-:Y:S02]  /*1b750*/  LEA.HI.X.SX32 R6, R18, R93, 0x1, P4 ;  /* 0x0000005d12067211 */ /* 0x002fe400020f0eff */
[----:B------:R-:W-:Y:S01]  /*1b760*/  ISETP.GT.U32.AND P4, PT, R92, R33, PT ;  /* 0x000000215c00720c */ /* 0x000fe20003f84070 */
[----:B------:R-:W-:Y:S02]  /*1b770*/  STL [R1+0x19b0], R5 ;  /* 0x0019b00501007387 */ /* 0x000fe40000100800 */
[----:B------:R-:W-:Y:S02]  /*1b780*/  @P0 IMAD.MOV.U32 R7, RZ, RZ, R6 ;  /* 0x000000ffff070224 */ /* 0x000fe400078e0006 */
[----:B------:R-:W-:Y:S01]  /*1b790*/  IMAD.HI.U32 R2, R80, R4, RZ ;  /* 0x0000000450027227 */ /* 0x000fe200078e00ff */
[----:B------:R0:W-:Y:S03]  /*1b7a0*/  STL [R1+0x19ac], R6 ;  /* 0x0019ac0601007387 */ /* 0x0001e60000100800 */
[----:B------:R-:W-:Y:S01]  /*1b7b0*/  IMAD.MOV R2, RZ, RZ, -R2 ;  /* 0x000000ffff027224 */ /* 0x000fe200078e0a02 */
[----:B------:R-:W2:Y:S03]  /*1b7c0*/  LDL.LU R17, [R1+0x11f0] ;  /* 0x0011f00001117983 */ /* 0x000ea60000300800 */
[----:B------:R-:W-:Y:S01]  /*1b7d0*/  @!P4 IMAD.IADD R33, R33, 0x1, -R92 ;  /* 0x000000012121c824 */ /* 0x000fe200078e0a5c */
[----:B------:R-:W2:Y:S01]  /*1b7e0*/  LDL.LU R49, [R1+0x13b0] ;  /* 0x0013b00001317983 */ /* 0x000ea20000300800 */
[----:B0-----:R-:W-:Y:S01]  /*1b7f0*/  @P0 IMAD.MOV.U32 R6, RZ, RZ, R5 ;  /* 0x000000ffff060224 */ /* 0x001fe200078e0005 */
[----:B------:R-:W-:-:S04]  /*1b800*/  ISETP.GE.AND P5, PT, R23, RZ, PT ;  /* 0x000000ff1700720c */ /* 0x000fc80003fa6270 */
[----:B------:R0:W4:Y:S01]  /*1b810*/  @P0 LDG.E.U16 R14, desc[UR6][R6.64] ;  /* 0x00000006060e0981 */ /* 0x000122000c1e1500 */
[----:B------:R-:W-:-:S03]  /*1b820*/  ISETP.GT.U32.AND P4, PT, R92, R33, PT ;  /* 0x000000215c00720c */ /* 0x000fc60003f84070 */
[----:B------:R-:W4:Y:S01]  /*1b830*/  LDL.LU R10, [R1+0x13ac] ;  /* 0x0013ac00010a7983 */ /* 0x000f220000300800 */
[----:B0-----:R-:W-:-:S04]  /*1b840*/  IMAD R6, R92, R2, R4 ;  /* 0x000000025c067224 */ /* 0x001fc800078e0204 */
[----:B------:R-:W-:Y:S01]  /*1b850*/  @!P5 IMAD.MOV R36, RZ, RZ, -R36 ;  /* 0x000000ffff24d224 */ /* 0x000fe200078e0a24 */
[----:B------:R-:W-:Y:S01]  /*1b860*/  ISETP.GT.U32.AND P5, PT, R92, R6, PT ;  /* 0x000000065c00720c */ /* 0x000fe20003fa4070 */
[----:B------:R-:W-:-:S03]  /*1b870*/  VIADD R5, R81, 0x65 ;  /* 0x0000006551057836 */ /* 0x000fc60000000000 */
[----:B------:R-:W-:Y:S02]  /*1b880*/  @!P4 IMAD.IADD R33, R33, 0x1, -R92 ;  /* 0x000000012121c824 */ /* 0x000fe400078e0a5c */
[----:B------:R-:W-:-:S07]  /*1b890*/  IABS R2, R5 ;  /* 0x0000000500027213 */ /* 0x000fce0000000000 */
[----:B------:R-:W-:Y:S02]  /*1b8a0*/  @!P5 IMAD.IADD R6, R6, 0x1, -R92 ;  /* 0x000000010606d824 */ /* 0x000fe400078e0a5c */
[----:B------:R-:W-:-:S03]  /*1b8b0*/  IMAD.MOV.U32 R7, RZ, RZ, R2 ;  /* 0x000000ffff077224 */ /* 0x000fc600078e0002 */
[----:B------:R-:W-:Y:S01]  /*1b8c0*/  ISETP.GT.U32.AND P5, PT, R92, R6, PT ;  /* 0x000000065c00720c */ /* 0x000fe20003fa4070 */
[----:B------:R-:W-:Y:S01]  /*1b8d0*/  VIADD R4, R81, 0x66 ;  /* 0x0000006651047836 */ /* 0x000fe20000000000 */
[----:B---3--:R-:W-:Y:S01]  /*1b8e0*/  ISETP.GE.AND P4, PT, R27, RZ, PT ;  /* 0x000000ff1b00720c */ /* 0x008fe20003f86270 */
[----:B------:R-:W-:Y:S02]  /*1b8f0*/  IMAD.MOV.U32 R27, RZ, RZ, R33 ;  /* 0x000000ffff1b7224 */ /* 0x000fe400078e0021 */
[----:B------:R-:W-:Y:S01]  /*1b900*/  IMAD.HI.U32 R2, R80, R7, RZ ;  /* 0x0000000750027227 */ /* 0x000fe200078e00ff */
[----:B------:R-:W-:-:S03]  /*1b910*/  IABS R8, R4 ;  /* 0x0000000400087213 */ /* 0x000fc60000000000 */
[----:B------:R-:W-:-:S06]  /*1b920*/  IMAD.MOV R2, RZ, RZ, -R2 ;  /* 0x000000ffff027224 */ /* 0x000fcc00078e0a02 */
[----:B------:R-:W-:Y:S01]  /*1b930*/  @!P4 IMAD.MOV R27, RZ, RZ, -R27 ;  /* 0x000000ffff1bc224 */ /* 0x000fe200078e0a1b */
[----:B------:R-:W-:Y:S01]  /*1b940*/  ISETP.GE.AND P4, PT, R9, RZ, PT ;  /* 0x000000ff0900720c */ /* 0x000fe20003f86270 */
[----:B------:R-:W-:Y:S02]  /*1b950*/  @!P5 IMAD.IADD R6, R6, 0x1, -R92 ;  /* 0x000000010606d824 */ /* 0x000fe400078e0a5c */
[----:B------:R-:W-:Y:S02]  /*1b960*/  IMAD R2, R92, R2, R7 ;  /* 0x000000025c027224 */ /* 0x000fe400078e0207 */
[----:B------:R-:W-:-:S04]  /*1b970*/  IMAD.HI.U32 R7, R80, R8, RZ ;  /* 0x0000000850077227 */ /* 0x000fc800078e00ff */
[----:B------:R-:W-:Y:S02]  /*1b980*/  IMAD.MOV.U32 R33, RZ, RZ, R6 ;  /* 0x000000ffff217224 */ /* 0x000fe400078e0006 */
[----:B------:R-:W-:Y:S02]  /*1b990*/  IMAD.MOV R7, RZ, RZ, -R7 ;  /* 0x000000ffff077224 */ /* 0x000fe400078e0a07 */
[----:B------:R-:W-:Y:S01]  /*1b9a0*/  @!P4 IMAD.MOV R33, RZ, RZ, -R33 ;  /* 0x000000ffff21c224 */ /* 0x000fe200078e0a21 */
[----:B------:R-:W-:Y:S02]  /*1b9b0*/  ISETP.GE.AND P4, PT, R5, RZ, PT ;  /* 0x000000ff0500720c */ /* 0x000fe40003f86270 */
[----:B------:R-:W-:Y:S01]  /*1b9c0*/  ISETP.GE.AND P3, PT, R22, RZ, PT ;  /* 0x000000ff1600720c */ /* 0x000fe20003f66270 */
[----:B------:R-:W-:Y:S01]  /*1b9d0*/  IMAD.MOV.U32 R22, RZ, RZ, R28 ;  /* 0x000000ffff167224 */ /* 0x000fe200078e001c */
[----:B------:R-:W-:Y:S01]  /*1b9e0*/  IABS R5, R60 ;  /* 0x0000003c00057213 */ /* 0x000fe20000000000 */
[----:B------:R-:W-:-:S02]  /*1b9f0*/  IMAD R28, R92, R7, R8 ;  /* 0x000000075c1c7224 */ /* 0x000fc400078e0208 */
[----:B------:R-:W3:Y:S02]  /*1ba00*/  LDL.LU R7, [R1+0x13a8] ;  /* 0x0013a80001077983 */ /* 0x000ee40000300800 */
[----:B------:R-:W-:Y:S02]  /*1ba10*/  IMAD.MOV.U32 R18, RZ, RZ, R5 ;  /* 0x000000ffff127224 */ /* 0x000fe400078e0005 */
[----:B------:R-:W3:Y:S04]  /*1ba20*/  LDL.LU R6, [R1+0x1394] ;  /* 0x0013940001067983 */ /* 0x000ee80000300800 */
[----:B------:R-:W3:Y:S04]  /*1ba30*/  LDL.LU R5, [R1+0x1390] ;  /* 0x0013900001057983 */ /* 0x000ee80000300800 */
[----:B------:R-:W3:Y:S01]  /*1ba40*/  LDL.LU R73, [R1+0x138c] ;  /* 0x00138c0001497983 */ /* 0x000ee20000300800 */
[----:B------:R-:W-:Y:S01]  /*1ba50*/  @!P3 IMAD.MOV R22, RZ, RZ, -R22 ;  /* 0x000000ffff16b224 */ /* 0x000fe200078e0a16 */
[----:B------:R-:W-:-:S13]  /*1ba60*/  ISETP.GT.U32.AND P3, PT, R92, R2, PT ;  /* 0x000000025c00720c */ /* 0x000fda0003f64070 */
[----:B------:R-:W-:-:S05]  /*1ba70*/  @!P3 IMAD.IADD R2, R2, 0x1, -R92 ;  /* 0x000000010202b824 */ /* 0x000fca00078e0a5c */
[----:B------:R-:W-:Y:S01]  /*1ba80*/  ISETP.GT.U32.AND P3, PT, R92, R2, PT ;  /* 0x000000025c00720c */ /* 0x000fe20003f64070 */
[C---:B------:R-:W-:Y:S02]  /*1ba90*/  VIADD R11, R81.reuse, 0x6e ;  /* 0x0000006e510b7836 */ /* 0x040fe40000000000 */
[----:B------:R-:W-:-:S03]  /*1baa0*/  VIADD R52, R81, 0x6d ;  /* 0x0000006d51347836 */ /* 0x000fc60000000000 */
[----:B------:R-:W-:Y:S02]  /*1bab0*/  IABS R8, R11 ;  /* 0x0000000b00087213 */ /* 0x000fe40000000000 */
[----:B------:R-:W-:-:S05]  /*1bac0*/  IABS R9, R52 ;  /* 0x0000003400097213 */ /* 0x000fca0000000000 */
[----:B------:R-:W-:Y:S01]  /*1bad0*/  @!P3 IMAD.IADD R2, R2, 0x1, -R92 ;  /* 0x000000010202b824 */ /* 0x000fe200078e0a5c */
[----:B------:R-:W-:Y:S02]  /*1bae0*/  ISETP.GE.AND P3, PT, R4, RZ, PT ;  /* 0x000000ff0400720c */ /* 0x000fe40003f66270 */
[----:B------:R-:W3:Y:S01]  /*1baf0*/  LDL.LU R4, [R1+0x1388] ;  /* 0x0013880001047983 */ /* 0x000ee20000300800 */
[----:B------:R-:W-:Y:S02]  /*1bb00*/  IMAD.MOV.U32 R51, RZ, RZ, R8 ;  /* 0x000000ffff337224 */ /* 0x000fe400078e0008 */
[----:B------:R-:W-:Y:S01]  /*1bb10*/  IMAD.HI.U32 R16, R80, R18, RZ ;  /* 0x0000001250107227 */ /* 0x000fe200078e00ff */
[----:B------:R-:W-:-:S03]  /*1bb20*/  LOP3.LUT R85, R0, 0x60, RZ, 0x3c, !PT ;  /* 0x0000006000557812 */ /* 0x000fc600078e3cff */
[----:B------:R-:W-:-:S04]  /*1bb30*/  IMAD.HI.U32 R8, R80, R9, RZ ;  /* 0x0000000950087227 */ /* 0x000fc800078e00ff */
[----:B------:R-:W-:Y:S02]  /*1bb40*/  IMAD.MOV R16, RZ, RZ, -R16 ;  /* 0x000000ffff107224 */ /* 0x000fe400078e0a10 */
[----:B------:R-:W-:Y:S02]  /*1bb50*/  IMAD.MOV R8, RZ, RZ, -R8 ;  /* 0x000000ffff087224 */ /* 0x000fe400078e0a08 */
[C---:B------:R-:W-:Y:S02]  /*1bb60*/  IMAD R18, R92.reuse, R16, R18 ;  /* 0x000000105c127224 */ /* 0x040fe400078e0212 */
[C---:B------:R-:W-:Y:S02]  /*1bb70*/  IMAD R16, R92.reuse, R8, R9 ;  /* 0x000000085c107224 */ /* 0x040fe400078e0209 */
[----:B------:R-:W3:Y:S04]  /*1bb80*/  LDL.LU R9, [R1+0x1374] ;  /* 0x0013740001097983 */ /* 0x000ee80000300800 */
[----:B------:R-:W3:Y:S04]  /*1bb90*/  LDL.LU R8, [R1+0x1370] ;  /* 0x0013700001087983 */ /* 0x000ee80000300800 */
[----:B--2---:R-:W-:Y:S04]  /*1bba0*/  STS.U16 [R85+UR76+0x9300], R49 ;  /* 0x0093003155007988 */ /* 0x004fe8000800044c */
[----:B----4-:R-:W-:Y:S04]  /*1bbb0*/  STS.U16 [R85+UR76+0x11300], R10 ;  /* 0x0113000a55007988 */ /* 0x010fe8000800044c */
[----:B---3--:R0:W-:Y:S04]  /*1bbc0*/  STS.U16 [R85+UR76+0x19300], R7 ;  /* 0x0193000755007988 */ /* 0x0081e8000800044c */
[----:B------:R1:W-:Y:S04]  /*1bbd0*/  STS.U16 [R85+UR76+0x1700], R6 ;  /* 0x0017000655007988 */ /* 0x0003e8000800044c */
[----:B------:R-:W-:Y:S04]  /*1bbe0*/  STS.U16 [R85+UR76+0x9700], R5 ;  /* 0x0097000555007988 */ /* 0x000fe8000800044c */
[----:B0-----:R-:W2:Y:S04]  /*1bbf0*/  LDL.LU R7, [R1+0x136c] ;  /* 0x00136c0001077983 */ /* 0x001ea80000300800 */
[----:B-1----:R-:W3:Y:S04]  /*1bc00*/  LDL.LU R6, [R1+0x1368] ;  /* 0x0013680001067983 */ /* 0x002ee80000300800 */
[----:B------:R-:W4:Y:S04]  /*1bc10*/  LDL.LU R76, [R1+0x1334] ;  /* 0x00133400014c7983 */ /* 0x000f280000300800 */
[----:B------:R0:W-:Y:S04]  /*1bc20*/  STS.U16 [R85+UR76+0x11700], R73 ;  /* 0x0117004955007988 */ /* 0x0001e8000800044c */
[----:B------:R-:W4:Y:S04]  /*1bc30*/  LDL.LU R77, [R1+0x1330] ;  /* 0x00133000014d7983 */ /* 0x000f280000300800 */
[----:B0-----:R-:W4:Y:S01]  /*1bc40*/  LDL.LU R73, [R1+0x132c] ;  /* 0x00132c0001497983 */ /* 0x001f220000300800 */
[----:B------:R-:W-:Y:S01]  /*1bc50*/  ISETP.GT.U32.AND P5, PT, R92, R28, PT ;  /* 0x0000001c5c00720c */ /* 0x000fe20003fa4070 */
[----:B------:R-:W-:-:S02]  /*1bc60*/  IMAD.MOV.U32 R23, RZ, RZ, R2 ;  /* 0x000000ffff177224 */ /* 0x000fc400078e0002 */
[----:B------:R-:W4:Y:S10]  /*1bc70*/  LDL.LU R78, [R1+0x1328] ;  /* 0x00132800014e7983 */ /* 0x000f340000300800 */
[----:B------:R-:W-:Y:S01]  /*1bc80*/  @!P5 IMAD.IADD R28, R28, 0x1, -R92 ;  /* 0x000000011c1cd824 */ /* 0x000fe200078e0a5c */
[----:B------:R-:W4:Y:S04]  /*1bc90*/  LDL.LU R79, [R1+0x1324] ;  /* 0x00132400014f7983 */ /* 0x000f280000300800 */
[----:B------:R-:W-:Y:S01]  /*1bca0*/  ISETP.GT.U32.AND P5, PT, R92, R28, PT ;  /* 0x0000001c5c00720c */ /* 0x000fe20003fa4070 */
[----:B------:R-:W4:Y:S01]  /*1bcb0*/  LDL.LU R84, [R1+0x1320] ;  /* 0x0013200001547983 */ /* 0x000f220000300800 */
[----:B------:R-:W-:-:S03]  /*1bcc0*/  IMAD.HI.U32 R2, R80, R51, RZ ;  /* 0x0000003350027227 */ /* 0x000fc600078e00ff */
[----:B------:R-:W4:Y:S01]  /*1bcd0*/  LDL.LU R86, [R1+0x131c] ;  /* 0x00131c0001567983 */ /* 0x000f220000300800 */
[----:B------:R-:W-:-:S03]  /*1bce0*/  IMAD.MOV R2, RZ, RZ, -R2 ;  /* 0x000000ffff027224 */ /* 0x000fc600078e0a02 */
[----:B------:R-:W4:Y:S04]  /*1bcf0*/  LDL.LU R87, [R1+0x1318] ;  /* 0x0013180001577983 */ /* 0x000f280000300800 */
[----:B------:R-:W4:Y:S01]  /*1bd00*/  LDL.LU R88, [R1+0x1304] ;  /* 0x0013040001587983 */ /* 0x000f220000300800 */
[----:B------:R-:W-:-:S03]  /*1bd10*/  @!P5 IMAD.IADD R28, R28, 0x1, -R92 ;  /* 0x000000011c1cd824 */ /* 0x000fc600078e0a5c */
[----:B------:R-:W4:Y:S01]  /*1bd20*/  LDL.LU R89, [R1+0x1300] ;  /* 0x0013000001597983 */ /* 0x000f220000300800 */
[----:B------:R-:W-:-:S03]  /*1bd30*/  ISETP.GE.AND P5, PT, R52, RZ, PT ;  /* 0x000000ff3400720c */ /* 0x000fc60003fa6270 */
[----:B------:R-:W4:Y:S01]  /*1bd40*/  LDL.LU R90, [R1+0x12fc] ;  /* 0x0012fc00015a7983 */ /* 0x000f220000300800 */
[----:B------:R-:W-:-:S03]  /*1bd50*/  IMAD R2, R92, R2, R51 ;  /* 0x000000025c027224 */ /* 0x000fc600078e0233 */
[----:B------:R-:W4:Y:S04]  /*1bd60*/  LDL.LU R91, [R1+0x12f8] ;  /* 0x0012f800015b7983 */ /* 0x000f280000300800 */
[----:B------:R-:W4:Y:S04]  /*1bd70*/  LDL.LU R68, [R1+0x129c] ;  /* 0x00129c0001447983 */ /* 0x000f280000300800 */
[----:B------:R-:W4:Y:S04]  /*1bd80*/  LDL.LU R67, [R1+0x1298] ;  /* 0x0012980001437983 */ /* 0x000f280000300800 */
[----:B------:R-:W4:Y:S04]  /*1bd90*/  LDL.LU R52, [R1+0x1294] ;  /* 0x0012940001347983 */ /* 0x000f280000300800 */
[----:B------:R-:W4:Y:S04]  /*1bda0*/  LDL.LU R51, [R1+0x1290] ;  /* 0x0012900001337983 */ /* 0x000f280000300800 */
[----:B------:R0:W-:Y:S04]  /*1bdb0*/  STS.U16 [R85+UR76+0x19700], R4 ;  /* 0x0197000455007988 */ /* 0x0001e8000800044c */
[----:B------:R-:W4:Y:S04]  /*1bdc0*/  LDL.LU R5, [R1+0x128c] ;  /* 0x00128c0001057983 */ /* 0x000f280000300800 */
[----:B0-----:R-:W4:Y:S01]  /*1bdd0*/  LDL.LU R4, [R1+0x1288] ;  /* 0x0012880001047983 */ /* 0x001f220000300800 */
[----:B------:R-:W-:Y:S01]  /*1bde0*/  SEL R17, R83, R17, !P1 ;  /* 0x0000001153117207 */ /* 0x000fe20004800000 */
[----:B------:R-:W-:Y:S01]  /*1bdf0*/  @!P4 IMAD.MOV R23, RZ, RZ, -R23 ;  /* 0x000000ffff17c224 */ /* 0x000fe200078e0a17 */
[----:B------:R-:W-:Y:S01]  /*1be00*/  ISETP.GE.AND P4, PT, R60, RZ, PT ;  /* 0x000000ff3c00720c */ /* 0x000fe20003f86270 */
[----:B------:R0:W-:Y:S02]  /*1be10*/  STS.U16 [R85+UR76+0x1b00], R9 ;  /* 0x001b000955007988 */ /* 0x0001e4000800044c */
[----:B------:R-:W-:-:S02]  /*1be20*/  IMAD R17, R17, R31, RZ ;  /* 0x0000001f11117224 */ /* 0x000fc400078e02ff */
[----:B------:R-:W4:Y:S04]  /*1be30*/  LDL.LU R60, [R1+0x1284] ;  /* 0x00128400013c7983 */ /* 0x000f280000300800 */
[----:B------:R-:W4:Y:S04]  /*1be40*/  LDL.LU R31, [R1+0x1280] ;  /* 0x00128000011f7983 */ /* 0x000f280000300800 */
[----:B------:R1:W-:Y:S04]  /*1be50*/  STS.U16 [R85+UR76+0x9b00], R8 ;  /* 0x009b000855007988 */ /* 0x0003e8000800044c */
[----:B------:R-:W4:Y:S04]  /*1be60*/  LDL.LU R49, [R1+0x125c] ;  /* 0x00125c0001317983 */ /* 0x000f280000300800 */
[----:B------:R-:W4:Y:S04]  /*1be70*/  LDL.LU R10, [R1+0x1258] ;  /* 0x00125800010a7983 */ /* 0x000f280000300800 */
[----:B0-----:R-:W4:Y:S04]  /*1be80*/  LDL.LU R9, [R1+0x1254] ;  /* 0x0012540001097983 */ /* 0x001f280000300800 */
[----:B-1----:R-:W4:Y:S04]  /*1be90*/  LDL.LU R8, [R1+0x1250] ;  /* 0x0012500001087983 */ /* 0x002f280000300800 */
[----:B--2---:R0:W-:Y:S04]  /*1bea0*/  STS.U16 [R85+UR76+0x11b00], R7 ;  /* 0x011b000755007988 */ /* 0x0041e8000800044c */
[----:B---3--:R1:W-:Y:S04]  /*1beb0*/  STS.U16 [R85+UR76+0x19b00], R6 ;  /* 0x019b000655007988 */ /* 0x0083e8000800044c */
[----:B----4-:R-:W-:Y:S04]  /*1bec0*/  STS.U16 [R85+UR76+0x1f00], R76 ;  /* 0x001f004c55007988 */ /* 0x010fe8000800044c */
[----:B0-----:R-:W2:Y:S04]  /*1bed0*/  LDL.LU R7, [R1+0x123c] ;  /* 0x00123c0001077983 */ /* 0x001ea80000300800 */
[----:B------:R-:W-:Y:S04]  /*1bee0*/  STS.U16 [R85+UR76+0x9f00], R77 ;  /* 0x009f004d55007988 */ /* 0x000fe8000800044c */
[----:B-1----:R-:W3:Y:S04]  /*1bef0*/  LDL.LU R6, [R1+0x1238] ;  /* 0x0012380001067983 */ /* 0x002ee80000300800 */
[----:B------:R0:W-:Y:S04]  /*1bf00*/  STS.U16 [R85+UR76+0x11f00], R73 ;  /* 0x011f004955007988 */ /* 0x0001e8000800044c */
[----:B0-----:R-:W4:Y:S04]  /*1bf10*/  LDL.LU R73, [R1+0x1234] ;  /* 0x0012340001497983 */ /* 0x001f280000300800 */
        /* <DEDUP_REMOVED lines=36> */
[----:B------:R-:W4:Y:S04]  /*1c160*/  LDL.LU R51, [R1+0x13d0] ;  /* 0x0013d00001337983 */ /* 0x000f280000300800 */
[----:B------:R-:W-:Y:S04]  /*1c170*/  STS.U16 [R85+UR76+0x1b300], R8 ;  /* 0x01b3000855007988 */ /* 0x000fe8000800044c */
[----:B0-----:R-:W4:Y:S04]  /*1c180*/  LDL.LU R60, [R1+0x13cc] ;  /* 0x0013cc00013c7983 */ /* 0x001f280000300800 */
[----:B-1----:R-:W4:Y:S04]  /*1c190*/  LDL.LU R31, [R1+0x13c8] ;  /* 0x0013c800011f7983 */ /* 0x002f280000300800 */
[----:B------:R-:W4:Y:S04]  /*1c1a0*/  LDL.LU R49, [R1+0x13c4] ;  /* 0x0013c40001317983 */ /* 0x000f280000300800 */
[----:B--2---:R-:W-:Y:S04]  /*1c1b0*/  STS.U16 [R85+UR76+0x3700], R7 ;  /* 0x0037000755007988 */ /* 0x004fe8000800044c */
[----:B---3--:R0:W-:Y:S04]  /*1c1c0*/  STS.U16 [R85+UR76+0xb700], R6 ;  /* 0x00b7000655007988 */ /* 0x0081e8000800044c */
[----:B0-----:R-:W2:Y:S04]  /*1c1d0*/  LDL.LU R6, [R1+0x13c0] ;  /* 0x0013c00001067983 */ /* 0x001ea80000300800 */
[----:B----4-:R0:W-:Y:S04]  /*1c1e0*/  STS.U16 [R85+UR76+0x13700], R73 ;  /* 0x0137004955007988 */ /* 0x0101e8000800044c */
[----:B0-----:R-:W3:Y:S04]  /*1c1f0*/  LDL.LU R73, [R1+0x13bc] ;  /* 0x0013bc0001497983 */ /* 0x001ee80000300800 */
[----:B------:R-:W4:Y:S04]  /*1c200*/  LDL.LU R10, [R1+0x13b8] ;  /* 0x0013b800010a7983 */ /* 0x000f280000300800 */
[----:B------:R-:W4:Y:S04]  /*1c210*/  LDL.LU R9, [R1+0x13b4] ;  /* 0x0013b40001097983 */ /* 0x000f280000300800 */
[----:B------:R-:W4:Y:S04]  /*1c220*/  LDL.LU R8, [R1+0x13a4] ;  /* 0x0013a40001087983 */ /* 0x000f280000300800 */
[----:B------:R-:W4:Y:S04]  /*1c230*/  LDL.LU R7, [R1+0x13a0] ;  /* 0x0013a00001077983 */ /* 0x000f280000300800 */
[----:B------:R0:W-:Y:S04]  /*1c240*/  STS.U16 [R85+UR76+0x1b700], R5 ;  /* 0x01b7000555007988 */ /* 0x0001e8000800044c */
[----:B------:R1:W-:Y:S04]  /*1c250*/  STS.U16 [R85+UR76+0x3b00], R4 ;  /* 0x003b000455007988 */ /* 0x0003e8000800044c */
[----:B0-----:R-:W4:Y:S04]  /*1c260*/  LDL.LU R5, [R1+0x139c] ;  /* 0x00139c0001057983 */ /* 0x001f280000300800 */
[----:B------:R-:W-:Y:S04]  /*1c270*/  STS.U16 [R85+UR76+0xbb00], R76 ;  /* 0x00bb004c55007988 */ /* 0x000fe8000800044c */
[----:B-1----:R-:W4:Y:S04]  /*1c280*/  LDL.LU R4, [R1+0x1398] ;  /* 0x0013980001047983 */ /* 0x002f280000300800 */
[----:B------:R-:W-:Y:S04]  /*1c290*/  STS.U16 [R85+UR76+0x13b00], R77 ;  /* 0x013b004d55007988 */ /* 0x000fe8000800044c */
[----:B------:R0:W-:Y:S04]  /*1c2a0*/  STS.U16 [R85+UR76+0x1bb00], R82 ;  /* 0x01bb005255007988 */ /* 0x0001e8000800044c */
[----:B------:R-:W-:Y:S04]  /*1c2b0*/  STS.U16 [R85+UR76+0x3f00], R78 ;  /* 0x003f004e55007988 */ /* 0x000fe8000800044c */
[----:B------:R-:W-:Y:S01]  /*1c2c0*/  STS.U16 [R85+UR76+0xbf00], R79 ;  /* 0x00bf004f55007988 */ /* 0x000fe2000800044c */
[----:B0-----:R-:W-:-:S03]  /*1c2d0*/  LOP3.LUT R82, R0, 0x70, RZ, 0x3c, !PT ;  /* 0x0000007000527812 */ /* 0x001fc600078e3cff */
        /* <DEDUP_REMOVED lines=14> */
[----:B--2---:R0:W-:Y:S04]  /*1c3c0*/  STS.U16 [R82+UR76+0xf80], R6 ;  /* 0x000f800652007988 */ /* 0x0041e8000800044c */
[----:B0-----:R-:W2:Y:S04]  /*1c3d0*/  LDL.LU R6, [R1+0x1384] ;  /* 0x0013840001067983 */ /* 0x001ea80000300800 */
[----:B---3--:R0:W-:Y:S04]  /*1c3e0*/  STS.U16 [R82+UR76+0x8f80], R73 ;  /* 0x008f804952007988 */ /* 0x0081e8000800044c */
[----:B0-----:R-:W3:Y:S04]  /*1c3f0*/  LDL.LU R73, [R1+0x1380] ;  /* 0x0013800001497983 */ /* 0x001ee80000300800 */
        /* <DEDUP_REMOVED lines=16> */
[----:B----4-:R-:W-:Y:S04]  /*1c500*/  STS.U16 [R82+UR76+0x10f80], R10 ;  /* 0x010f800a52007988 */ /* 0x010fe8000800044c */
        /* <DEDUP_REMOVED lines=11> */
[----:B-1----:R-:W4:Y:S04]  /*1c5c0*/  LDL.LU R4, [R1+0x12ac] ;  /* 0x0012ac0001047983 */ /* 0x002f280000300800 */
[----:B------:R-:W4:Y:S04]  /*1c5d0*/  LDL.LU R10, [R1+0x12a8] ;  /* 0x0012a800010a7983 */ /* 0x000f280000300800 */
[----:B------:R-:W4:Y:S04]  /*1c5e0*/  LDL.LU R9, [R1+0x12a4] ;  /* 0x0012a40001097983 */ /* 0x000f280000300800 */
[----:B------:R-:W4:Y:S04]  /*1c5f0*/  LDL.LU R8, [R1+0x12a0] ;  /* 0x0012a00001087983 */ /* 0x000f280000300800 */
[----:B------:R-:W4:Y:S04]  /*1c600*/  LDL.LU R7, [R1+0x1270] ;  /* 0x0012700001077983 */ /* 0x000f280000300800 */
[----:B--2---:R0:W-:Y:S04]  /*1c610*/  STS.U16 [R82+UR76+0x1780], R6 ;  /* 0x0017800652007988 */ /* 0x0041e8000800044c */
[----:B0-----:R-:W2:Y:S04]  /*1c620*/  LDL.LU R6, [R1+0x126c] ;  /* 0x00126c0001067983 */ /* 0x001ea80000300800 */
[----:B---3--:R0:W-:Y:S04]  /*1c630*/  STS.U16 [R82+UR76+0x9780], R73 ;  /* 0x0097804952007988 */ /* 0x0081e8000800044c */
[----:B0-----:R-:W3:Y:S04]  /*1c640*/  LDL.LU R73, [R1+0x1268] ;  /* 0x0012680001497983 */ /* 0x001ee80000300800 */
        /* <DEDUP_REMOVED lines=16> */
[----:B----4-:R-:W-:Y:S04]  /*1c750*/  STS.U16 [R82+UR76+0x12780], R52 ;  /* 0x0127803452007988 */ /* 0x010fe8000800044c */
        /* <DEDUP_REMOVED lines=31> */
[----:B------:R-:W4:Y:S04]  /*1c950*/  LDL.LU R31, [R1+0x1048] ;  /* 0x00104800011f7983 */ /* 0x000f280000300800 */
[----:B------:R-:W4:Y:S04]  /*1c960*/  LDL.LU R49, [R1+0x1044] ;  /* 0x0010440001317983 */ /* 0x000f280000300800 */
[----:B0-----:R-:W4:Y:S04]  /*1c970*/  LDL.LU R10, [R1+0x1040] ;  /* 0x00104000010a7983 */ /* 0x001f280000300800 */
[----:B--2---:R-:W-:Y:S04]  /*1c980*/  STS.U16 [R82+UR76+0xb380], R6 ;  /* 0x00b3800652007988 */ /* 0x004fe8000800044c */
[----:B---3--:R0:W-:Y:S04]  /*1c990*/  STS.U16 [R82+UR76+0x13380], R73 ;  /* 0x0133804952007988 */ /* 0x0081e8000800044c */
[----:B0-----:R-:W2:Y:S04]  /*1c9a0*/  LDL.LU R73, [R1+0x103c] ;  /* 0x00103c0001497983 */ /* 0x001ea80000300800 */
[----:B------:R-:W3:Y:S04]  /*1c9b0*/  LDL.LU R9, [R1+0x1034] ;  /* 0x0010340001097983 */ /* 0x000ee80000300800 */
[----:B------:R-:W3:Y:S04]  /*1c9c0*/  LDL.LU R8, [R1+0x1030] ;  /* 0x0010300001087983 */ /* 0x000ee80000300800 */
[----:B------:R-:W3:Y:S04]  /*1c9d0*/  LDL.LU R7, [R1+0x102c] ;  /* 0x00102c0001077983 */ /* 0x000ee80000300800 */
[----:B------:R-:W3:Y:S04]  /*1c9e0*/  LDL.LU R6, [R1+0x1028] ;  /* 0x0010280001067983 */ /* 0x000ee80000300800 */
[----:B----4-:R0:W-:Y:S04]  /*1c9f0*/  STS.U16 [R82+UR76+0x1b380], R5 ;  /* 0x01b3800552007988 */ /* 0x0101e8000800044c */
        /* <DEDUP_REMOVED lines=49> */
[----:B---3--:R0:W-:Y:S04]  /*1cd10*/  STS.U16 [R0+UR76+0x43400], R9 ;  /* 0x0434000900007988 */ /* 0x0081e8000800044c */
[----:B------:R1:W-:Y:S04]  /*1cd20*/  STS.U16 [R0+UR76+0x43800], R8 ;  /* 0x0438000800007988 */ /* 0x0003e8000800044c */
[----:B------:R3:W-:Y:S04]  /*1cd30*/  STS.U16 [R0+UR76+0x43c00], R7 ;  /* 0x043c000700007988 */ /* 0x0007e8000800044c */
[----:B0-----:R-:W4:Y:S04]  /*1cd40*/  LDL.LU R9, [R1+0x2330] ;  /* 0x0023300001097983 */ /* 0x001f280000300800 */
[----:B-1----:R-:W4:Y:S04]  /*1cd50*/  LDL.LU R8, [R1+0x232c] ;  /* 0x00232c0001087983 */ /* 0x002f280000300800 */
[----:B---3--:R-:W3:Y:S04]  /*1cd60*/  LDL.LU R7, [R1+0x2328] ;  /* 0x0023280001077983 */ /* 0x008ee80000300800 */
[----:B--2---:R0:W-:Y:S02]  /*1cd70*/  STS.U16 [R0+UR76+0x43000], R73 ;  /* 0x0430004900007988 */ /* 0x0041e4000800044c */
[----:B0-----:R-:W-:-:S05]  /*1cd80*/  LOP3.LUT R73, R0, 0x10, RZ, 0x3c, !PT ;  /* 0x0000001000497812 */ /* 0x001fca00078e3cff */
[----:B------:R0:W-:Y:S04]  /*1cd90*/  STS.U16 [R73+UR76+0x40080], R6 ;  /* 0x0400800649007988 */ /* 0x0001e8000800044c */
[----:B----4-:R1:W-:Y:S04]  /*1cda0*/  STS.U16 [R73+UR76+0x40480], R5 ;  /* 0x0404800549007988 */ /* 0x0103e8000800044c */
[----:B------:R2:W-:Y:S04]  /*1cdb0*/  STS.U16 [R73+UR76+0x40880], R4 ;  /* 0x0408800449007988 */ /* 0x0005e8000800044c */
[----:B0-----:R-:W4:Y:S04]  /*1cdc0*/  LDL.LU R6, [R1+0x2324] ;  /* 0x0023240001067983 */ /* 0x001f280000300800 */
[----:B-1----:R-:W3:Y:S04]  /*1cdd0*/  LDL.LU R5, [R1+0x2320] ;  /* 0x0023200001057983 */ /* 0x002ee80000300800 */
[----:B--2---:R-:W2:Y:S04]  /*1cde0*/  LDL.LU R4, [R1+0x231c] ;  /* 0x00231c0001047983 */ /* 0x004ea80000300800 */
[----:B--2---:R0:W-:Y:S04]  /*1cdf0*/  STS.U16 [R73+UR76+0x40c80], R4 ;  /* 0x040c800449007988 */ /* 0x0041e8000800044c */
[----:B---3--:R1:W-:Y:S04]  /*1ce00*/  STS.U16 [R73+UR76+0x41080], R5 ;  /* 0x0410800549007988 */ /* 0x0083e8000800044c */
[----:B----4-:R2:W-:Y:S04]  /*1ce10*/  STS.U16 [R73+UR76+0x41480], R6 ;  /* 0x0414800649007988 */ /* 0x0105e8000800044c */
[----:B0-----:R-:W5:Y:S04]  /*1ce20*/  LDL.LU R4, [R1+0x2318] ;  /* 0x0023180001047983 */ /* 0x001f680000300800 */
[----:B-1----:R-:W5:Y:S04]  /*1ce30*/  LDL.LU R5, [R1+0x2314] ;  /* 0x0023140001057983 */ /* 0x002f680000300800 */
[----:B--2---:R-:W5:Y:S04]  /*1ce40*/  LDL.LU R6, [R1+0x2310] ;  /* 0x0023100001067983 */ /* 0x004f680000300800 */
[----:B------:R0:W-:Y:S04]  /*1ce50*/  STS.U16 [R73+UR76+0x41880], R7 ;  /* 0x0418800749007988 */ /* 0x0001e8000800044c */
[----:B------:R1:W-:Y:S04]  /*1ce60*/  STS.U16 [R73+UR76+0x41c80], R8 ;  /* 0x041c800849007988 */ /* 0x0003e8000800044c */
[----:B------:R2:W-:Y:S04]  /*1ce70*/  STS.U16 [R73+UR76+0x42080], R9 ;  /* 0x0420800949007988 */ /* 0x0005e8000800044c */
[----:B0-----:R-:W5:Y:S04]  /*1ce80*/  LDL.LU R7, [R1+0x230c] ;  /* 0x00230c0001077983 */ /* 0x001f680000300800 */
[----:B-1----:R-:W5:Y:S04]  /*1ce90*/  LDL.LU R8, [R1+0x2308] ;  /* 0x0023080001087983 */ /* 0x002f680000300800 */
[----:B--2---:R-:W5:Y:S04]  /*1cea0*/  LDL.LU R9, [R1+0x2304] ;  /* 0x0023040001097983 */ /* 0x004f680000300800 */
[----:B------:R0:W-:Y:S04]  /*1ceb0*/  STS.U16 [R73+UR76+0x42480], R10 ;  /* 0x0424800a49007988 */ /* 0x0001e8000800044c */
[----:B------:R1:W-:Y:S04]  /*1cec0*/  STS.U16 [R73+UR76+0x42880], R49 ;  /* 0x0428803149007988 */ /* 0x0003e8000800044c */
[----:B------:R2:W-:Y:S04]  /*1ced0*/  STS.U16 [R73+UR76+0x42c80], R31 ;  /* 0x042c801f49007988 */ /* 0x0005e8000800044c */
[----:B0-----:R-:W5:Y:S04]  /*1cee0*/  LDL.LU R10, [R1+0x2300] ;  /* 0x00230000010a7983 */ /* 0x001f680000300800 */
[----:B-1----:R-:W3:Y:S04]  /*1cef0*/  LDL.LU R49, [R1+0x22fc] ;  /* 0x0022fc0001317983 */ /* 0x002ee80000300800 */
[----:B--2---:R-:W2:Y:S04]  /*1cf00*/  LDL.LU R31, [R1+0x22f8] ;  /* 0x0022f800011f7983 */ /* 0x004ea80000300800 */
[----:B------:R0:W-:Y:S04]  /*1cf10*/  STS.U16 [R73+UR76+0x43080], R60 ;  /* 0x0430803c49007988 */ /* 0x0001e8000800044c */
[----:B------:R1:W-:Y:S04]  /*1cf20*/  STS.U16 [R73+UR76+0x43480], R51 ;  /* 0x0434803349007988 */ /* 0x0003e8000800044c */
[----:B------:R4:W-:Y:S04]  /*1cf30*/  STS.U16 [R73+UR76+0x43880], R52 ;  /* 0x0438803449007988 */ /* 0x0009e8000800044c */
[----:B0-----:R-:W2:Y:S04]  /*1cf40*/  LDL.LU R60, [R1+0x22f4] ;  /* 0x0022f400013c7983 */ /* 0x001ea80000300800 */
[----:B-1----:R-:W2:Y:S04]  /*1cf50*/  LDL.LU R51, [R1+0x22f0] ;  /* 0x0022f00001337983 */ /* 0x002ea80000300800 */
[----:B----4-:R-:W4:Y:S04]  /*1cf60*/  LDL.LU R52, [R1+0x22ec] ;  /* 0x0022ec0001347983 */ /* 0x010f280000300800 */
[----:B------:R0:W-:Y:S04]  /*1cf70*/  STS.U16 [R73+UR76+0x43c80], R67 ;  /* 0x043c804349007988 */ /* 0x0001e8000800044c */
[----:B0-----:R-:W2:Y:S04]  /*1cf80*/  LDL.LU R73, [R1+0x22e8] ;  /* 0x0022e80001497983 */ /* 0x001ea80000300800 */
[----:B------:R-:W3:Y:S01]  /*1cf90*/  LDL.LU R67, [R1+0x22e4] ;  /* 0x0022e40001437983 */ /* 0x000ee20000300800 */
[----:B------:R-:W-:Y:S01]  /*1cfa0*/  @!P3 IMAD.MOV R28, RZ, RZ, -R28 ;  /* 0x000000ffff1cb224 */ /* 0x000fe200078e0a1c */
[----:B------:R-:W-:-:S13]  /*1cfb0*/  ISETP.GT.U32.AND P3, PT, R92, R18, PT ;  /* 0x000000125c00720c */ /* 0x000fda0003f64070 */
[----:B------:R-:W-:-:S05]  /*1cfc0*/  @!P3 IMAD.IADD R18, R18, 0x1, -R92 ;  /* 0x000000011212b824 */ /* 0x000fca00078e0a5c */
[----:B------:R-:W-:Y:S01]  /*1cfd0*/  ISETP.GT.U32.AND P3, PT, R92, R18, PT ;  /* 0x000000125c00720c */ /* 0x000fe20003f64070 */
[----:B--2---:R0:W-:Y:S04]  /*1cfe0*/  STS.U16 [R73+UR76+0x40100], R68 ;  /* 0x0401004449007988 */ /* 0x0041e8000800044c */
[----:B0-----:R-:W2:Y:S04]  /*1cff0*/  LDL.LU R68, [R1+0x22e0] ;  /* 0x0022e00001447983 */ /* 0x001ea80000300800 */
        /* <DEDUP_REMOVED lines=22> */
[----:B------:R-:W-:Y:S01]  /*1d160*/  STS.U16 [R60+UR76+0x41d80], R62 ;  /* 0x041d803e3c007988 */ /* 0x000fe2000800044c */
[--C-:B------:R-:W-:Y:S01]  /*1d170*/  @!P3 IMAD.IADD R18, R18, 0x1, -R92.reuse ;  /* 0x000000011212b824 */ /* 0x100fe200078e0a5c */
[----:B0-----:R-:W0:Y:S02]  /*1d180*/  LDC R64, c[0x0][0x3b0] ;  /* 0x0000ec00ff407b82 */ /* 0x001e240000000800 */
[----:B------:R-:W-:Y:S04]  /*1d190*/  STS.U16 [R60+UR76+0x42180], R61 ;  /* 0x0421803d3c007988 */ /* 0x000fe8000800044c */
[----:B------:R3:W-:Y:S02]  /*1d1a0*/  STS.U16 [R60+UR76+0x42580], R59 ;  /* 0x0425803b3c007988 */ /* 0x0007e4000800044c */
[----:B-1----:R-:W1:Y:S02]  /*1d1b0*/  LDC R63, c[0x0][0x3b0] ;  /* 0x0000ec00ff3f7b82 */ /* 0x002e640000000800 */
[----:B------:R-:W-:Y:S04]  /*1d1c0*/  STS.U16 [R60+UR76+0x42980], R58 ;  /* 0x0429803a3c007988 */ /* 0x000fe8000800044c */
[----:B------:R4:W-:Y:S01]  /*1d1d0*/  STS.U16 [R60+UR76+0x42d80], R57 ;  /* 0x042d80393c007988 */ /* 0x0009e2000800044c */
[----:B------:R-:W-:Y:S01]  /*1d1e0*/  ISETP.GT.U32.AND P3, PT, R92, R16, PT ;  /* 0x000000105c00720c */ /* 0x000fe20003f64070 */
[----:B---3--:R-:W3:Y:S02]  /*1d1f0*/  LDC R59, c[0x0][0x3b0] ;  /* 0x0000ec00ff3b7b82 */ /* 0x008ee40000000800 */
[----:B------:R-:W-:Y:S04]  /*1d200*/  STS.U16 [R60+UR76+0x43180], R56 ;  /* 0x043180383c007988 */ /* 0x000fe8000800044c */
[----:B------:R4:W-:Y:S02]  /*1d210*/  STS.U16 [R60+UR76+0x43580], R55 ;  /* 0x043580373c007988 */ /* 0x0009e4000800044c */
[----:B----4-:R-:W4:Y:S02]  /*1d220*/  LDC R57, c[0x0][0x3b0] ;  /* 0x0000ec00ff397b82 */ /* 0x010f240000000800 */
[----:B------:R-:W-:Y:S04]  /*1d230*/  STS.U16 [R60+UR76+0x43980], R54 ;  /* 0x043980363c007988 */ /* 0x000fe8000800044c */
[----:B------:R0:W-:Y:S01]  /*1d240*/  STS.U16 [R60+UR76+0x43d80], R53 ;  /* 0x043d80353c007988 */ /* 0x0001e2000800044c */
[----:B------:R-:W-:Y:S01]  /*1d250*/  @!P3 IMAD.IADD R16, R16, 0x1, -R92 ;  /* 0x000000011010b824 */ /* 0x000fe200078e0a5c */
[----:B------:R-:W1:Y:S02]  /*1d260*/  LDC R55, c[0x0][0x3b0] ;  /* 0x0000ec00ff377b82 */ /* 0x000e640000000800 */
[----:B------:R0:W-:Y:S04]  /*1d270*/  STS.U16 [R31+UR76+0x40200], R50 ;  /* 0x040200321f007988 */ /* 0x0001e8000800044c */
[----:B------:R-:W-:Y:S02]  /*1d280*/  STS.U16 [R31+UR76+0x40600], R48 ;  /* 0x040600301f007988 */ /* 0x000fe4000800044c */
[----:B0-----:R-:W0:Y:S02]  /*1d290*/  LDC R53, c[0x0][0x3b0] ;  /* 0x0000ec00ff357b82 */ /* 0x001e240000000800 */
[----:B------:R-:W-:Y:S04]  /*1d2a0*/  STS.U16 [R31+UR76+0x40a00], R47 ;  /* 0x040a002f1f007988 */ /* 0x000fe8000800044c */
[----:B------:R-:W-:Y:S02]  /*1d2b0*/  STS.U16 [R31+UR76+0x40e00], R46 ;  /* 0x040e002e1f007988 */ /* 0x000fe4000800044c */
[----:B------:R-:W0:Y:S02]  /*1d2c0*/  LDC R54, c[0x0][0x3b0] ;  /* 0x0000ec00ff367b82 */ /* 0x000e240000000800 */
        /* <DEDUP_REMOVED lines=19> */
[----:B------:R-:W-:Y:S04]  /*1d400*/  STS.U16 [R49+UR76+0x40680], R26 ;  /* 0x0406801a31007988 */ /* 0x000fe8000800044c */
[----:B------:R1:W-:Y:S04]  /*1d410*/  STS.U16 [R49+UR76+0x40a80], R12 ;  /* 0x040a800c31007988 */ /* 0x0003e8000800044c */
[----:B------:R-:W-:Y:S01]  /*1d420*/  STS.U16 [R49+UR76+0x40e80], R25 ;  /* 0x040e801931007988 */ /* 0x000fe2000800044c */
[----:B-1----:R-:W-:-:S03]  /*1d430*/  VIADD R12, R81, 0x6f ;  /* 0x0000006f510c7836 */ /* 0x002fc60000000000 */
[----:B------:R-:W-:Y:S04]  /*1d440*/  STS.U16 [R49+UR76+0x41280], R24 ;  /* 0x0412801831007988 */ /* 0x000fe8000800044c */
[----:B------:R1:W-:Y:S01]  /*1d450*/  STS.U16 [R49+UR76+0x41680], R13 ;  /* 0x0416800d31007988 */ /* 0x0003e2000800044c */
[----:B------:R-:W-:-:S03]  /*1d460*/  IMAD.MOV.U32 R35, RZ, RZ, R18 ;  /* 0x000000ffff237224 */ /* 0x000fc600078e0012 */
[----:B------:R-:W-:Y:S01]  /*1d470*/  STS.U16 [R49+UR76+0x41a80], R19 ;  /* 0x041a801331007988 */ /* 0x000fe2000800044c */
[----:B-1----:R-:W-:-:S03]  /*1d480*/  IABS R13, R12 ;  /* 0x0000000c000d7213 */ /* 0x002fc60000000000 */
[----:B------:R1:W-:Y:S01]  /*1d490*/  STS.U16 [R49+UR76+0x41e80], R15 ;  /* 0x041e800f31007988 */ /* 0x0003e2000800044c */
[----:B------:R-:W-:Y:S01]  /*1d4a0*/  @!P4 IMAD.MOV R35, RZ, RZ, -R35 ;  /* 0x000000ffff23c224 */ /* 0x000fe200078e0a23 */
[----:B------:R-:W-:Y:S02]  /*1d4b0*/  ISETP.GT.U32.AND P4, PT, R92, R16, PT ;  /* 0x000000105c00720c */ /* 0x000fe40003f84070 */
[----:B------:R0:W-:Y:S01]  /*1d4c0*/  STS.U16 [R49+UR76+0x42280], R14 ;  /* 0x0422800e31007988 */ /* 0x0001e2000800044c */
[----:B-1----:R-:W-:Y:S01]  /*1d4d0*/  IMAD.MOV.U32 R15, RZ, RZ, R13 ;  /* 0x000000ffff0f7224 */ /* 0x002fe200078e000d */
[----:B------:R-:W-:-:S03]  /*1d4e0*/  LEA R13, P3, R17, R43, 0x1 ;  /* 0x0000002b110d7211 */ /* 0x000fc600078608ff */
[----:B0-----:R-:W-:Y:S01]  /*1d4f0*/  IMAD.HI.U32 R14, R80, R15, RZ ;  /* 0x0000000f500e7227 */ /* 0x001fe200078e00ff */
[----:B------:R-:W-:Y:S02]  /*1d500*/  LEA.HI.X.SX32 R17, R17, R93, 0x1, P3 ;  /* 0x0000005d11117211 */ /* 0x000fe400018f0eff */
[----:B------:R-:W-:Y:S01]  /*1d510*/  ISETP.GT.U32.AND P3, PT, R92, R2, PT ;  /* 0x000000025c00720c */ /* 0x000fe20003f64070 */
[----:B------:R0:W-:Y:S01]  /*1d520*/  STL [R1+0x19e0], R13 ;  /* 0x0019e00d01007387 */ /* 0x0001e20000100800 */
[----:B------:R-:W-:-:S03]  /*1d530*/  IMAD.MOV R14, RZ, RZ, -R14 ;  /* 0x000000ffff0e7224 */ /* 0x000fc600078e0a0e */
[----:B------:R1:W-:Y:S01]  /*1d540*/  STL [R1+0x19dc], R17 ;  /* 0x0019dc1101007387 */ /* 0x0003e20000100800 */
[----:B------:R-:W-:-:S03]  /*1d550*/  VIADD R19, R81, 0x75 ;  /* 0x0000007551137836 */ /* 0x000fc60000000000 */
[----:B------:R-:W3:Y:S01]  /*1d560*/  LDL.LU R48, [R1+0x11f4] ;  /* 0x0011f40001307983 */ /* 0x000ee20000300800 */
[----:B------:R-:W-:-:S03]  /*1d570*/  IMAD R29, R92, R14, R15 ;  /* 0x0000000e5c1d7224 */ /* 0x000fc600078e020f */
[----:B------:R-:W3:Y:S01]  /*1d580*/  LDL.LU R42, [R1+0x12f4] ;  /* 0x0012f400012a7983 */ /* 0x000ee20000300800 */
[----:B------:R-:W-:-:S03]  /*1d590*/  @P0 IMAD.MOV.U32 R24, RZ, RZ, R13 ;  /* 0x000000ffff180224 */ /* 0x000fc600078e000d */
[----:B------:R-:W4:Y:S01]  /*1d5a0*/  LDL.LU R47, [R1+0x12f0] ;  /* 0x0012f000012f7983 */ /* 0x000f220000300800 */
[----:B0-----:R-:W-:-:S03]  /*1d5b0*/  IABS R13, R19 ;  /* 0x00000013000d7213 */ /* 0x001fc60000000000 */
[----:B------:R-:W4:Y:S01]  /*1d5c0*/  LDL.LU R46, [R1+0x12ec] ;  /* 0x0012ec00012e7983 */ /* 0x000f220000300800 */
[----:B------:R-:W-:-:S03]  /*1d5d0*/  @!P4 IMAD.IADD R16, R16, 0x1, -R92 ;  /* 0x000000011010c824 */ /* 0x000fc600078e0a5c */
[----:B------:R-:W4:Y:S01]  /*1d5e0*/  LDL.LU R45, [R1+0x12e8] ;  /* 0x0012e800012d7983 */ /* 0x000f220000300800 */
[----:B------:R-:W-:-:S03]  /*1d5f0*/  ISETP.GT.U32.AND P4, PT, R92, R29, PT ;  /* 0x0000001d5c00720c */ /* 0x000fc60003f84070 */
[----:B------:R-:W4:Y:S01]  /*1d600*/  LDL.LU R44, [R1+0x12e4] ;  /* 0x0012e400012c7983 */ /* 0x000f220000300800 */
[----:B------:R-:W-:-:S03]  /*1d610*/  @!P3 IMAD.IADD R2, R2, 0x1, -R92 ;  /* 0x000000010202b824 */ /* 0x000fc600078e0a5c */
[----:B------:R-:W4:Y:S01]  /*1d620*/  LDL.LU R65, [R1+0x12e0] ;  /* 0x0012e00001417983 */ /* 0x000f220000300800 */
[----:B------:R-:W-:-:S03]  /*1d630*/  VIADD R18, R81, 0x76 ;  /* 0x0000007651127836 */ /* 0x000fc60000000000 */
[----:B------:R-:W4:Y:S01]  /*1d640*/  LDL.LU R66, [R1+0x12dc] ;  /* 0x0012dc0001427983 */ /* 0x000f220000300800 */
[----:B------:R-:W-:-:S03]  /*1d650*/  IMAD.MOV.U32 R14, RZ, RZ, R13 ;  /* 0x000000ffff0e7224 */ /* 0x000fc600078e000d */
[----:B------:R-:W4:Y:S01]  /*1d660*/  LDL.LU R69, [R1+0x12d8] ;  /* 0x0012d80001457983 */ /* 0x000f220000300800 */
[----:B------:R-:W-:-:S03]  /*1d670*/  @P0 IMAD.MOV.U32 R25, RZ, RZ, R17 ;  /* 0x000000ffff190224 */ /* 0x000fc600078e0011 */
[----:B------:R-:W4:Y:S04]  /*1d680*/  LDL.LU R71, [R1+0x12d4] ;  /* 0x0012d40001477983 */ /* 0x000f280000300800 */
[----:B------:R-:W4:Y:S01]  /*1d690*/  LDL.LU R70, [R1+0x12d0] ;  /* 0x0012d00001467983 */ /* 0x000f220000300800 */
[----:B------:R-:W-:-:S03]  /*1d6a0*/  ISETP.GT.U32.AND P3, PT, R92, R2, PT ;  /* 0x000000025c00720c */ /* 0x000fc60003f64070 */
[----:B------:R-:W4:Y:S01]  /*1d6b0*/  LDL.LU R73, [R1+0x12cc] ;  /* 0x0012cc0001497983 */ /* 0x000f220000300800 */
[----:B--2---:R-:W-:-:S03]  /*1d6c0*/  PRMT R68, RZ, 0x7610, R68 ;  /* 0x00007610ff447816 */ /* 0x004fc60000000044 */
[----:B------:R-:W2:Y:S01]  /*1d6d0*/  LDL.LU R72, [R1+0x12c8] ;  /* 0x0012c80001487983 */ /* 0x000ea20000300800 */
[----:B------:R-:W-:Y:S01]  /*1d6e0*/  IABS R15, R18 ;  /* 0x00000012000f7213 */ /* 0x000fe20000000000 */
[----:B------:R-:W-:Y:S02]  /*1d6f0*/  IMAD.HI.U32 R13, R80, R14, RZ ;  /* 0x0000000e500d7227 */ /* 0x000fe400078e00ff */
[----:B------:R-:W2:Y:S02]  /*1d700*/  LDL.LU R75, [R1+0x12c4] ;  /* 0x0012c400014b7983 */ /* 0x000ea40000300800 */
[----:B------:R-:W-:Y:S02]  /*1d710*/  IMAD.MOV R13, RZ, RZ, -R13 ;  /* 0x000000ffff0d7224 */ /* 0x000fe400078e0a0d */
[----:B------:R0:W2:Y:S01]  /*1d720*/  @P0 LDG.E.U16 R68, desc[UR6][R24.64] ;  /* 0x0000000618440981 */ /* 0x0000a2000c1e1500 */
[----:B------:R-:W-:Y:S02]  /*1d730*/  @!P4 IMAD.IADD R29, R29, 0x1, -R92 ;  /* 0x000000011d1dc824 */ /* 0x000fe400078e0a5c */
[----:B-1----:R-:W-:Y:S01]  /*1d740*/  IMAD R17, R92, R13, R14 ;  /* 0x0000000d5c117224 */ /* 0x002fe200078e020e */
[----:B------:R-:W2:Y:S01]  /*1d750*/  LDL.LU R74, [R1+0x12c0] ;  /* 0x0012c000014a7983 */ /* 0x000ea20000300800 */
[----:B0-----:R-:W-:-:S02]  /*1d760*/  IMAD.MOV.U32 R24, RZ, RZ, R16 ;  /* 0x000000ffff187224 */ /* 0x001fc400078e0010 */
[----:B------:R-:W-:Y:S01]  /*1d770*/  IMAD.MOV.U32 R25, RZ, RZ, R15 ;  /* 0x000000ffff197224 */ /* 0x000fe200078e000f */
[----:B------:R-:W-:Y:S01]  /*1d780*/  ISETP.GT.U32.AND P4, PT, R92, R29, PT ;  /* 0x0000001d5c00720c */ /* 0x000fe20003f84070 */
[----:B------:R-:W-:Y:S01]  /*1d790*/  @!P5 IMAD.MOV R24, RZ, RZ, -R24 ;  /* 0x000000ffff18d224 */ /* 0x000fe200078e0a18 */
[----:B------:R-:W-:Y:S01]  /*1d7a0*/  ISETP.GE.AND P5, PT, R11, RZ, PT ;  /* 0x000000ff0b00720c */ /* 0x000fe20003fa6270 */
[----:B------:R-:W-:Y:S01]  /*1d7b0*/  VIADD R15, R81, 0x77 ;  /* 0x00000077510f7836 */ /* 0x000fe20000000000 */
[----:B------:R-:W2:Y:S01]  /*1d7c0*/  LDL.LU R77, [R1+0x127c] ;  /* 0x00127c00014d7983 */ /* 0x000ea20000300800 */
[----:B------:R-:W-:-:S04]  /*1d7d0*/  IMAD.HI.U32 R11, R80, R25, RZ ;  /* 0x00000019500b7227 */ /* 0x000fc800078e00ff */
[C---:B------:R-:W-:Y:S01]  /*1d7e0*/  VIADD R14, R81.reuse, 0x7d ;  /* 0x0000007d510e7836 */ /* 0x040fe20000000000 */
[----:B------:R-:W-:Y:S01]  /*1d7f0*/  IABS R26, R15 ;  /* 0x0000000f001a7213 */ /* 0x000fe20000000000 */
[----:B------:R-:W-:Y:S01]  /*1d800*/  @!P3 IMAD.IADD R2, R2, 0x1, -R92 ;  /* 0x000000010202b824 */ /* 0x000fe200078e0a5c */
[----:B------:R-:W2:Y:S01]  /*1d810*/  LDL.LU R76, [R1+0x1278] ;  /* 0x00127800014c7983 */ /* 0x000ea20000300800 */
[----:B------:R-:W-:Y:S02]  /*1d820*/  VIADD R13, R81, 0x7e ;  /* 0x0000007e510d7836 */ /* 0x000fe40000000000 */
[----:B------:R-:W-:Y:S01]  /*1d830*/  IMAD.MOV R16, RZ, RZ, -R11 ;  /* 0x000000ffff107224 */ /* 0x000fe200078e0a0b */
[----:B------:R-:W-:Y:S01]  /*1d840*/  IABS R11, R14 ;  /* 0x0000000e000b7213 */ /* 0x000fe20000000000 */
[----:B------:R-:W-:Y:S01]  /*1d850*/  IMAD.MOV.U32 R40, RZ, RZ, R2 ;  /* 0x000000ffff287224 */ /* 0x000fe200078e0002 */
[----:B------:R-:W-:Y:S01]  /*1d860*/  IABS R2, R13 ;  /* 0x0000000d00027213 */ /* 0x000fe20000000000 */
[----:B------:R-:W-:Y:S01]  /*1d870*/  IMAD.MOV.U32 R30, RZ, RZ, R26 ;  /* 0x000000ffff1e7224 */ /* 0x000fe200078e001a */
[----:B------:R-:W2:Y:S01]  /*1d880*/  LDL.LU R79, [R1+0x1274] ;  /* 0x00127400014f7983 */ /* 0x000ea20000300800 */
[----:B------:R-:W-:-:S02]  /*1d890*/  IMAD.MOV.U32 R26, RZ, RZ, R11 ;  /* 0x000000ffff1a7224 */ /* 0x000fc400078e000b */
[----:B------:R-:W-:Y:S01]  /*1d8a0*/  IMAD R16, R92, R16, R25 ;  /* 0x000000105c107224 */ /* 0x000fe200078e0219 */
[----:B------:R-:W2:Y:S01]  /*1d8b0*/  LDL.LU R78, [R1+0x1260] ;  /* 0x00126000014e7983 */ /* 0x000ea20000300800 */
[----:B------:R-:W-:-:S03]  /*1d8c0*/  IMAD.HI.U32 R11, R80, R30, RZ ;  /* 0x0000001e500b7227 */ /* 0x000fc600078e00ff */
[----:B------:R-:W2:Y:S01]  /*1d8d0*/  LDL.LU R81, [R1+0x11fc] ;  /* 0x0011fc0001517983 */ /* 0x000ea20000300800 */
[----:B------:R-:W-:Y:S02]  /*1d8e0*/  IMAD.MOV.U32 R25, RZ, RZ, R2 ;  /* 0x000000ffff197224 */ /* 0x000fe400078e0002 */
[----:B------:R-:W-:-:S04]  /*1d8f0*/  IMAD.HI.U32 R2, R80, R26, RZ ;  /* 0x0000001a50027227 */ /* 0x000fc800078e00ff */
[----:B------:R-:W-:Y:S01]  /*1d900*/  @!P4 IMAD.IADD R29, R29, 0x1, -R92 ;  /* 0x000000011d1dc824 */ /* 0x000fe200078e0a5c */
[----:B------:R-:W-:Y:S01]  /*1d910*/  ISETP.GE.AND P4, PT, R12, RZ, PT ;  /* 0x000000ff0c00720c */ /* 0x000fe20003f86270 */
[----:B------:R-:W-:Y:S02]  /*1d920*/  IMAD.MOV R12, RZ, RZ, -R11 ;  /* 0x000000ffff0c7224 */ /* 0x000fe400078e0a0b */
[----:B------:R-:W-:Y:S02]  /*1d930*/  IMAD.MOV R11, RZ, RZ, -R2 ;  /* 0x000000ffff0b7224 */ /* 0x000fe400078e0a02 */
[----:B------:R-:W-:Y:S02]  /*1d940*/  IMAD.HI.U32 R2, R80, R25, RZ ;  /* 0x0000001950027227 */ /* 0x000fe400078e00ff */
[----:B------:R-:W2:Y:S01]  /*1d950*/  LDL.LU R80, [R1+0x11f8] ;  /* 0x0011f80001507983 */ /* 0x000ea20000300800 */
[C---:B------:R-:W-:Y:S01]  /*1d960*/  ISETP.GT.U32.AND P3, PT, R92.reuse, R17, PT ;  /* 0x000000115c00720c */ /* 0x040fe20003f64070 */
[----:B------:R-:W-:Y:S01]  /*1d970*/  @!P5 IMAD.MOV R40, RZ, RZ, -R40 ;  /* 0x000000ffff28d224 */ /* 0x000fe200078e0a28 */
[----:B------:R-:W-:-:S11]  /*1d980*/  ISETP.GT.U32.AND P5, PT, R92, R16, PT ;  /* 0x000000105c00720c */ /* 0x000fd60003fa4070 */
[----:B------:R-:W-:-:S05]  /*1d990*/  @!P3 IMAD.IADD R17, R17, 0x1, -R92 ;  /* 0x000000011111b824 */ /* 0x000fca00078e0a5c */
[----:B------:R-:W-:Y:S01]  /*1d9a0*/  ISETP.GT.U32.AND P3, PT, R92, R17, PT ;  /* 0x000000115c00720c */ /* 0x000fe20003f64070 */
[----:B------:R-:W-:Y:S02]  /*1d9b0*/  @!P5 IMAD.IADD R16, R16, 0x1, -R92 ;  /* 0x000000011010d824 */ /* 0x000fe400078e0a5c */
[C---:B------:R-:W-:Y:S02]  /*1d9c0*/  IMAD R12, R92.reuse, R12, R30 ;  /* 0x0000000c5c0c7224 */ /* 0x040fe400078e021e */
[----:B------:R-:W-:Y:S01]  /*1d9d0*/  IMAD.MOV.U32 R37, RZ, RZ, R29 ;  /* 0x000000ffff257224 */ /* 0x000fe200078e001d */
[C---:B------:R-:W-:Y:S01]  /*1d9e0*/  ISETP.GT.U32.AND P5, PT, R92.reuse, R16, PT ;  /* 0x000000105c00720c */ /* 0x040fe20003fa4070 */
[C---:B------:R-:W-:Y:S01]  /*1d9f0*/  IMAD R11, R92.reuse, R11, R26 ;  /* 0x0000000b5c0b7224 */ /* 0x040fe200078e021a */
[----:B------:R-:W0:Y:S01]  /*1da00*/  LDC R30, c[0x0][0x3b0] ;  /* 0x0000ec00ff1e7b82 */ /* 0x000e220000000800 */
[----:B------:R-:W-:Y:S01]  /*1da10*/  @!P4 IMAD.MOV R37, RZ, RZ, -R37 ;  /* 0x000000ffff25c224 */ /* 0x000fe200078e0a25 */
[----:B------:R-:W-:Y:S01]  /*1da20*/  ISETP.GT.U32.AND P4, PT, R92, R12, PT ;  /* 0x0000000c5c00720c */ /* 0x000fe20003f84070 */
[----:B------:R-:W-:-:S02]  /*1da30*/  IMAD.MOV R2, RZ, RZ, -R2 ;  /* 0x000000ffff027224 */ /* 0x000fc400078e0a02 */
[----:B------:R-:W-:Y:S01]  /*1da40*/  @!P3 IMAD.IADD R17, R17, 0x1, -R92 ;  /* 0x000000011111b824 */ /* 0x000fe200078e0a5c */
[C---:B------:R-:W-:Y:S01]  /*1da50*/  ISETP.GT.U32.AND P3, PT, R92.reuse, R11, PT ;  /* 0x0000000b5c00720c */ /* 0x040fe20003f64070 */
[----:B------:R-:W-:-:S04]  /*1da60*/  IMAD R2, R92, R2, R25 ;  /* 0x000000025c027224 */ /* 0x000fc800078e0219 */
[----:B------:R-:W-:Y:S01]  /*1da70*/  @!P5 IMAD.IADD R16, R16, 0x1, -R92 ;  /* 0x000000011010d824 */ /* 0x000fe200078e0a5c */
[----:B------:R-:W-:-:S03]  /*1da80*/  ISETP.GT.U32.AND P5, PT, R92, R2, PT ;  /* 0x000000025c00720c */ /* 0x000fc60003fa4070 */
[----:B------:R-:W-:Y:S01]  /*1da90*/  @!P4 IMAD.IADD R12, R12, 0x1, -R92 ;  /* 0x000000010c0cc824 */ /* 0x000fe200078e0a5c */
[----:B------:R-:W-:-:S03]  /*1daa0*/  ISETP.GE.AND P4, PT, R19, RZ, PT ;  /* 0x000000ff1300720c */ /* 0x000fc60003f86270 */
[----:B------:R-:W-:Y:S01]  /*1dab0*/  @!P3 IMAD.IADD R11, R11, 0x1, -R92 ;  /* 0x000000010b0bb824 */ /* 0x000fe200078e0a5c */
[----:B------:R-:W-:Y:S01]  /*1dac0*/  ISETP.GE.AND P3, PT, R18, RZ, PT ;  /* 0x000000ff1200720c */ /* 0x000fe20003f66270 */
[----:B------:R-:W-:Y:S02]  /*1dad0*/  IMAD.MOV.U32 R25, RZ, RZ, R17 ;  /* 0x000000ffff197224 */ /* 0x000fe400078e0011 */
[----:B------:R-:W-:Y:S02]  /*1dae0*/  IMAD.MOV.U32 R29, RZ, RZ, R16 ;  /* 0x000000ffff1d7224 */ /* 0x000fe400078e0010 */
[----:B------:R-:W-:-:S04]  /*1daf0*/  @!P5 IMAD.IADD R2, R2, 0x1, -R92 ;  /* 0x000000010202d824 */ /* 0x000fc800078e0a5c */
[----:B------:R-:W-:Y:S01]  /*1db00*/  @!P4 IMAD.MOV R25, RZ, RZ, -R25 ;  /* 0x000000ffff19c224 */ /* 0x000fe200078e0a19 */
[----:B------:R-:W-:-:S03]  /*1db10*/  ISETP.GT.U32.AND P4, PT, R92, R12, PT ;  /* 0x0000000c5c00720c */ /* 0x000fc60003f84070 */
[----:B------:R-:W-:Y:S01]  /*1db20*/  @!P3 IMAD.MOV R29, RZ, RZ, -R29 ;  /* 0x000000ffff1db224 */ /* 0x000fe200078e0a1d */
[C---:B------:R-:W-:Y:S02]  /*1db30*/  ISETP.GT.U32.AND P3, PT, R92.reuse, R2, PT ;  /* 0x000000025c00720c */ /* 0x040fe40003f64070 */
[----:B------:R-:W-:-:S07]  /*1db40*/  ISETP.GT.U32.AND P5, PT, R92, R11, PT ;  /* 0x0000000b5c00720c */ /* 0x000fce0003fa4070 */
[----:B------:R-:W-:-:S04]  /*1db50*/  @!P4 IMAD.IADD R12, R12, 0x1, -R92 ;  /* 0x000000010c0cc824 */ /* 0x000fc800078e0a5c */
[----:B------:R-:W-:Y:S01]  /*1db60*/  @!P3 IMAD.IADD R2, R2, 0x1, -R92 ;  /* 0x000000010202b824 */ /* 0x000fe200078e0a5c */
[----:B------:R-:W-:Y:S01]  /*1db70*/  ISETP.GE.AND P3, PT, R13, RZ, PT ;  /* 0x000000ff0d00720c */ /* 0x000fe20003f66270 */
[----:B------:R-:W-:Y:S02]  /*1db80*/  IMAD.MOV.U32 R39, RZ, RZ, R12 ;  /* 0x000000ffff277224 */ /* 0x000fe400078e000c */
[----:B------:R-:W-:Y:S01]  /*1db90*/  @!P5 IMAD.IADD R11, R11, 0x1, -R92 ;  /* 0x000000010b0bd824 */ /* 0x000fe200078e0a5c */
[----:B------:R-:W-:Y:S01]  /*1dba0*/  ISETP.GE.AND P5, PT, R14, RZ, PT ;  /* 0x000000ff0e00720c */ /* 0x000fe20003fa6270 */
[----:B------:R-:W-:Y:S01]  /*1dbb0*/  IMAD.MOV.U32 R92, RZ, RZ, R2 ;  /* 0x000000ffff5c7224 */ /* 0x000fe200078e0002 */
[----:B------:R-:W-:Y:S01]  /*1dbc0*/  ISETP.GE.AND P4, PT, R15, RZ, PT ;  /* 0x000000ff0f00720c */ /* 0x000fe20003f86270 */
[----:B------:R-:W-:Y:S01]  /*1dbd0*/  IMAD.MOV.U32 R26, RZ, RZ, R11 ;  /* 0x000000ffff1a7224 */ /* 0x000fe200078e000b */
[----:B------:R-:W-:-:S09]  /*1dbe0*/  SEL R21, R83, R21, !P1 ;  /* 0x0000001553157207 */ /* 0x000fd20004800000 */
[----:B------:R-:W-:Y:S02]  /*1dbf0*/  @!P5 IMAD.MOV R26, RZ, RZ, -R26 ;  /* 0x000000ffff1ad224 */ /* 0x000fe400078e0a1a */
[----:B------:R-:W-:-:S03]  /*1dc00*/  @!P4 IMAD.MOV R39, RZ, RZ, -R39 ;  /* 0x000000ffff27c224 */ /* 0x000fc600078e0a27 */
[C---:B------:R-:W-:Y:S01]  /*1dc10*/  SEL R26, R83.reuse, R26, !P1 ;  /* 0x0000001a531a7207 */ /* 0x040fe20004800000 */
[----:B------:R-:W-:Y:S01]  /*1dc20*/  @!P3 IMAD.MOV R92, RZ, RZ, -R92 ;  /* 0x000000ffff5cb224 */ /* 0x000fe200078e0a5c */
        /* <DEDUP_REMOVED lines=15> */
[C---:B---3--:R-:W-:Y:S02]  /*1dd20*/  SEL R11, R83.reuse, R42, !P1 ;  /* 0x0000002a530b7207 */ /* 0x048fe40004800000 */
[----:B----4-:R-:W-:-:S03]  /*1dd30*/  SEL R47, R83, R47, !P1 ;  /* 0x0000002f532f7207 */ /* 0x010fc60004800000 */
[----:B------:R-:W-:Y:S01]  /*1dd40*/  IMAD R11, R11, R64, RZ ;  /* 0x000000400b0b7224 */ /* 0x000fe200078e02ff */
[C---:B------:R-:W-:Y:S01]  /*1dd50*/  SEL R48, R83.reuse, R48, !P1 ;  /* 0x0000003053307207 */ /* 0x040fe20004800000 */
[----:B------:R-:W1:Y:S01]  /*1dd60*/  LDC R64, c[0x0][0x3b0] ;  /* 0x0000ec00ff407b82 */ /* 0x000e620000000800 */
[C---:B------:R-:W-:Y:S02]  /*1dd70*/  SEL R46, R83.reuse, R46, !P1 ;  /* 0x0000002e532e7207 */ /* 0x040fe40004800000 */
[----:B------:R-:W-:-:S05]  /*1dd80*/  SEL R38, R83, R69, !P1 ;  /* 0x0000004553267207 */ /* 0x000fca0004800000 */
[----:B------:R-:W3:Y:S01]  /*1dd90*/  LDC R69, c[0x0][0x3b0] ;  /* 0x0000ec00ff457b82 */ /* 0x000ee20000000800 */
[C---:B------:R-:W-:Y:S02]  /*1dda0*/  SEL R34, R83.reuse, R71, !P1 ;  /* 0x0000004753227207 */ /* 0x040fe40004800000 */
[----:B------:R-:W-:-:S05]  /*1ddb0*/  SEL R2, R83, R70, !P1 ;  /* 0x0000004653027207 */ /* 0x000fca0004800000 */
[----:B------:R-:W4:Y:S01]  /*1ddc0*/  LDC R70, c[0x0][0x3b0] ;  /* 0x0000ec00ff467b82 */ /* 0x000f220000000800 */
[C---:B------:R-:W-:Y:S02]  /*1ddd0*/  SEL R12, R83.reuse, R73, !P1 ;  /* 0x00000049530c7207 */ /* 0x040fe40004800000 */
[----:B--2---:R-:W-:-:S03]  /*1dde0*/  SEL R13, R83, R72, !P1 ;  /* 0x00000048530d7207 */ /* 0x004fc60004800000 */
[----:B------:R-:W-:Y:S02]  /*1ddf0*/  IMAD R12, R12, R54, RZ ;  /* 0x000000360c0c7224 */ /* 0x000fe400078e02ff */
[----:B------:R-:W2:Y:S01]  /*1de00*/  LDC R71, c[0x0][0x3b0] ;  /* 0x0000ec00ff477b82 */ /* 0x000ea20000000800 */
[----:B------:R-:W-:-:S07]  /*1de10*/  IMAD R13, R13, R53, RZ ;  /* 0x000000350d0d7224 */ /* 0x000fce00078e02ff */
[----:B------:R-:W0:Y:S01]  /*1de20*/  LDC R53, c[0x0][0x3b0] ;  /* 0x0000ec00ff357b82 */ /* 0x000e220000000800 */
[----:B------:R-:W-:-:S07]  /*1de30*/  IMAD R2, R2, R55, RZ ;  /* 0x0000003702027224 */ /* 0x000fce00078e02ff */
[----:B------:R-:W0:Y:S01]  /*1de40*/  LDC R54, c[0x0][0x3b0] ;  /* 0x0000ec00ff367b82 */ /* 0x000e220000000800 */
[----:B------:R-:W-:Y:S01]  /*1de50*/  IMAD R34, R34, R56, RZ ;  /* 0x0000003822227224 */ /* 0x000fe200078e02ff */
[----:B------:R-:W-:-:S06]  /*1de60*/  SEL R41, R83, R66, !P1 ;  /* 0x0000004253297207 */ /* 0x000fcc0004800000 */
[----:B------:R-:W1:Y:S01]  /*1de70*/  LDC R55, c[0x0][0x3b0] ;  /* 0x0000ec00ff377b82 */ /* 0x000e620000000800 */
[----:B------:R-:W-:Y:S01]  /*1de80*/  IMAD R38, R38, R57, RZ ;  /* 0x0000003926267224 */ /* 0x000fe200078e02ff */
[----:B------:R-:W-:-:S06]  /*1de90*/  SEL R42, R83, R65, !P1 ;  /* 0x00000041532a7207 */ /* 0x000fcc0004800000 */
[----:B------:R-:W1:Y:S01]  /*1dea0*/  LDC R56, c[0x0][0x3b0] ;  /* 0x0000ec00ff387b82 */ /* 0x000e620000000800 */
[----:B------:R-:W-:Y:S01]  /*1deb0*/  IMAD R41, R41, R58, RZ ;  /* 0x0000003a29297224 */ /* 0x000fe200078e02ff */
[----:B------:R-:W-:-:S06]  /*1dec0*/  SEL R44, R83, R44, !P1 ;  /* 0x0000002c532c7207 */ /* 0x000fcc0004800000 */
[----:B------:R-:W1:Y:S01]  /*1ded0*/  LDC R72, c[0x0][0x3b0] ;  /* 0x0000ec00ff487b82 */ /* 0x000e620000000800 */
[C---:B------:R-:W-:Y:S02]  /*1dee0*/  SEL R45, R83.reuse, R45, !P1 ;  /* 0x0000002d532d7207 */ /* 0x040fe40004800000 */
[----:B------:R-:W-:-:S05]  /*1def0*/  SEL R15, R83, R74, !P1 ;  /* 0x0000004a530f7207 */ /* 0x000fca0004800000 */
[----:B------:R-:W1:Y:S01]  /*1df00*/  LDC R57, c[0x0][0x3b0] ;  /* 0x0000ec00ff397b82 */ /* 0x000e620000000800 */
[----:B------:R-:W-:Y:S01]  /*1df10*/  SEL R17, R83, R76, !P1 ;  /* 0x0000004c53117207 */ /* 0x000fe20004800000 */
[----:B------:R-:W-:-:S06]  /*1df20*/  IMAD R47, R47, R63, RZ ;  /* 0x0000003f2f2f7224 */ /* 0x000fcc00078e02ff */
[----:B------:R-:W2:Y:S01]  /*1df30*/  LDC R73, c[0x0][0x3b0] ;  /* 0x0000ec00ff497b82 */ /* 0x000ea20000000800 */
[----:B------:R-:W-:Y:S01]  /*1df40*/  IMAD R42, R42, R59, RZ ;  /* 0x0000003b2a2a7224 */ /* 0x000fe200078e02ff */
[----:B------:R-:W-:Y:S01]  /*1df50*/  SEL R14, R83, R75, !P1 ;  /* 0x0000004b530e7207 */ /* 0x000fe20004800000 */
[----:B------:R-:W-:-:S05]  /*1df60*/  IMAD R46, R46, R62, RZ ;  /* 0x0000003e2e2e7224 */ /* 0x000fca00078e02ff */
[----:B------:R-:W2:Y:S01]  /*1df70*/  LDC R58, c[0x0][0x3b0] ;  /* 0x0000ec00ff3a7b82 */ /* 0x000ea20000000800 */
[----:B------:R-:W-:Y:S02]  /*1df80*/  IMAD R44, R44, R60, RZ ;  /* 0x0000003c2c2c7224 */ /* 0x000fe400078e02ff */
[----:B0-----:R-:W-:Y:S01]  /*1df90*/  IMAD R26, R26, R53, RZ ;  /* 0x000000351a1a7224 */ /* 0x001fe200078e02ff */
[----:B------:R-:W-:-:S04]  /*1dfa0*/  LEA R53, P5, R11, R43, 0x1 ;  /* 0x0000002b0b357211 */ /* 0x000fc800078a08ff */
[----:B------:R-:W0:Y:S01]  /*1dfb0*/  LDC R74, c[0x0][0x3b0] ;  /* 0x0000ec00ff4a7b82 */ /* 0x000e220000000800 */
[----:B------:R-:W-:Y:S01]  /*1dfc0*/  IMAD R45, R45, R61, RZ ;  /* 0x0000003d2d2d7224 */ /* 0x000fe200078e02ff */
[----:B------:R-:W-:Y:S01]  /*1dfd0*/  SEL R16, R83, R77, !P1 ;  /* 0x0000004d53107207 */ /* 0x000fe20004800000 */
[----:B---3--:R-:W-:Y:S01]  /*1dfe0*/  IMAD R21, R21, R69, RZ ;  /* 0x0000004515157224 */ /* 0x008fe200078e02ff */
[----:B------:R-:W-:-:S04]  /*1dff0*/  SEL R18, R83, R79, !P1 ;  /* 0x0000004f53127207 */ /* 0x000fc80004800000 */
[----:B------:R-:W3:Y:S01]  /*1e000*/  LDC R76, c[0x0][0x3b0] ;  /* 0x0000ec00ff4c7b82 */ /* 0x000ee20000000800 */
[----:B------:R-:W-:Y:S01]  /*1e010*/  SEL R31, R83, R78, !P1 ;  /* 0x0000004e531f7207 */ /* 0x000fe20004800000 */
[----:B------:R-:W-:Y:S01]  /*1e020*/  IMAD R39, R39, R54, RZ ;  /* 0x0000003627277224 */ /* 0x000fe200078e02ff */
[C---:B------:R-:W-:Y:S02]  /*1e030*/  SEL R19, R83.reuse, R81, !P1 ;  /* 0x0000005153137207 */ /* 0x040fe40004800000 */
[----:B------:R-:W-:-:S03]  /*1e040*/  SEL R32, R83, R80, !P1 ;  /* 0x0000005053207207 */ /* 0x000fc60004800000 */
[----:B------:R-:W0:Y:S01]  /*1e050*/  LDC R59, c[0x0][0x3b0] ;  /* 0x0000ec00ff3b7b82 */ /* 0x000e220000000800 */
[-C--:B------:R-:W-:Y:S01]  /*1e060*/  LEA R69, P1, R47, R43.reuse, 0x1 ;  /* 0x0000002b2f457211 */ /* 0x080fe200078208ff */
[----:B----4-:R-:W-:Y:S01]  /*1e070*/  IMAD R20, R20, R70, RZ ;  /* 0x0000004614147224 */ /* 0x010fe200078e02ff */
[----:B------:R-:W-:-:S05]  /*1e080*/  LEA R54, P3, R46, R43, 0x1 ;  /* 0x0000002b2e367211 */ /* 0x000fca00078608ff */
[----:B------:R-:W4:Y:S01]  /*1e090*/  LDC R75, c[0x0][0x3b0] ;  /* 0x0000ec00ff4b7b82 */ /* 0x000f220000000800 */
[----:B------:R-:W-:Y:S01]  /*1e0a0*/  LEA.HI.X.SX32 R11, R11, R93, 0x1, P5 ;  /* 0x0000005d0b0b7211 */ /* 0x000fe200028f0eff */
[----:B-1----:R-:W-:Y:S01]  /*1e0b0*/  IMAD R29, R29, R55, RZ ;  /* 0x000000371d1d7224 */ /* 0x002fe200078e02ff */
[----:B------:R-:W-:-:S05]  /*1e0c0*/  LEA R70, P4, R45, R43, 0x1 ;  /* 0x0000002b2d467211 */ /* 0x000fca00078808ff */
[----:B------:R-:W1:Y:S01]  /*1e0d0*/  LDC R60, c[0x0][0x3b0] ;  /* 0x0000ec00ff3c7b82 */ /* 0x000e620000000800 */
[----:B------:R-:W-:Y:S01]  /*1e0e0*/  STL [R1+0x16ec], R53 ;  /* 0x0016ec3501007387 */ /* 0x000fe20000100800 */
[----:B------:R-:W-:Y:S01]  /*1e0f0*/  LEA.HI.X.SX32 R84, R47, R93, 0x1, P1 ;  /* 0x0000005d2f547211 */ /* 0x000fe200008f0eff */
[----:B--2---:R-:W-:Y:S01]  /*1e100*/  IMAD R32, R32, R71, RZ ;  /* 0x0000004720207224 */ /* 0x004fe200078e02ff */
[----:B------:R-:W-:Y:S01]  /*1e110*/  LEA R55, P5, R44, R43, 0x1 ;  /* 0x0000002b2c377211 */ /* 0x000fe200078a08ff */
[----:B------:R-:W-:Y:S03]  /*1e120*/  STL [R1+0x16f4], R69 ;  /* 0x0016f44501007387 */ /* 0x000fe60000100800 */
[----:B------:R-:W2:Y:S01]  /*1e130*/  LDC R61, c[0x0][0x3b0] ;  /* 0x0000ec00ff3d7b82 */ /* 0x000ea20000000800 */
[----:B------:R-:W-:Y:S01]  /*1e140*/  STL [R1+0x16fc], R54 ;  /* 0x0016fc3601007387 */ /* 0x000fe20000100800 */
[----:B------:R-:W-:Y:S01]  /*1e150*/  LEA.HI.X.SX32 R85, R46, R93, 0x1, P3 ;  /* 0x0000005d2e557211 */ /* 0x000fe200018f0eff */
[----:B------:R-:W-:Y:S01]  /*1e160*/  IMAD R25, R25, R56, RZ ;  /* 0x0000003819197224 */ /* 0x000fe200078e02ff */
[----:B------:R-:W-:Y:S01]  /*1e170*/  LEA R71, P1, R42, R43, 0x1 ;  /* 0x0000002b2a477211 */ /* 0x000fe200078208ff */
[----:B------:R-:W-:Y:S01]  /*1e180*/  STL [R1+0x16e8], R11 ;  /* 0x0016e80b01007387 */ /* 0x000fe20000100800 */
[----:B------:R-:W-:Y:S01]  /*1e190*/  LEA.HI.X.SX32 R86, R45, R93, 0x1, P4 ;  /* 0x0000005d2d567211 */ /* 0x000fe200020f0eff */
[----:B------:R-:W-:Y:S01]  /*1e1a0*/  IMAD R19, R19, R72, RZ ;  /* 0x0000004813137224 */ /* 0x000fe200078e02ff */
[----:B------:R-:W-:Y:S01]  /*1e1b0*/  LEA R56, P3, R41, R43, 0x1 ;  /* 0x0000002b29387211 */ /* 0x000fe200078608ff */
[----:B------:R-:W-:Y:S01]  /*1e1c0*/  STL [R1+0x1704], R70 ;  /* 0x0017044601007387 */ /* 0x000fe20000100800 */
[----:B------:R-:W-:Y:S01]  /*1e1d0*/  LEA.HI.X.SX32 R87, R44, R93, 0x1, P5 ;  /* 0x0000005d2c577211 */ /* 0x000fe200028f0eff */
[----:B------:R-:W-:Y:S01]  /*1e1e0*/  IMAD R15, R15, R30, RZ ;  /* 0x0000001e0f0f7224 */ /* 0x000fe200078e02ff */
[----:B------:R-:W2:Y:S01]  /*1e1f0*/  LDC R66, c[0x0][0x3b0] ;  /* 0x0000ec00ff427b82 */ /* 0x000ea20000000800 */
[----:B------:R-:W-:Y:S01]  /*1e200*/  STL [R1+0x16f0], R84 ;  /* 0x0016f05401007387 */ /* 0x000fe20000100800 */
[----:B------:R-:W-:Y:S01]  /*1e210*/  LEA R72, P4, R38, R43, 0x1 ;  /* 0x0000002b26487211 */ /* 0x000fe200078808ff */
[----:B------:R-:W-:-:S02]  /*1e220*/  IMAD R14, R14, R50, RZ ;  /* 0x000000320e0e7224 */ /* 0x000fc400078e02ff */
[----:B------:R-:W-:Y:S01]  /*1e230*/  STL [R1+0x170c], R55 ;  /* 0x00170c3701007387 */ /* 0x000fe20000100800 */
[----:B------:R-:W-:Y:S01]  /*1e240*/  IMAD R37, R37, R57, RZ ;  /* 0x0000003925257224 */ /* 0x000fe200078e02ff */
[----:B------:R-:W-:Y:S01]  /*1e250*/  LEA.HI.X.SX32 R88, R42, R93, 0x1, P1 ;  /* 0x0000005d2a587211 */ /* 0x000fe200008f0eff */
[----:B------:R-:W2:Y:S01]  /*1e260*/  LDC R30, c[0x0][0x3b0] ;  /* 0x0000ec00ff1e7b82 */ /* 0x000ea20000000800 */
[----:B------:R-:W-:Y:S01]  /*1e270*/  STL [R1+0x16f8], R85 ;  /* 0x0016f85501007387 */ /* 0x000fe20000100800 */
[----:B------:R-:W-:Y:S01]  /*1e280*/  LEA R57, P5, R34, R43, 0x1 ;  /* 0x0000002b22397211 */ /* 0x000fe200078a08ff */
[----:B------:R-:W-:Y:S02]  /*1e290*/  IMAD R31, R31, R73, RZ ;  /* 0x000000491f1f7224 */ /* 0x000fe400078e02ff */
[----:B------:R-:W-:Y:S01]  /*1e2a0*/  STL [R1+0x1714], R71 ;  /* 0x0017144701007387 */ /* 0x000fe20000100800 */
[----:B------:R-:W-:Y:S02]  /*1e2b0*/  LEA.HI.X.SX32 R89, R41, R93, 0x1, P3 ;  /* 0x0000005d29597211 */ /* 0x000fe400018f0eff */
[----:B------:R-:W2:Y:S01]  /*1e2c0*/  LDC R65, c[0x0][0x3b0] ;  /* 0x0000ec00ff417b82 */ /* 0x000ea20000000800 */
[----:B------:R-:W-:Y:S01]  /*1e2d0*/  STL [R1+0x1700], R86 ;  /* 0x0017005601007387 */ /* 0x000fe20000100800 */
[----:B------:R-:W-:Y:S01]  /*1e2e0*/  LEA R73, P1, R2, R43, 0x1 ;  /* 0x0000002b02497211 */ /* 0x000fe200078208ff */
[----:B------:R-:W-:-:S02]  /*1e2f0*/  IMAD R40, R40, R58, RZ ;  /* 0x0000003a28287224 */ /* 0x000fc400078e02ff */
[----:B------:R-:W-:Y:S03]  /*1e300*/  STL [R1+0x171c], R56 ;  /* 0x00171c3801007387 */ /* 0x000fe60000100800 */
[----:B------:R-:W2:Y:S01]  /*1e310*/  LDC R50, c[0x0][0x3b0] ;  /* 0x0000ec00ff327b82 */ /* 0x000ea20000000800 */
[----:B------:R-:W-:Y:S01]  /*1e320*/  STL [R1+0x1708], R87 ;  /* 0x0017085701007387 */ /* 0x000fe20000100800 */
[----:B------:R-:W-:Y:S01]  /*1e330*/  LEA.HI.X.SX32 R90, R38, R93, 0x1, P4 ;  /* 0x0000005d265a7211 */ /* 0x000fe200020f0eff */
[----:B0-----:R-:W-:Y:S01]  /*1e340*/  IMAD R18, R18, R74, RZ ;  /* 0x0000004a12127224 */ /* 0x001fe200078e02ff */
[----:B------:R-:W-:Y:S01]  /*1e350*/  LEA R58, P3, R12, R43, 0x1 ;  /* 0x0000002b0c3a7211 */ /* 0x000fe200078608ff */
[----:B------:R-:W-:Y:S01]  /*1e360*/  STL [R1+0x1724], R72 ;  /* 0x0017244801007387 */ /* 0x000fe20000100800 */
[----:B------:R-:W-:Y:S02]  /*1e370*/  LEA.HI.X.SX32 R91, R34, R93, 0x1, P5 ;  /* 0x0000005d225b7211 */ /* 0x000fe400028f0eff */
[----:B------:R-:W0:Y:S01]  /*1e380*/  LDC R63, c[0x0][0x3b0] ;  /* 0x0000ec00ff3f7b82 */ /* 0x000e220000000800 */
[----:B------:R-:W-:Y:S01]  /*1e390*/  STL [R1+0x1710], R88 ;  /* 0x0017105801007387 */ /* 0x000fe20000100800 */
[----:B------:R-:W-:Y:S01]  /*1e3a0*/  LEA R74, P4, R13, R43, 0x1 ;  /* 0x0000002b0d4a7211 */ /* 0x000fe200078808ff */
[----:B---3--:R-:W-:-:S02]  /*1e3b0*/  IMAD R16, R16, R76, RZ ;  /* 0x0000004c10107224 */ /* 0x008fc400078e02ff */
[----:B------:R-:W-:Y:S01]  /*1e3c0*/  STL [R1+0x172c], R57 ;  /* 0x00172c3901007387 */ /* 0x000fe20000100800 */
[----:B------:R-:W-:Y:S01]  /*1e3d0*/  IMAD R24, R24, R59, RZ ;  /* 0x0000003b18187224 */ /* 0x000fe200078e02ff */
[----:B------:R-:W-:Y:S01]  /*1e3e0*/  LEA.HI.X.SX32 R2, R2, R93, 0x1, P1 ;  /* 0x0000005d02027211 */ /* 0x000fe200008f0eff */
[----:B------:R-:W3:Y:S01]  /*1e3f0*/  LDC R62, c[0x0][0x3b0] ;  /* 0x0000ec00ff3e7b82 */ /* 0x000ee20000000800 */
[----:B------:R-:W-:Y:S01]  /*1e400*/  STL [R1+0x1718], R89 ;  /* 0x0017185901007387 */ /* 0x000fe20000100800 */
[----:B------:R-:W-:Y:S01]  /*1e410*/  LEA R59, P5, R14, R43, 0x1 ;  /* 0x0000002b0e3b7211 */ /* 0x000fe200078a08ff */
[----:B----4-:R-:W-:Y:S02]  /*1e420*/  IMAD R17, R17, R75, RZ ;  /* 0x0000004b11117224 */ /* 0x010fe400078e02ff */
[----:B------:R-:W-:Y:S01]  /*1e430*/  STL [R1+0x1734], R73 ;  /* 0x0017344901007387 */ /* 0x000fe20000100800 */
[----:B-1----:R-:W-:Y:S01]  /*1e440*/  IMAD R35, R35, R60, RZ ;  /* 0x0000003c23237224 */ /* 0x002fe200078e02ff */
[----:B------:R-:W-:-:S02]  /*1e450*/  LEA.HI.X.SX32 R12, R12, R93, 0x1, P3 ;  /* 0x0000005d0c0c7211 */ /* 0x000fc400018f0eff */
[----:B------:R-:W-:Y:S01]  /*1e460*/  STL [R1+0x1720], R90 ;  /* 0x0017205a01007387 */ /* 0x000fe20000100800 */
[----:B------:R-:W-:-:S03]  /*1e470*/  LEA R60, P1, R15, R43, 0x1 ;  /* 0x0000002b0f3c7211 */ /* 0x000fc600078208ff */
[----:B------:R-:W-:Y:S01]  /*1e480*/  STL [R1+0x173c], R58 ;  /* 0x00173c3a01007387 */ /* 0x000fe20000100800 */
[----:B------:R-:W-:-:S03]  /*1e490*/  LEA.HI.X.SX32 R13, R13, R93, 0x1, P4 ;  /* 0x0000005d0d0d7211 */ /* 0x000fc600020f0eff */
[----:B------:R-:W-:Y:S01]  /*1e4a0*/  STL [R1+0x1728], R91 ;  /* 0x0017285b01007387 */ /* 0x000fe20000100800 */
[----:B------:R-:W-:Y:S01]  /*1e4b0*/  LEA R44, P3, R16, R43, 0x1 ;  /* 0x0000002b102c7211 */ /* 0x000fe200078608ff */
[----:B--2---:R-:W-:Y:S02]  /*1e4c0*/  IMAD R28, R28, R61, RZ ;  /* 0x0000003d1c1c7224 */ /* 0x004fe400078e02ff */
[----:B------:R-:W-:Y:S01]  /*1e4d0*/  STL [R1+0x1744], R74 ;  /* 0x0017444a01007387 */ /* 0x000fe20000100800 */
[----:B------:R-:W-:-:S03]  /*1e4e0*/  LEA.HI.X.SX32 R14, R14, R93, 0x1, P5 ;  /* 0x0000005d0e0e7211 */ /* 0x000fc600028f0eff */
[----:B------:R-:W-:Y:S01]  /*1e4f0*/  STL [R1+0x1730], R2 ;  /* 0x0017300201007387 */ /* 0x000fe20000100800 */
[----:B------:R-:W-:-:S03]  /*1e500*/  LEA R61, P4, R17, R43, 0x1 ;  /* 0x0000002b113d7211 */ /* 0x000fc600078808ff */
        /* <DEDUP_REMOVED lines=9> */
[----:B------:R-:W-:-:S03]  /*1e5a0*/  LEA R46, P3, R19, R43, 0x1 ;  /* 0x0000002b132e7211 */ /* 0x000fc600078608ff */
[----:B------:R-:W-:Y:S01]  /*1e5b0*/  STL [R1+0x1748], R14 ;  /* 0x0017480e01007387 */ /* 0x000fe20000100800 */
[----:B------:R-:W-:-:S03]  /*1e5c0*/  LEA.HI.X.SX32 R17, R17, R93, 0x1, P4 ;  /* 0x0000005d11117211 */ /* 0x000fc600020f0eff */
[----:B------:R-:W-:Y:S01]  /*1e5d0*/  STL [R1+0x1764], R61 ;  /* 0x0017643d01007387 */ /* 0x000fe20000100800 */
[----:B------:R-:W-:Y:S01]  /*1e5e0*/  LEA R80, P4, R32, R43, 0x1 ;  /* 0x0000002b20507211 */ /* 0x000fe200078808ff */
[----:B------:R-:W-:Y:S02]  /*1e5f0*/  IMAD R36, R36, R66, RZ ;  /* 0x0000004224247224 */ /* 0x000fe400078e02ff */
[----:B------:R-:W-:Y:S01]  /*1e600*/  STL [R1+0x1750], R15 ;  /* 0x0017500f01007387 */ /* 0x000fe20000100800 */
[----:B------:R-:W-:Y:S01]  /*1e610*/  LEA.HI.X.SX32 R18, R18, R93, 0x1, P5 ;  /* 0x0000005d12127211 */ /* 0x000fe200028f0eff */
[----:B------:R-:W-:Y:S02]  /*1e620*/  IMAD R30, R92, R30, RZ ;  /* 0x0000001e5c1e7224 */ /* 0x000fe400078e02ff */
[----:B------:R-:W-:Y:S01]  /*1e630*/  STL [R1+0x176c], R45 ;  /* 0x00176c2d01007387 */ /* 0x000fe20000100800 */
[----:B------:R-:W-:Y:S01]  /*1e640*/  LEA R47, P5, R20, R43, 0x1 ;  /* 0x0000002b142f7211 */ /* 0x000fe200078a08ff */
[----:B------:R-:W-:-:S02]  /*1e650*/  IMAD R22, R22, R65, RZ ;  /* 0x0000004116167224 */ /* 0x000fc400078e02ff */
[----:B------:R-:W-:Y:S01]  /*1e660*/  STL [R1+0x1758], R16 ;  /* 0x0017581001007387 */ /* 0x000fe20000100800 */
[----:B------:R-:W-:Y:S01]  /*1e670*/  IMAD R92, R48, R50, RZ ;  /* 0x00000032305c7224 */ /* 0x000fe200078e02ff */
[----:B------:R-:W-:Y:S02]  /*1e680*/  LEA.HI.X.SX32 R31, R31, R93, 0x1, P1 ;  /* 0x0000005d1f1f7211 */ /* 0x000fe400008f0eff */
[----:B------:R-:W-:Y:S01]  /*1e690*/  STL [R1+0x1774], R79 ;  /* 0x0017744f01007387 */ /* 0x000fe20000100800 */
[----:B------:R-:W-:Y:S01]  /*1e6a0*/  LEA R48, P1, R21, R43, 0x1 ;  /* 0x0000002b15307211 */ /* 0x000fe200078208ff */
[----:B------:R-:W-:Y:S02]  /*1e6b0*/  IMAD R27, R27, R64, RZ ;  /* 0x000000401b1b7224 */ /* 0x000fe400078e02ff */
[----:B------:R-:W-:Y:S01]  /*1e6c0*/  STL [R1+0x177c], R46 ;  /* 0x00177c2e01007387 */ /* 0x000fe20000100800 */
[----:B------:R-:W-:-:S03]  /*1e6d0*/  LEA.HI.X.SX32 R19, R19, R93, 0x1, P3 ;  /* 0x0000005d13137211 */ /* 0x000fc600018f0eff */
[----:B------:R-:W-:Y:S01]  /*1e6e0*/  STL [R1+0x1760], R17 ;  /* 0x0017601101007387 */ /* 0x000fe20000100800 */
[----:B------:R-:W-:Y:S01]  /*1e6f0*/  LEA R83, P3, R36, R43, 0x1 ;  /* 0x0000002b24537211 */ /* 0x000fe200078608ff */
[----:B0-----:R-:W-:Y:S02]  /*1e700*/  IMAD R33, R33, R63, RZ ;  /* 0x0000003f21217224 */ /* 0x001fe400078e02ff */
[----:B------:R-:W-:Y:S01]  /*1e710*/  STL [R1+0x1784], R80 ;  /* 0x0017845001007387 */ /* 0x000fe20000100800 */
[----:B------:R-:W-:-:S03]  /*1e720*/  LEA.HI.X.SX32 R32, R32, R93, 0x1, P4 ;  /* 0x0000005d20207211 */ /* 0x000fc600020f0eff */
[----:B------:R-:W-:Y:S01]  /*1e730*/  STL [R1+0x1768], R18 ;  /* 0x0017681201007387 */ /* 0x000fe20000100800 */
[----:B------:R-:W-:Y:S01]  /*1e740*/  LEA R50, P4, R22, R43, 0x1 ;  /* 0x0000002b16327211 */ /* 0x000fe200078808ff */
[----:B---3--:R-:W-:Y:S02]  /*1e750*/  IMAD R23, R23, R62, RZ ;  /* 0x0000003e17177224 */ /* 0x008fe400078e02ff */
        /* <DEDUP_REMOVED lines=59> */
[----:B------:R-:W-:-:S03]  /*1eb10*/  LEA.HI.X.SX32 R26, R26, R93, 0x1, P4 ;  /* 0x0000005d1a1a7211 */ /* 0x000fc600020f0eff */
[----:B------:R-:W-:Y:S01]  /*1eb20*/  STL [R1+0x17fc], R65 ;  /* 0x0017fc4101007387 */ /* 0x000fe20000100800 */
[----:B------:R-:W-:-:S03]  /*1eb30*/  LEA.HI.X.SX32 R30, R30, R93, 0x1, P5 ;  /* 0x0000005d1e1e7211 */ /* 0x000fc600028f0eff */
[----:B------:R-:W-:Y:S04]  /*1eb40*/  STL [R1+0x17e8], R25 ;  /* 0x0017e81901007387 */ /* 0x000fe80000100800 */
[----:B------:R-:W-:Y:S04]  /*1eb50*/  STL [R1+0x1800], R78 ;  /* 0x0018004e01007387 */ /* 0x000fe80000100800 */
[----:B------:R-:W-:Y:S04]  /*1eb60*/  STL [R1+0x17f0], R29 ;  /* 0x0017f01d01007387 */ /* 0x000fe80000100800 */
[----:B------:R-:W-:Y:S04]  /*1eb70*/  STL [R1+0x16e4], R43 ;  /* 0x0016e42b01007387 */ /* 0x000fe80000100800 */
[----:B------:R-:W-:Y:S04]  /*1eb80*/  STL [R1+0x16d8], R39 ;  /* 0x0016d82701007387 */ /* 0x000fe80000100800 */
[----:B------:R-:W-:Y:S04]  /*1eb90*/  STL [R1+0x16dc], R26 ;  /* 0x0016dc1a01007387 */ /* 0x000fe80000100800 */
[----:B------:R-:W-:Y:S04]  /*1eba0*/  STL [R1+0x16e0], R30 ;  /* 0x0016e01e01007387 */ /* 0x000fe80000100800 */
[----:B------:R0:W-:Y:S01]  /*1ebb0*/  STS.U16 [R49+UR76+0x42680], R68 ;  /* 0x0426804431007988 */ /* 0x0001e2000800044c */
[----:B------:R-:W-:-:S02]  /*1ebc0*/  PRMT R51, RZ, 0x7610, R51 ;  /* 0x00007610ff337816 */ /* 0x000fc40000000033 */
[----:B------:R-:W-:Y:S01]  /*1ebd0*/  LEA.HI.X.SX32 R41, R92, R93, 0x1, P1 ;  /* 0x0000005d5c297211 */ /* 0x000fe200008f0eff */
[----:B------:R-:W-:Y:S02]  /*1ebe0*/  @P0 IMAD.MOV.U32 R92, RZ, RZ, R53 ;  /* 0x000000ffff5c0224 */ /* 0x000fe400078e0035 */
[----:B------:R-:W-:Y:S01]  /*1ebf0*/  @P0 IMAD.MOV.U32 R93, RZ, RZ, R11 ;  /* 0x000000ffff5d0224 */ /* 0x000fe200078e000b */
[----:B0-----:R-:W2:Y:S04]  /*1ec00*/  LDL.LU R68, [R1+0x22dc] ;  /* 0x0022dc0001447983 */ /* 0x001ea80000300800 */
[----:B------:R-:W5:Y:S04]  /*1ec10*/  LDL.LU R11, [R1+0x22d8] ;  /* 0x0022d800010b7983 */ /* 0x000f680000300800 */
[----:B------:R-:W3:Y:S01]  /*1ec20*/  LDL.LU R53, [R1+0x22d4] ;  /* 0x0022d40001357983 */ /* 0x000ee20000300800 */
[----:B------:R-:W-:-:S03]  /*1ec30*/  PRMT R67, RZ, 0x7610, R67 ;  /* 0x00007610ff437816 */ /* 0x000fc60000000043 */
[----:B------:R0:W4:Y:S04]  /*1ec40*/  @P0 LDG.E.U16 R51, desc[UR6][R92.64] ;  /* 0x000000065c330981 */ /* 0x000128000c1e1500 */
[----:B------:R1:W-:Y:S01]  /*1ec50*/  STL [R1+0x16d4], R41 ;  /* 0x0016d42901007387 */ /* 0x0003e20000100800 */
[----:B0-----:R-:W-:Y:S02]  /*1ec60*/  @P0 IMAD.MOV.U32 R93, RZ, RZ, R84 ;  /* 0x000000ffff5d0224 */ /* 0x001fe400078e0054 */
[----:B------:R-:W-:Y:S01]  /*1ec70*/  @P0 IMAD.MOV.U32 R92, RZ, RZ, R69 ;  /* 0x000000ffff5c0224 */ /* 0x000fe200078e0045 */
[----:B------:R-:W5:Y:S04]  /*1ec80*/  LDL.LU R84, [R1+0x22d0] ;  /* 0x0022d00001547983 */ /* 0x000f680000300800 */
[----:B------:R-:W4:Y:S04]  /*1ec90*/  LDL.LU R69, [R1+0x22cc] ;  /* 0x0022cc0001457983 */ /* 0x000f280000300800 */
[----:B------:R0:W4:Y:S02]  /*1eca0*/  @P0 LDG.E.U16 R67, desc[UR6][R92.64] ;  /* 0x000000065c430981 */ /* 0x000124000c1e1500 */
[----:B0-----:R-:W-:-:S02]  /*1ecb0*/  @P0 IMAD.MOV.U32 R93, RZ, RZ, R85 ;  /* 0x000000ffff5d0224 */ /* 0x001fc400078e0055 */
[----:B------:R-:W-:Y:S01]  /*1ecc0*/  @P0 IMAD.MOV.U32 R92, RZ, RZ, R54 ;  /* 0x000000ffff5c0224 */ /* 0x000fe200078e0036 */
[----:B------:R-:W5:Y:S04]  /*1ecd0*/  LDL.LU R85, [R1+0x22c8] ;  /* 0x0022c80001557983 */ /* 0x000f680000300800 */
[----:B------:R-:W4:Y:S01]  /*1ece0*/  LDL.LU R54, [R1+0x22c4] ;  /* 0x0022c40001367983 */ /* 0x000f220000300800 */
[----:B------:R-:W-:-:S06]  /*1ecf0*/  PRMT R52, RZ, 0x7610, R52 ;  /* 0x00007610ff347816 */ /* 0x000fcc0000000034 */
[----:B------:R0:W4:Y:S02]  /*1ed00*/  @P0 LDG.E.U16 R52, desc[UR6][R92.64] ;  /* 0x000000065c340981 */ /* 0x000124000c1e1500 */
[----:B0-----:R-:W-:Y:S02]  /*1ed10*/  @P0 IMAD.MOV.U32 R92, RZ, RZ, R70 ;  /* 0x000000ffff5c0224 */ /* 0x001fe400078e0046 */
[----:B------:R-:W-:Y:S02]  /*1ed20*/  @P0 IMAD.MOV.U32 R93, RZ, RZ, R86 ;  /* 0x000000ffff5d0224 */ /* 0x000fe400078e0056 */
[----:B------:R-:W5:Y:S04]  /*1ed30*/  LDL.LU R86, [R1+0x22c0] ;  /* 0x0022c00001567983 */ /* 0x000f680000300800 */
[----:B------:R-:W4:Y:S01]  /*1ed40*/  LDL.LU R70, [R1+0x22bc] ;  /* 0x0022bc0001467983 */ /* 0x000f220000300800 */
[----:B--2---:R-:W-:-:S06]  /*1ed50*/  PRMT R68, RZ, 0x7610, R68 ;  /* 0x00007610ff447816 */ /* 0x004fcc0000000044 */
[----:B------:R0:W2:Y:S01]  /*1ed60*/  @P0 LDG.E.U16 R68, desc[UR6][R92.64] ;  /* 0x000000065c440981 */ /* 0x0000a2000c1e1500 */
[----:B---3--:R-:W-:Y:S01]  /*1ed70*/  PRMT R53, RZ, 0x7610, R53 ;  /* 0x00007610ff357816 */ /* 0x008fe20000000035 */
[----:B0-----:R-:W-:Y:S02]  /*1ed80*/  @P0 IMAD.MOV.U32 R92, RZ, RZ, R55 ;  /* 0x000000ffff5c0224 */ /* 0x001fe400078e0037 */
[----:B------:R-:W-:Y:S02]  /*1ed90*/  @P0 IMAD.MOV.U32 R93, RZ, RZ, R87 ;  /* 0x000000ffff5d0224 */ /* 0x000fe400078e0057 */
[----:B------:R-:W5:Y:S04]  /*1eda0*/  LDL.LU R87, [R1+0x22b8] ;  /* 0x0022b80001577983 */ /* 0x000f680000300800 */
[----:B------:R-:W3:Y:S04]  /*1edb0*/  LDL.LU R55, [R1+0x22b4] ;  /* 0x0022b40001377983 */ /* 0x000ee80000300800 */
[----:B------:R0:W2:Y:S01]  /*1edc0*/  @P0 LDG.E.U16 R53, desc[UR6][R92.64] ;  /* 0x000000065c350981 */ /* 0x0000a2000c1e1500 */
[----:B----4-:R-:W-:Y:S01]  /*1edd0*/  PRMT R69, RZ, 0x7610, R69 ;  /* 0x00007610ff457816 */ /* 0x010fe20000000045 */
[----:B0-----:R-:W-:-:S02]  /*1ede0*/  @P0 IMAD.MOV.U32 R92, RZ, RZ, R71 ;  /* 0x000000ffff5c0224 */ /* 0x001fc400078e0047 */
[----:B------:R-:W-:Y:S02]  /*1edf0*/  @P0 IMAD.MOV.U32 R93, RZ, RZ, R88 ;  /* 0x000000ffff5d0224 */ /* 0x000fe400078e0058 */
[----:B------:R-:W5:Y:S04]  /*1ee00*/  LDL.LU R88, [R1+0x22b0] ;  /* 0x0022b00001587983 */ /* 0x000f680000300800 */
[----:B------:R-:W4:Y:S04]  /*1ee10*/  LDL.LU R71, [R1+0x22ac] ;  /* 0x0022ac0001477983 */ /* 0x000f280000300800 */
[----:B------:R0:W2:Y:S01]  /*1ee20*/  @P0 LDG.E.U16 R69, desc[UR6][R92.64] ;  /* 0x000000065c450981 */ /* 0x0000a2000c1e1500 */
[----:B------:R-:W-:Y:S01]  /*1ee30*/  PRMT R54, RZ, 0x7610, R54 ;  /* 0x00007610ff367816 */ /* 0x000fe20000000036 */
[----:B0-----:R-:W-:-:S02]  /*1ee40*/  @P0 IMAD.MOV.U32 R93, RZ, RZ, R89 ;  /* 0x000000ffff5d0224 */ /* 0x001fc400078e0059 */
[----:B------:R-:W-:Y:S01]  /*1ee50*/  @P0 IMAD.MOV.U32 R92, RZ, RZ, R56 ;  /* 0x000000ffff5c0224 */ /* 0x000fe200078e0038 */
[----:B------:R-:W5:Y:S04]  /*1ee60*/  LDL.LU R89, [R1+0x22a8] ;  /* 0x0022a80001597983 */ /* 0x000f680000300800 */
[----:B------:R-:W2:Y:S04]  /*1ee70*/  LDL.LU R56, [R1+0x22a4] ;  /* 0x0022a40001387983 */ /* 0x000ea80000300800 */
[----:B------:R0:W2:Y:S02]  /*1ee80*/  @P0 LDG.E.U16 R54, desc[UR6][R92.64] ;  /* 0x000000065c360981 */ /* 0x0000a4000c1e1500 */
[----:B0-----:R-:W-:-:S02]  /*1ee90*/  @P0 IMAD.MOV.U32 R93, RZ, RZ, R90 ;  /* 0x000000ffff5d0224 */ /* 0x001fc400078e005a */
[----:B------:R-:W-:Y:S01]  /*1eea0*/  @P0 IMAD.MOV.U32 R92, RZ, RZ, R72 ;  /* 0x000000ffff5c0224 */ /* 0x000fe200078e0048 */
[----:B------:R-:W5:Y:S04]  /*1eeb0*/  LDL.LU R90, [R1+0x22a0] ;  /* 0x0022a000015a7983 */ /* 0x000f680000300800 */
[----:B------:R-:W2:Y:S01]  /*1eec0*/  LDL.LU R72, [R1+0x229c] ;  /* 0x00229c0001487983 */ /* 0x000ea20000300800 */
[----:B------:R-:W-:-:S06]  /*1eed0*/  PRMT R70, RZ, 0x7610, R70 ;  /* 0x00007610ff467816 */ /* 0x000fcc0000000046 */
[----:B------:R0:W2:Y:S02]  /*1eee0*/  @P0 LDG.E.U16 R70, desc[UR6][R92.64] ;  /* 0x000000065c460981 */ /* 0x0000a4000c1e1500 */
[----:B0-----:R-:W-:Y:S02]  /*1eef0*/  @P0 IMAD.MOV.U32 R92, RZ, RZ, R57 ;  /* 0x000000ffff5c0224 */ /* 0x001fe400078e0039 */
[----:B------:R-:W-:Y:S02]  /*1ef00*/  @P0 IMAD.MOV.U32 R93, RZ, RZ, R91 ;  /* 0x000000ffff5d0224 */ /* 0x000fe400078e005b */
[----:B------:R-:W5:Y:S04]  /*1ef10*/  LDL.LU R91, [R1+0x2298] ;  /* 0x00229800015b7983 */ /* 0x000f680000300800 */
[----:B------:R-:W2:Y:S01]  /*1ef20*/  LDL.LU R57, [R1+0x2294] ;  /* 0x0022940001397983 */ /* 0x000ea20000300800 */
[----:B---3--:R-:W-:-:S06]  /*1ef30*/  PRMT R55, RZ, 0x7610, R55 ;  /* 0x00007610ff377816 */ /* 0x008fcc0000000037 */
[----:B------:R0:W3:Y:S02]  /*1ef40*/  @P0 LDG.E.U16 R55, desc[UR6][R92.64] ;  /* 0x000000065c370981 */ /* 0x0000e4000c1e1500 */
[----:B0-----:R-:W-:Y:S02]  /*1ef50*/  @P0 IMAD.MOV.U32 R92, RZ, RZ, R73 ;  /* 0x000000ffff5c0224 */ /* 0x001fe400078e0049 */
[----:B------:R-:W-:Y:S02]  /*1ef60*/  @P0 IMAD.MOV.U32 R93, RZ, RZ, R2 ;  /* 0x000000ffff5d0224 */ /* 0x000fe400078e0002 */
[----:B------:R-:W5:Y:S01]  /*1ef70*/  LDL.LU R2, [R1+0x2290] ;  /* 0x0022900001027983 */ /* 0x000f620000300800 */
[----:B----4-:R-:W-:-:S03]  /*1ef80*/  PRMT R71, RZ, 0x7610, R71 ;  /* 0x00007610ff477816 */ /* 0x010fc60000000047 */
[----:B------:R-:W4:Y:S04]  /*1ef90*/  LDL.LU R73, [R1+0x228c] ;  /* 0x00228c0001497983 */ /* 0x000f280000300800 */
[----:B------:R0:W3:Y:S02]  /*1efa0*/  @P0 LDG.E.U16 R71, desc[UR6][R92.64] ;  /* 0x000000065c470981 */ /* 0x0000e4000c1e1500 */
[----:B0-----:R-:W-:Y:S02]  /*1efb0*/  @P0 IMAD.MOV.U32 R92, RZ, RZ, R58 ;  /* 0x000000ffff5c0224 */ /* 0x001fe400078e003a */
[----:B------:R-:W-:Y:S02]  /*1efc0*/  @P0 IMAD.MOV.U32 R93, RZ, RZ, R12 ;  /* 0x000000ffff5d0224 */ /* 0x000fe400078e000c */
[----:B------:R-:W5:Y:S01]  /*1efd0*/  LDL.LU R12, [R1+0x2288] ;  /* 0x00228800010c7983 */ /* 0x000f620000300800 */
[----:B--2---:R-:W-:-:S03]  /*1efe0*/  PRMT R56, RZ, 0x7610, R56 ;  /* 0x00007610ff387816 */ /* 0x004fc60000000038 */
[----:B------:R-:W2:Y:S04]  /*1eff0*/  LDL.LU R58, [R1+0x2284] ;  /* 0x00228400013a7983 */ /* 0x000ea80000300800 */
[----:B------:R0:W3:Y:S02]  /*1f000*/  @P0 LDG.E.U16 R56, desc[UR6][R92.64] ;  /* 0x000000065c380981 */ /* 0x0000e4000c1e1500 */
[----:B0-----:R-:W-:Y:S02]  /*1f010*/  @P0 IMAD.MOV.U32 R93, RZ, RZ, R13 ;  /* 0x000000ffff5d0224 */ /* 0x001fe400078e000d */
[----:B------:R-:W-:Y:S01]  /*1f020*/  @P0 IMAD.MOV.U32 R92, RZ, RZ, R74 ;  /* 0x000000ffff5c0224 */ /* 0x000fe200078e004a */
[----:B------:R-:W5:Y:S01]  /*1f030*/  LDL.LU R13, [R1+0x2280] ;  /* 0x00228000010d7983 */ /* 0x000f620000300800 */
[----:B------:R-:W-:-:S03]  /*1f040*/  PRMT R72, RZ, 0x7610, R72 ;  /* 0x00007610ff487816 */ /* 0x000fc60000000048 */
[----:B------:R-:W3:Y:S04]  /*1f050*/  LDL.LU R74, [R1+0x227c] ;  /* 0x00227c00014a7983 */ /* 0x000ee80000300800 */
[----:B------:R0:W3:Y:S02]  /*1f060*/  @P0 LDG.E.U16 R72, desc[UR6][R92.64] ;  /* 0x000000065c480981 */ /* 0x0000e4000c1e1500 */
[----:B0-----:R-:W-:Y:S02]  /*1f070*/  @P0 IMAD.MOV.U32 R93, RZ, RZ, R14 ;  /* 0x000000ffff5d0224 */ /* 0x001fe400078e000e */
[----:B------:R-:W-:Y:S01]  /*1f080*/  @P0 IMAD.MOV.U32 R92, RZ, RZ, R59 ;  /* 0x000000ffff5c0224 */ /* 0x000fe200078e003b */
[----:B------:R-:W5:Y:S04]  /*1f090*/  LDL.LU R14, [R1+0x2278] ;  /* 0x00227800010e7983 */ /* 0x000f680000300800 */
[----:B------:R-:W3:Y:S01]  /*1f0a0*/  LDL.LU R59, [R1+0x2274] ;  /* 0x00227400013b7983 */ /* 0x000ee20000300800 */
[----:B------:R-:W-:-:S06]  /*1f0b0*/  PRMT R57, RZ, 0x7610, R57 ;  /* 0x00007610ff397816 */ /* 0x000fcc0000000039 */
[----:B------:R0:W3:Y:S02]  /*1f0c0*/  @P0 LDG.E.U16 R57, desc[UR6][R92.64] ;  /* 0x000000065c390981 */ /* 0x0000e4000c1e1500 */
[----:B0-----:R-:W-:Y:S02]  /*1f0d0*/  @P0 IMAD.MOV.U32 R92, RZ, RZ, R60 ;  /* 0x000000ffff5c0224 */ /* 0x001fe400078e003c */
[----:B------:R-:W-:Y:S02]  /*1f0e0*/  @P0 IMAD.MOV.U32 R93, RZ, RZ, R15 ;  /* 0x000000ffff5d0224 */ /* 0x000fe400078e000f */
[----:B------:R-:W5:Y:S04]  /*1f0f0*/  LDL.LU R15, [R1+0x2270] ;  /* 0x00227000010f7983 */ /* 0x000f680000300800 */
[----:B------:R-:W3:Y:S01]  /*1f100*/  LDL.LU R60, [R1+0x226c] ;  /* 0x00226c00013c7983 */ /* 0x000ee20000300800 */
[----:B----4-:R-:W-:-:S06]  /*1f110*/  PRMT R73, RZ, 0x7610, R73 ;  /* 0x00007610ff497816 */ /* 0x010fcc0000000049 */
[----:B------:R0:W4:Y:S02]  /*1f120*/  @P0 LDG.E.U16 R73, desc[UR6][R92.64] ;  /* 0x000000065c490981 */ /* 0x000124000c1e1500 */
[----:B0-----:R-:W-:Y:S02]  /*1f130*/  @P0 IMAD.MOV.U32 R92, RZ, RZ, R44 ;  /* 0x000000ffff5c0224 */ /* 0x001fe400078e002c */
[----:B------:R-:W-:Y:S02]  /*1f140*/  @P0 IMAD.MOV.U32 R93, RZ, RZ, R16 ;  /* 0x000000ffff5d0224 */ /* 0x000fe400078e0010 */
[----:B------:R-:W5:Y:S01]  /*1f150*/  LDL.LU R16, [R1+0x2268] ;  /* 0x0022680001107983 */ /* 0x000f620000300800 */
[----:B--2---:R-:W-:-:S03]  /*1f160*/  PRMT R58, RZ, 0x7610, R58 ;  /* 0x00007610ff3a7816 */ /* 0x004fc6000000003a */
[----:B------:R-:W2:Y:S04]  /*1f170*/  LDL.LU R44, [R1+0x2264] ;  /* 0x00226400012c7983 */ /* 0x000ea80000300800 */
[----:B------:R0:W4:Y:S02]  /*1f180*/  @P0 LDG.E.U16 R58, desc[UR6][R92.64] ;  /* 0x000000065c3a0981 */ /* 0x000124000c1e1500 */
[----:B0-----:R-:W-:Y:S02]  /*1f190*/  @P0 IMAD.MOV.U32 R92, RZ, RZ, R61 ;  /* 0x000000ffff5c0224 */ /* 0x001fe400078e003d */
[----:B------:R-:W-:Y:S02]  /*1f1a0*/  @P0 IMAD.MOV.U32 R93, RZ, RZ, R17 ;  /* 0x000000ffff5d0224 */ /* 0x000fe400078e0011 */
[----:B------:R-:W5:Y:S01]  /*1f1b0*/  LDL.LU R17, [R1+0x2260] ;  /* 0x0022600001117983 */ /* 0x000f620000300800 */
[----:B---3--:R-:W-:-:S03]  /*1f1c0*/  PRMT R74, RZ, 0x7610, R74 ;  /* 0x00007610ff4a7816 */ /* 0x008fc6000000004a */
[----:B------:R-:W3:Y:S04]  /*1f1d0*/  LDL.LU R61, [R1+0x225c] ;  /* 0x00225c00013d7983 */ /* 0x000ee80000300800 */
[----:B------:R0:W4:Y:S02]  /*1f1e0*/  @P0 LDG.E.U16 R74, desc[UR6][R92.64] ;  /* 0x000000065c4a0981 */ /* 0x000124000c1e1500 */
[----:B0-----:R-:W-:Y:S02]  /*1f1f0*/  @P0 IMAD.MOV.U32 R93, RZ, RZ, R18 ;  /* 0x000000ffff5d0224 */ /* 0x001fe400078e0012 */
[----:B------:R-:W-:Y:S01]  /*1f200*/  @P0 IMAD.MOV.U32 R92, RZ, RZ, R45 ;  /* 0x000000ffff5c0224 */ /* 0x000fe200078e002d */
[----:B------:R-:W5:Y:S01]  /*1f210*/  LDL.LU R18, [R1+0x2258] ;  /* 0x0022580001127983 */ /* 0x000f620000300800 */
[----:B------:R-:W-:-:S03]  /*1f220*/  PRMT R59, RZ, 0x7610, R59 ;  /* 0x00007610ff3b7816 */ /* 0x000fc6000000003b */
[----:B------:R-:W4:Y:S04]  /*1f230*/  LDL.LU R45, [R1+0x2254] ;  /* 0x00225400012d7983 */ /* 0x000f280000300800 */
[----:B------:R0:W4:Y:S02]  /*1f240*/  @P0 LDG.E.U16 R59, desc[UR6][R92.64] ;  /* 0x000000065c3b0981 */ /* 0x000124000c1e1500 */
[----:B0-----:R-:W-:Y:S02]  /*1f250*/  @P0 IMAD.MOV.U32 R93, RZ, RZ, R19 ;  /* 0x000000ffff5d0224 */ /* 0x001fe400078e0013 */
        /* <DEDUP_REMOVED lines=10> */
[----:B------:R0:W2:Y:S02]  /*1f300*/  @P0 LDG.E.U16 R44, desc[UR6][R92.64] ;  /* 0x000000065c2c0981 */ /* 0x0000a4000c1e1500 */
[----:B0-----:R-:W-:Y:S02]  /*1f310*/  @P0 IMAD.MOV.U32 R92, RZ, RZ, R48 ;  /* 0x000000ffff5c0224 */ /* 0x001fe400078e0030 */
[----:B------:R-:W-:Y:S02]  /*1f320*/  @P0 IMAD.MOV.U32 R93, RZ, RZ, R21 ;  /* 0x000000ffff5d0224 */ /* 0x000fe400078e0015 */
[----:B------:R-:W5:Y:S01]  /*1f330*/  LDL.LU R21, [R1+0x2240] ;  /* 0x0022400001157983 */ /* 0x000f620000300800 */
[----:B---3--:R-:W-:-:S03]  /*1f340*/  PRMT R61, RZ, 0x7610, R61 ;  /* 0x00007610ff3d7816 */ /* 0x008fc6000000003d */
[----:B------:R-:W3:Y:S04]  /*1f350*/  LDL.LU R48, [R1+0x223c] ;  /* 0x00223c0001307983 */ /* 0x000ee80000300800 */
[----:B------:R0:W2:Y:S02]  /*1f360*/  @P0 LDG.E.U16 R61, desc[UR6][R92.64] ;  /* 0x000000065c3d0981 */ /* 0x0000a4000c1e1500 */
[----:B0-----:R-:W-:Y:S02]  /*1f370*/  @P0 IMAD.MOV.U32 R92, RZ, RZ, R50 ;  /* 0x000000ffff5c0224 */ /* 0x001fe400078e0032 */
[----:B------:R-:W-:Y:S02]  /*1f380*/  @P0 IMAD.MOV.U32 R93, RZ, RZ, R22 ;  /* 0x000000ffff5d0224 */ /* 0x000fe400078e0016 */
[----:B------:R-:W5:Y:S01]  /*1f390*/  LDL.LU R22, [R1+0x2238] ;  /* 0x0022380001167983 */ /* 0x000f620000300800 */
[----:B----4-:R-:W-:-:S03]  /*1f3a0*/  PRMT R45, RZ, 0x7610, R45 ;  /* 0x00007610ff2d7816 */ /* 0x010fc6000000002d */
[----:B------:R-:W4:Y:S04]  /*1f3b0*/  LDL.LU R50, [R1+0x2234] ;  /* 0x0022340001327983 */ /* 0x000f280000300800 */
[----:B------:R0:W2:Y:S02]  /*1f3c0*/  @P0 LDG.E.U16 R45, desc[UR6][R92.64] ;  /* 0x000000065c2d0981 */ /* 0x0000a4000c1e1500 */
[----:B0-----:R-:W-:Y:S02]  /*1f3d0*/  @P0 IMAD.MOV.U32 R93, RZ, RZ, R23 ;  /* 0x000000ffff5d0224 */ /* 0x001fe400078e0017 */
[----:B------:R-:W-:Y:S01]  /*1f3e0*/  @P0 IMAD.MOV.U32 R92, RZ, RZ, R62 ;  /* 0x000000ffff5c0224 */ /* 0x000fe200078e003e */
[----:B------:R-:W5:Y:S01]  /*1f3f0*/  LDL.LU R23, [R1+0x2230] ;  /* 0x0022300001177983 */ /* 0x000f620000300800 */
[----:B------:R-:W-:-:S03]  /*1f400*/  PRMT R46, RZ, 0x7610, R46 ;  /* 0x00007610ff2e7816 */ /* 0x000fc6000000002e */
[----:B------:R-:W2:Y:S04]  /*1f410*/  LDL.LU R62, [R1+0x222c] ;  /* 0x00222c00013e7983 */ /* 0x000ea80000300800 */
[----:B------:R0:W2:Y:S02]  /*1f420*/  @P0 LDG.E.U16 R46, desc[UR6][R92.64] ;  /* 0x000000065c2e0981 */ /* 0x0000a4000c1e1500 */
[----:B0-----:R-:W-:Y:S02]  /*1f430*/  @P0 IMAD.MOV.U32 R93, RZ, RZ, R24 ;  /* 0x000000ffff5d0224 */ /* 0x001fe400078e0018 */
        /* <DEDUP_REMOVED lines=30> */
[----:B------:R-:W3:Y:S01]  /*1f620*/  LDL.LU R76, [R1+0x2200] ;  /* 0x00220000014c7983 */ /* 0x000ee20000300800 */
[----:B------:R-:W-:-:S03]  /*1f630*/  @P0 IMAD.MOV.U32 R92, RZ, RZ, R42 ;  /* 0x000000ffff5c0224 */ /* 0x000fc600078e002a */
[----:B------:R-:W3:Y:S01]  /*1f640*/  LDL R42, [R1+0x1564] ;  /* 0x00156400012a7983 */ /* 0x000ee20000100800 */
        /* <DEDUP_REMOVED lines=19> */
[----:B------:R0:W4:Y:S01]  /*1f780*/  @P0 LDG.E.U16 R75, desc[UR6][R92.64] ;  /* 0x000000065c4b0981 */ /* 0x000122000c1e1500 */
[----:B------:R-:W-:Y:S01]  /*1f790*/  PRMT R76, RZ, 0x7610, R76 ;  /* 0x00007610ff4c7816 */ /* 0x000fe2000000004c */
[----:B0-----:R-:W-:Y:S02]  /*1f7a0*/  @P0 IMAD.MOV.U32 R93, RZ, RZ, R32 ;  /* 0x000000ffff5d0224 */ /* 0x001fe400078e0020 */
[----:B------:R-:W-:Y:S01]  /*1f7b0*/  @P0 IMAD.MOV.U32 R92, RZ, RZ, R80 ;  /* 0x000000ffff5c0224 */ /* 0x000fe200078e0050 */
[----:B------:R-:W5:Y:S04]  /*1f7c0*/  LDL.LU R32, [R1+0x21e4] ;  /* 0x0021e40001207983 */ /* 0x000f680000300800 */
[----:B------:R-:W4:Y:S04]  /*1f7d0*/  LDL.LU R80, [R1+0x21e0] ;  /* 0x0021e00001507983 */ /* 0x000f280000300800 */
[----:B------:R0:W4:Y:S02]  /*1f7e0*/  @P0 LDG.E.U16 R76, desc[UR6][R92.64] ;  /* 0x000000065c4c0981 */ /* 0x000124000c1e1500 */
[----:B0-----:R-:W-:-:S02]  /*1f7f0*/  @P0 IMAD.MOV.U32 R93, RZ, RZ, R81 ;  /* 0x000000ffff5d0224 */ /* 0x001fc400078e0051 */
[----:B------:R-:W4:Y:S01]  /*1f800*/  LDL.LU R81, [R1+0x21dc] ;  /* 0x0021dc0001517983 */ /* 0x000f220000300800 */
[----:B------:R-:W-:-:S03]  /*1f810*/  @P0 IMAD.MOV.U32 R92, RZ, RZ, R83 ;  /* 0x000000ffff5c0224 */ /* 0x000fc600078e0053 */
[----:B------:R-:W4:Y:S01]  /*1f820*/  LDL.LU R83, [R1+0x21d8] ;  /* 0x0021d80001537983 */ /* 0x000f220000300800 */
[----:B------:R-:W-:-:S06]  /*1f830*/  PRMT R77, RZ, 0x7610, R77 ;  /* 0x00007610ff4d7816 */ /* 0x000fcc000000004d */
[----:B------:R0:W4:Y:S02]  /*1f840*/  @P0 LDG.E.U16 R77, desc[UR6][R92.64] ;  /* 0x000000065c4d0981 */ /* 0x000124000c1e1500 */
[----:B0-----:R-:W-:Y:S02]  /*1f850*/  @P0 IMAD.MOV.U32 R92, RZ, RZ, R34 ;  /* 0x000000ffff5c0224 */ /* 0x001fe400078e0022 */
[----:B------:R-:W-:Y:S02]  /*1f860*/  @P0 IMAD.MOV.U32 R93, RZ, RZ, R33 ;  /* 0x000000ffff5d0224 */ /* 0x000fe400078e0021 */
[----:B------:R-:W5:Y:S04]  /*1f870*/  LDL.LU R33, [R1+0x21d4] ;  /* 0x0021d40001217983 */ /* 0x000f680000300800 */
[----:B------:R-:W5:Y:S01]  /*1f880*/  LDL.LU R34, [R1+0x21d0] ;  /* 0x0021d00001227983 */ /* 0x000f620000300800 */
[----:B--2---:R-:W-:-:S06]  /*1f890*/  PRMT R78, RZ, 0x7610, R78 ;  /* 0x00007610ff4e7816 */ /* 0x004fcc000000004e */
[----:B------:R0:W2:Y:S02]  /*1f8a0*/  @P0 LDG.E.U16 R78, desc[UR6][R92.64] ;  /* 0x000000065c4e0981 */ /* 0x0000a4000c1e1500 */
[----:B0-----:R-:W-:Y:S02]  /*1f8b0*/  @P0 IMAD.MOV.U32 R92, RZ, RZ, R36 ;  /* 0x000000ffff5c0224 */ /* 0x001fe400078e0024 */
[----:B------:R-:W-:Y:S02]  /*1f8c0*/  @P0 IMAD.MOV.U32 R93, RZ, RZ, R35 ;  /* 0x000000ffff5d0224 */ /* 0x000fe400078e0023 */
[----:B------:R-:W5:Y:S01]  /*1f8d0*/  LDL.LU R35, [R1+0x21cc] ;  /* 0x0021cc0001237983 */ /* 0x000f620000300800 */
[----:B---3--:R-:W-:-:S03]  /*1f8e0*/  PRMT R79, RZ, 0x7610, R79 ;  /* 0x00007610ff4f7816 */ /* 0x008fc6000000004f */
[----:B------:R-:W5:Y:S04]  /*1f8f0*/  LDL.LU R36, [R1+0x21c8] ;  /* 0x0021c80001247983 */ /* 0x000f680000300800 */
[----:B------:R0:W3:Y:S02]  /*1f900*/  @P0 LDG.E.U16 R79, desc[UR6][R92.64] ;  /* 0x000000065c4f0981 */ /* 0x0000e4000c1e1500 */
[----:B0-----:R-:W-:Y:S02]  /*1f910*/  @P0 IMAD.MOV.U32 R92, RZ, RZ, R38 ;  /* 0x000000ffff5c0224 */ /* 0x001fe400078e0026 */
[----:B------:R-:W-:Y:S02]  /*1f920*/  @P0 IMAD.MOV.U32 R93, RZ, RZ, R37 ;  /* 0x000000ffff5d0224 */ /* 0x000fe400078e0025 */
[----:B------:R-:W5:Y:S01]  /*1f930*/  LDL.LU R37, [R1+0x21c4] ;  /* 0x0021c40001257983 */ /* 0x000f620000300800 */
[----:B----4-:R-:W-:-:S03]  /*1f940*/  PRMT R80, RZ, 0x7610, R80 ;  /* 0x00007610ff507816 */ /* 0x010fc60000000050 */
[----:B------:R-:W5:Y:S04]  /*1f950*/  LDL.LU R38, [R1+0x21c0] ;  /* 0x0021c00001267983 */ /* 0x000f680000300800 */
[----:B------:R0:W4:Y:S01]  /*1f960*/  @P0 LDG.E.U16 R80, desc[UR6][R92.64] ;  /* 0x000000065c500981 */ /* 0x000122000c1e1500 */
[----:B------:R-:W-:Y:S01]  /*1f970*/  PRMT R81, RZ, 0x7610, R81 ;  /* 0x00007610ff517816 */ /* 0x000fe20000000051 */
[----:B0-----:R-:W-:Y:S02]  /*1f980*/  @P0 IMAD.MOV.U32 R92, RZ, RZ, R40 ;  /* 0x000000ffff5c0224 */ /* 0x001fe400078e0028 */
[----:B------:R-:W-:Y:S01]  /*1f990*/  @P0 IMAD.MOV.U32 R93, RZ, RZ, R39 ;  /* 0x000000ffff5d0224 */ /* 0x000fe200078e0027 */
[----:B------:R-:W-:Y:S01]  /*1f9a0*/  PRMT R83, RZ, 0x7610, R83 ;  /* 0x00007610ff537816 */ /* 0x000fe20000000053 */
[----:B------:R-:W5:Y:S04]  /*1f9b0*/  LDL.LU R39, [R1+0x21bc] ;  /* 0x0021bc0001277983 */ /* 0x000f680000300800 */
[----:B------:R0:W2:Y:S04]  /*1f9c0*/  @P0 LDG.E.U16 R81, desc[UR6][R92.64] ;  /* 0x000000065c510981 */ /* 0x0000a8000c1e1500 */
[----:B------:R-:W5:Y:S01]  /*1f9d0*/  LDL.LU R40, [R1+0x21b8] ;  /* 0x0021b80001287983 */ /* 0x000f620000300800 */
[----:B0-----:R-:W-:-:S02]  /*1f9e0*/  @P0 IMAD.MOV.U32 R92, RZ, RZ, R43 ;  /* 0x000000ffff5c0224 */ /* 0x001fc400078e002b */
[----:B------:R-:W-:Y:S01]  /*1f9f0*/  @P0 IMAD.MOV.U32 R93, RZ, RZ, R41 ;  /* 0x000000ffff5d0224 */ /* 0x000fe200078e0029 */
[----:B------:R-:W0:Y:S04]  /*1fa00*/  S2R R43, SR_TID.X ;  /* 0x00000000002b7919 */ /* 0x000e280000002100 */
[----:B------:R1:W2:Y:S04]  /*1fa10*/  @P0 LDG.E.U16 R83, desc[UR6][R92.64] ;  /* 0x000000065c530981 */ /* 0x0002a8000c1e1500 */
[----:B-1----:R1:W5:Y:S01]  /*1fa20*/  LDL.LU R41, [R1+0x21b4] ;  /* 0x0021b40001297983 */ /* 0x0023620000300800 */
[----:B------:R-:W-:-:S02]  /*1fa30*/  VIADD R92, R42, 0x20000 ;  /* 0x000200002a5c7836 */ /* 0x000fc40000000000 */
[----:B------:R-:W-:-:S03]  /*1fa40*/  VIADD R93, R42, 0x48000 ;  /* 0x000480002a5d7836 */ /* 0x000fc60000000000 */
[----:B------:R-:W-:Y:S02]  /*1fa50*/  SHF.R.U32.HI R92, RZ, 0x4, R92 ;  /* 0x00000004ff5c7819 */ /* 0x000fe4000001165c */
[----:B------:R-:W-:Y:S02]  /*1fa60*/  SHF.R.U32.HI R93, RZ, 0x4, R93 ;  /* 0x00000004ff5d7819 */ /* 0x000fe4000001165d */
[----:B------:R-:W-:Y:S02]  /*1fa70*/  SGXT.U32 R42, R92, 0xe ;  /* 0x0000000e5c2a781a */ /* 0x000fe40000000000 */
[----:B------:R-:W-:Y:S01]  /*1fa80*/  SGXT.U32 R93, R93, 0xe ;  /* 0x0000000e5d5d781a */ /* 0x000fe20000000000 */
[----:B------:R-:W-:Y:S02]  /*1fa90*/  IMAD.MOV.U32 R92, RZ, RZ, RZ ;  /* 0x000000ffff5c7224 */ /* 0x000fe400078e00ff */
[----:B------:R1:W-:Y:S01]  /*1faa0*/  STL [R1+0xec4], R42 ;  /* 0x000ec42a01007387 */ /* 0x0003e20000100800 */
[----:B0-----:R-:W-:-:S03]  /*1fab0*/  SHF.R.U32.HI R43, RZ, 0x5, R43 ;  /* 0x00000005ff2b7819 */ /* 0x001fc6000001162b */
[----:B------:R0:W-:Y:S01]  /*1fac0*/  STL [R1+0xec0], R93 ;  /* 0x000ec05d01007387 */ /* 0x0001e20000100800 */
[----:B-1----:R-:W-:Y:S02]  /*1fad0*/  IADD3 R42, P1, PT, R42, 0x4000080, RZ ;  /* 0x040000802a2a7810 */ /* 0x002fe40007f3e0ff */
[----:B------:R-:W-:Y:S02]  /*1fae0*/  ISETP.NE.U32.AND P0, PT, R43, RZ, PT ;  /* 0x000000ff2b00720c */ /* 0x000fe40003f05070 */
[----:B0-----:R-:W-:Y:S02]  /*1faf0*/  IADD3 R93, P3, PT, R93, 0x2, RZ ;  /* 0x000000025d5d7810 */ /* 0x001fe40007f7e0ff */
[C---:B------:R-:W-:Y:S02]  /*1fb00*/  IADD3.X R43, PT, PT, R92.reuse, 0x40004040, RZ, P1, !PT ;  /* 0x400040405c2b7810 */ /* 0x040fe40000ffe4ff */
[----:B------:R-:W-:Y:S01]  /*1fb10*/  IADD3.X R92, PT, PT, R92, 0x40004040, RZ, P3, !PT ;  /* 0x400040405c5c7810 */ /* 0x000fe20001ffe4ff */
[----:B------:R0:W-:Y:S01]  /*1fb20*/  STS.U16 [R49+UR76+0x42a80], R44 ;  /* 0x042a802c31007988 */ /* 0x0001e2000800044c */
[----:B------:R-:W-:-:S02]  /*1fb30*/  R2UR UR8, R42 ;  /* 0x000000002a0872ca */ /* 0x000fc400000e0000 */
[----:B------:R-:W-:Y:S01]  /*1fb40*/  R2UR UR11, R92 ;  /* 0x000000005c0b72ca */ /* 0x000fe200000e0000 */
[----:B------:R1:W-:Y:S01]  /*1fb50*/  STS.U16 [R49+UR76+0x42e80], R45 ;  /* 0x042e802d31007988 */ /* 0x0003e2000800044c */
[----:B------:R-:W-:Y:S02]  /*1fb60*/  LOP3.LUT R92, R0, 0x60, RZ, 0x3c, !PT ;  /* 0x00000060005c7812 */ /* 0x000fe400078e3cff */
[----:B------:R-:W-:Y:S01]  /*1fb70*/  R2UR UR9, R43 ;  /* 0x000000002b0972ca */ /* 0x000fe200000e0000 */
[----:B------:R0:W5:Y:S04]  /*1fb80*/  LDL.LU R42, [R1+0x21b0] ;  /* 0x0021b000012a7983 */ /* 0x0001680000300800 */
[----:B------:R0:W-:Y:S04]  /*1fb90*/  STS.U16 [R49+UR76+0x43280], R46 ;  /* 0x0432802e31007988 */ /* 0x0001e8000800044c */
[----:B------:R0:W5:Y:S04]  /*1fba0*/  LDL.LU R43, [R1+0x21ac] ;  /* 0x0021ac00012b7983 */ /* 0x0001680000300800 */
[----:B------:R1:W-:Y:S04]  /*1fbb0*/  STS.U16 [R49+UR76+0x43680], R47 ;  /* 0x0436802f31007988 */ /* 0x0003e8000800044c */
[----:B0-----:R0:W5:Y:S04]  /*1fbc0*/  LDL.LU R44, [R1+0x21a8] ;  /* 0x0021a800012c7983 */ /* 0x0011680000300800 */
[----:B------:R0:W-:Y:S04]  /*1fbd0*/  STS.U16 [R49+UR76+0x43a80], R48 ;  /* 0x043a803031007988 */ /* 0x0001e8000800044c */
[----:B-1----:R1:W5:Y:S04]  /*1fbe0*/  LDL.LU R45, [R1+0x21a4] ;  /* 0x0021a400012d7983 */ /* 0x0023680000300800 */
[----:B------:R0:W-:Y:S04]  /*1fbf0*/  STS.U16 [R49+UR76+0x43e80], R50 ;  /* 0x043e803231007988 */ /* 0x0001e8000800044c */
[----:B------:R1:W5:Y:S04]  /*1fc00*/  LDL.LU R46, [R1+0x21a0] ;  /* 0x0021a000012e7983 */ /* 0x0003680000300800 */
[----:B------:R0:W-:Y:S04]  /*1fc10*/  STS.U16 [R92+UR76+0x40300], R51 ;  /* 0x040300335c007988 */ /* 0x0001e8000800044c */
[----:B------:R1:W5:Y:S04]  /*1fc20*/  LDL.LU R47, [R1+0x219c] ;  /* 0x00219c00012f7983 */ /* 0x0003680000300800 */
[----:B------:R1:W-:Y:S04]  /*1fc30*/  STS.U16 [R92+UR76+0x40700], R52 ;  /* 0x040700345c007988 */ /* 0x0003e8000800044c */
[----:B0-----:R0:W5:Y:S04]  /*1fc40*/  LDL.LU R48, [R1+0x2198] ;  /* 0x0021980001307983 */ /* 0x0011680000300800 */
[----:B------:R0:W-:Y:S04]  /*1fc50*/  STS.U16 [R92+UR76+0x40b00], R53 ;  /* 0x040b00355c007988 */ /* 0x0001e8000800044c */
[----:B------:R0:W5:Y:S04]  /*1fc60*/  LDL.LU R49, [R1+0x2194] ;  /* 0x0021940001317983 */ /* 0x0001680000300800 */
[----:B------:R0:W-:Y:S04]  /*1fc70*/  STS.U16 [R92+UR76+0x40f00], R54 ;  /* 0x040f00365c007988 */ /* 0x0001e8000800044c */
[----:B------:R0:W5:Y:S04]  /*1fc80*/  LDL.LU R50, [R1+0x2190] ;  /* 0x0021900001327983 */ /* 0x0001680000300800 */
[----:B------:R0:W-:Y:S04]  /*1fc90*/  STS.U16 [R92+UR76+0x41300], R55 ;  /* 0x041300375c007988 */ /* 0x0001e8000800044c */
[----:B------:R0:W5:Y:S04]  /*1fca0*/  LDL.LU R51, [R1+0x218c] ;  /* 0x00218c0001337983 */ /* 0x0001680000300800 */
[----:B------:R0:W-:Y:S04]  /*1fcb0*/  STS.U16 [R92+UR76+0x41700], R56 ;  /* 0x041700385c007988 */ /* 0x0001e8000800044c */
[----:B-1----:R1:W5:Y:S04]  /*1fcc0*/  LDL.LU R52, [R1+0x2188] ;  /* 0x0021880001347983 */ /* 0x0023680000300800 */
        /* <DEDUP_REMOVED lines=12> */
[----:B------:R-:W-:Y:S04]  /*1fd90*/  STS.U16 [R92+UR76+0x43300], R63 ;  /* 0x0433003f5c007988 */ /* 0x000fe8000800044c */
[----:B------:R0:W5:Y:S04]  /*1fda0*/  LDL.LU R59, [R1+0x216c] ;  /* 0x00216c00013b7983 */ /* 0x0001680000300800 */
[----:B------:R-:W-:Y:S04]  /*1fdb0*/  STS.U16 [R92+UR76+0x43700], R64 ;  /* 0x043700405c007988 */ /* 0x000fe8000800044c */
[----:B------:R0:W5:Y:S04]  /*1fdc0*/  LDL.LU R60, [R1+0x2168] ;  /* 0x00216800013c7983 */ /* 0x0001680000300800 */
[----:B------:R-:W-:Y:S04]  /*1fdd0*/  STS.U16 [R92+UR76+0x43b00], R65 ;  /* 0x043b00415c007988 */ /* 0x000fe8000800044c */
[----:B------:R0:W5:Y:S04]  /*1fde0*/  LDL.LU R61, [R1+0x2164] ;  /* 0x00216400013d7983 */ /* 0x0001680000300800 */
[----:B------:R0:W-:Y:S04]  /*1fdf0*/  STS.U16 [R92+UR76+0x43f00], R66 ;  /* 0x043f00425c007988 */ /* 0x0001e8000800044c */
[----:B-1----:R1:W5:Y:S04]  /*1fe00*/  LDL.LU R62, [R1+0x2160] ;  /* 0x00216000013e7983 */ /* 0x0023680000300800 */
[----:B------:R1:W-:Y:S01]  /*1fe10*/  STS.U16 [R82+UR76+0x40380], R67 ;  /* 0x0403804352007988 */ /* 0x0003e2000800044c */
[----:B0-----:R-:W-:-:S03]  /*1fe20*/  SHF.R.S32.HI R92, RZ, 0x1f, R3 ;  /* 0x0000001fff5c7819 */ /* 0x001fc60000011403 */
[----:B------:R0:W5:Y:S04]  /*1fe30*/  LDL.LU R63, [R1+0x215c] ;  /* 0x00215c00013f7983 */ /* 0x0001680000300800 */
[----:B------:R0:W-:Y:S01]  /*1fe40*/  STS.U16 [R82+UR76+0x40780], R68 ;  /* 0x0407804452007988 */ /* 0x0001e2000800044c */
[----:B------:R-:W-:-:S03]  /*1fe50*/  LEA.HI R92, R92, R3, RZ, 0x7 ;  /* 0x000000035c5c7211 */ /* 0x000fc600078f38ff */
[----:B------:R0:W5:Y:S04]  /*1fe60*/  LDL.LU R64, [R1+0x2158] ;  /* 0x0021580001407983 */ /* 0x0001680000300800 */
[----:B------:R0:W-:Y:S04]  /*1fe70*/  STS.U16 [R82+UR76+0x40b80], R69 ;  /* 0x040b804552007988 */ /* 0x0001e8000800044c */
[----:B------:R0:W5:Y:S04]  /*1fe80*/  LDL.LU R65, [R1+0x2154] ;  /* 0x0021540001417983 */ /* 0x0001680000300800 */
[----:B------:R0:W-:Y:S04]  /*1fe90*/  STS.U16 [R82+UR76+0x40f80], R70 ;  /* 0x040f804652007988 */ /* 0x0001e8000800044c */
[----:B------:R0:W5:Y:S04]  /*1fea0*/  LDL.LU R66, [R1+0x2150] ;  /* 0x0021500001427983 */ /* 0x0001680000300800 */
[----:B------:R0:W-:Y:S04]  /*1feb0*/  STS.U16 [R82+UR76+0x41380], R71 ;  /* 0x0413804752007988 */ /* 0x0001e8000800044c */
[----:B-1----:R1:W5:Y:S04]  /*1fec0*/  LDL.LU R67, [R1+0x214c] ;  /* 0x00214c0001437983 */ /* 0x0023680000300800 */
[----:B------:R1:W-:Y:S01]  /*1fed0*/  STS.U16 [R82+UR76+0x41780], R72 ;  /* 0x0417804852007988 */ /* 0x0003e2000800044c */
[----:B------:R-:W-:-:S03]  /*1fee0*/  SHF.R.S32.HI R92, RZ, 0x7, R92 ;  /* 0x00000007ff5c7819 */ /* 0x000fc6000001145c */
[----:B0-----:R0:W5:Y:S04]  /*1fef0*/  LDL.LU R68, [R1+0x2148] ;  /* 0x0021480001447983 */ /* 0x0011680000300800 */
[----:B------:R0:W-:Y:S04]  /*1ff00*/  STS.U16 [R82+UR76+0x41b80], R73 ;  /* 0x041b804952007988 */ /* 0x0001e8000800044c */
[----:B------:R0:W5:Y:S04]  /*1ff10*/  LDL.LU R69, [R1+0x2144] ;  /* 0x0021440001457983 */ /* 0x0001680000300800 */
[----:B------:R0:W-:Y:S04]  /*1ff20*/  STS.U16 [R82+UR76+0x41f80], R74 ;  /* 0x041f804a52007988 */ /* 0x0001e8000800044c */
[----:B------:R0:W5:Y:S04]  /*1ff30*/  LDL.LU R70, [R1+0x2140] ;  /* 0x0021400001467983 */ /* 0x0001680000300800 */
[----:B------:R0:W-:Y:S04]  /*1ff40*/  STS.U16 [R82+UR76+0x42380], R75 ;  /* 0x0423804b52007988 */ /* 0x0001e8000800044c */
[----:B------:R0:W5:Y:S04]  /*1ff50*/  LDL.LU R71, [R1+0x213c] ;  /* 0x00213c0001477983 */ /* 0x0001680000300800 */
[----:B------:R0:W-:Y:S01]  /*1ff60*/  STS.U16 [R82+UR76+0x42780], R76 ;  /* 0x0427804c52007988 */ /* 0x0001e2000800044c */
[----:B------:R-:W-:-:S03]  /*1ff70*/  VIMNMX R92, PT, PT, R92, 0x1, !PT ;  /* 0x000000015c5c7848 */ /* 0x000fc60007fe0100 */
[----:B-1----:R1:W5:Y:S04]  /*1ff80*/  LDL.LU R72, [R1+0x2138] ;  /* 0x0021380001487983 */ /* 0x0023680000300800 */
[----:B------:R1:W-:Y:S04]  /*1ff90*/  STS.U16 [R82+UR76+0x42b80], R77 ;  /* 0x042b804d52007988 */ /* 0x0003e8000800044c */
[----:B0-----:R0:W5:Y:S04]  /*1ffa0*/  LDL.LU R73, [R1+0x2134] ;  /* 0x0021340001497983 */ /* 0x0011680000300800 */
[----:B--2---:R2:W-:Y:S04]  /*1ffb0*/  STS.U16 [R82+UR76+0x42f80], R78 ;  /* 0x042f804e52007988 */ /* 0x0045e8000800044c */
[----:B------:R0:W5:Y:S04]  /*1ffc0*/  LDL.LU R74, [R1+0x2130] ;  /* 0x00213000014a7983 */ /* 0x0001680000300800 */
[----:B---3--:R3:W-:Y:S04]  /*1ffd0*/  STS.U16 [R82+UR76+0x43380], R79 ;  /* 0x0433804f52007988 */ /* 0x0087e8000800044c */
[----:B------:R0:W5:Y:S04]  /*1ffe0*/  LDL.LU R75, [R1+0x212c] ;  /* 0x00212c00014b7983 */ /* 0x0001680000300800 */
[----:B----4-:R4:W-:Y:S04]  /*1fff0*/  STS.U16 [R82+UR76+0x43780], R80 ;  /* 0x0437805052007988 */ /* 0x0109e8000800044c */
[----:B------:R0:W5:Y:S04]  /*20000*/  LDL.LU R76, [R1+0x2128] ;  /* 0x00212800014c7983 */ /* 0x0001680000300800 */
[----:B------:R0:W-:Y:S01]  /*20010*/  STS.U16 [R82+UR76+0x43b80], R81 ;  /* 0x043b805152007988 */ /* 0x0001e2000800044c */
[----:B------:R-:W-:-:S03]  /*20020*/  VIADD R92, R92, 0xffffffff ;  /* 0xffffffff5c5c7836 */ /* 0x000fc60000000000 */
[----:B-1----:R1:W5:Y:S04]  /*20030*/  LDL.LU R77, [R1+0x2124] ;  /* 0x00212400014d7983 */ /* 0x0023680000300800 */
[----:B------:R0:W-:Y:S04]  /*20040*/  STS.U16 [R82+UR76+0x43f80], R83 ;  /* 0x043f805352007988 */ /* 0x0001e8000800044c */
[----:B--2---:R1:W5:Y:S01]  /*20050*/  LDL.LU R78, [R1+0x2120] ;  /* 0x00212000014e7983 */ /* 0x0043620000300800 */
[----:B------:R2:W-:Y:S06]  /*20060*/  MEMBAR.ALL.CTA ;  /* 0x0000000000007992 */ /* 0x0005ec0000008000 */
[----:B--2---:R-:W2:Y:S04]  /*20070*/  FENCE.VIEW.ASYNC.S ;  /* 0x00000000000073c6 */ /* 0x004ea80000000000 */
[----:B---3--:R1:W5:Y:S01]  /*20080*/  LDL.LU R79, [R1+0x211c] ;  /* 0x00211c00014f7983 */ /* 0x0083620000300800 */
[----:B--2---:R-:W-:Y:S01]  /*20090*/  BAR.SYNC.DEFER_BLOCKING 0x0 ;  /* 0x0000000000007b1d */ /* 0x004fe20000010000 */
[----:B------:R-:W-:-:S05]  /*200a0*/  ISETP.LT.OR P3, PT, R3, 0x80, P0 ;  /* 0x000000800300780c */ /* 0x000fca0000761670 */
[----:B----4-:R1:W5:Y:S04]  /*200b0*/  LDL.LU R80, [R1+0x2118] ;  /* 0x0021180001507983 */ /* 0x0103680000300800 */
[----:B0-----:R1:W5:Y:S04]  /*200c0*/  LDL.LU R81, [R1+0x2114] ;  /* 0x0021140001517983 */ /* 0x0013680000300800 */
[----:B------:R1:W5:Y:S04]  /*200d0*/  LDL.LU R82, [R1+0x2110] ;  /* 0x0021100001527983 */ /* 0x0003680000300800 */
[----:B------:R1:W5:Y:S04]  /*200e0*/  LDL.LU R83, [R1+0x210c] ;  /* 0x00210c0001537983 */ /* 0x0003680000300800 */
[----:B------:R1:W5:Y:S04]  /*200f0*/  LDL.LU R3, [R1+0x2108] ;  /* 0x0021080001037983 */ /* 0x0003680000300800 */
[----:B------:R1:W-:Y:S01]  /*20100*/  STL [R1+0x2100], R92 ;  /* 0x0021005c01007387 */ /* 0x0003e20000100800 */
[----:B------:R-:W-:-:S02]  /*20110*/  R2UR UR10, R93 ;  /* 0x000000005d0a72ca */ /* 0x000fc400000e0000 */
[----:B------:R-:W-:Y:S01]  /*20120*/  ISETP.NE.U32.AND P1, PT, R92, RZ, PT ;  /* 0x000000ff5c00720c */ /* 0x000fe20003f25070 */
[----:B------:R-:W-:-:S12]  /*20130*/  @P3 BRA `(.L_x_6) ;  /* 0x0000000800ac3947 */ /* 0x000fd80003800000 */
[----:B------:R-:W-:Y:S01]  /*20140*/  ELECT P3, URZ, PT ;  /* 0x0000000000ff782f */ /* 0x000fe20003860000 */
[----:B-----5:R0:W-:-:S12]  /*20150*/  STL.64 [R1+0x2110], R2 ;  /* 0x0021100201007387 */ /* 0x0201d80000100a00 */
[----:B------:R-:W-:Y:S01]  /*20160*/  @P3 IMAD.MOV.U32 R93, RZ, RZ, 0x40004040 ;  /* 0x40004040ff5d3424 */ /* 0x000fe200078e00ff */
[----:B0-----:R-:W2:Y:S01]  /*20170*/  LDL.LU.64 R2, [R1+0xed0] ;  /* 0x000ed00001027983 */ /* 0x001ea20000300a00 */
[----:B-1----:R-:W-:-:S03]  /*20180*/  IMAD.U32 R92, RZ, RZ, UR76 ;  /* 0x0000004cff5c7e24 */ /* 0x002fc6000f8e00ff */
[----:B------:R0:W-:Y:S01]  /*20190*/  STL [R1+0x2108], R0 ;  /* 0x0021080001007387 */ /* 0x0001e20000100800 */
[----:B------:R-:W-:Y:S02]  /*201a0*/  @P3 R2UR UR73, R93 ;  /* 0x000000005d4932ca */ /* 0x000fe400000e0000 */
[----:B------:R-:W-:Y:S01]  /*201b0*/  SHF.R.U32.HI R92, RZ, 0x4, R92 ;  /* 0x00000004ff5c7819 */ /* 0x000fe2000001165c */
[----:B------:R-:W3:Y:S03]  /*201c0*/  LDL.LU R93, [R1+0x1564] ;  /* 0x00156400015d7983 */ /* 0x000ee60000300800 */
[----:B0-----:R-:W-:-:S04]  /*201d0*/  SGXT.U32 R0, R92, 0xe ;  /* 0x0000000e5c00781a */ /* 0x001fc80000000000 */
[----:B------:R-:W-:-:S04]  /*201e0*/  LOP3.LUT R92, R0, 0x4000000, RZ, 0xfc, !PT ;  /* 0x04000000005c7812 */ /* 0x000fc800078efcff */
[----:B------:R-:W-:-:S13]  /*201f0*/  R2UR UR12, R92 ;  /* 0x000000005c0c72ca */ /* 0x000fda00000e0000 */
[----:B------:R-:W-:-:S05]  /*20200*/  IMAD.U32 R92, RZ, RZ, UR12 ;  /* 0x0000000cff5c7e24 */ /* 0x000fca000f8e00ff */
[----:B------:R-:W-:Y:S01]  /*20210*/  @P3 R2UR UR72, R92 ;  /* 0x000000005c4832ca */ /* 0x000fe200000e0000 */
[----:B------:R-:W-:Y:S01]  /*20220*/  UMOV UR56, 0x0 ;  /* 0x0000000000387882 */ /* 0x000fe20000000000 */
        /* <DEDUP_REMOVED lines=8> */
[----:B------:R-:W-:Y:S01]  /*202b0*/  UIADD3 UR18, UPT, UPT, UR5, 0x80, URZ ;  /* 0x0000008005127890 */ /* 0x000fe2000fffe0ff */
[----:B------:R-:W-:Y:S01]  /*202c0*/  UMOV UR48, 0x0 ;  /* 0x0000000000307882 */ /* 0x000fe20000000000 */
[----:B------:R-:W-:Y:S01]  /*202d0*/  UMOV UR49, 0x8208490 ;  /* 0x0820849000317882 */ /* 0x000fe20000000000 */
[----:B------:R-:W-:Y:S01]  /*202e0*/  UIADD3 UR17, UPT, UPT, UR5, 0x80, URZ ;  /* 0x0000008005117890 */ /* 0x000fe2000fffe0ff */
[----:B------:R-:W-:Y:S01]  /*202f0*/  UMOV UR44, 0x0 ;  /* 0x00000000002c7882 */ /* 0x000fe20000000000 */
[----:B------:R-:W-:Y:S01]  /*20300*/  UMOV UR45, 0x8208490 ;  /* 0x08208490002d7882 */ /* 0x000fe20000000000 */
[----:B------:R-:W-:Y:S01]  /*20310*/  UIADD3 UR16, UPT, UPT, UR5, 0x80, URZ ;  /* 0x0000008005107890 */ /* 0x000fe2000fffe0ff */
[----:B--2---:R-:W-:-:S02]  /*20320*/  IMAD.MOV.U32 R3, RZ, RZ, RZ ;  /* 0x000000ffff037224 */ /* 0x004fc400078e00ff */
[----:B---3--:R-:W-:-:S03]  /*20330*/  VIADD R92, R93, 0x40000 ;  /* 0x000400005d5c7836 */ /* 0x008fc60000000000 */
[----:B------:R-:W-:Y:S02]  /*20340*/  @P3 MOV R93, R2 ;  /* 0x00000002005d3202 */ /* 0x000fe40000000f00 */
[----:B------:R0:W5:Y:S01]  /*20350*/  LDL.LU.64 R2, [R1+0x2110] ;  /* 0x0021100001027983 */ /* 0x0001620000300a00 */
[----:B------:R-:W-:-:S04]  /*20360*/  SHF.R.U32.HI R92, RZ, 0x4, R92 ;  /* 0x00000004ff5c7819 */ /* 0x000fc8000001165c */
[----:B------:R-:W-:Y:S02]  /*20370*/  SGXT.U32 R92, R92, 0xe ;  /* 0x0000000e5c5c781a */ /* 0x000fe40000000000 */
[----:B------:R-:W-:Y:S02]  /*20380*/  @P3 R2UR UR12, R93 ;  /* 0x000000005d0c32ca */ /* 0x000fe400000e0000 */
[C---:B------:R-:W-:Y:S02]  /*20390*/  R2UR UR54, R92.reuse ;  /* 0x000000005c3672ca */ /* 0x040fe400000e0000 */
[----:B------:R-:W-:Y:S02]  /*203a0*/  IADD3 R93, P4, PT, R92, 0x2, RZ ;  /* 0x000000025c5d7810 */ /* 0x000fe40007f9e0ff */
[----:B------:R-:W-:Y:S02]  /*203b0*/  IADD3 R92, P3, PT, R0, 0x4000080, RZ ;  /* 0x04000080005c7810 */ /* 0x000fe40007f7e0ff */
[----:B------:R0:W5:Y:S01]  /*203c0*/  LDL.LU R0, [R1+0x2108] ;  /* 0x0021080001007983 */ /* 0x0001620000300800 */
[----:B------:R-:W-:-:S02]  /*203d0*/  R2UR UR50, R93 ;  /* 0x000000005d3272ca */ /* 0x000fc400000e0000 */
[----:B------:R-:W-:Y:S02]  /*203e0*/  R2UR UR58, R92 ;  /* 0x000000005c3a72ca */ /* 0x000fe400000e0000 */
[----:B------:R-:W-:Y:S02]  /*203f0*/  CS2R R92, SRZ ;  /* 0x00000000005c7805 */ /* 0x000fe4000001ff00 */
[----:B------:R1:W-:Y:S04]  /*20400*/  UTCHMMA gdesc[UR72], gdesc[UR54], tmem[UR5], tmem[UR56], idesc[UR57], !UPT ;  /* 0x00ff3836480075ea */ /* 0x0003e8000f800005 */
[----:B------:R-:W-:Y:S02]  /*20410*/  IADD3.X R93, PT, PT, R93, 0x40004040, RZ, P3, !PT ;  /* 0x400040405d5d7810 */ /* 0x000fe40001ffe4ff */
[----:B------:R-:W-:-:S02]  /*20420*/  IADD3.X R92, PT, PT, R92, 0x40004040, RZ, P4, !PT ;  /* 0x400040405c5c7810 */ /* 0x000fc400027fe4ff */
[----:B------:R-:W-:Y:S02]  /*20430*/  R2UR UR59, R93 ;  /* 0x000000005d3b72ca */ /* 0x000fe400000e0000 */
[----:B------:R-:W-:-:S11]  /*20440*/  R2UR UR51, R92 ;  /* 0x000000005c3372ca */ /* 0x000fd600000e0000 */
[----:B------:R-:W-:Y:S02]  /*20450*/  UIADD3.64 UR70, UPT, UPT, UR58, 0x80, URZ ;  /* 0x000000803a467897 */ /* 0x000fe4000fffe0ff */
[----:B------:R-:W-:Y:S02]  /*20460*/  UIADD3.64 UR46, UPT, UPT, UR50, 0x2, URZ ;  /* 0x00000002322e7897 */ /* 0x000fe4000fffe0ff */
[----:B------:R2:W-:Y:S01]  /*20470*/  UTCHMMA gdesc[UR58], gdesc[UR50], tmem[UR5], tmem[UR34], idesc[UR35], UPT ;  /* 0x00ff22323a0075ea */ /* 0x0005e2000b800005 */
[----:B------:R-:W-:Y:S02]  /*20480*/  UIADD3.64 UR42, UPT, UPT, UR50, 0x4, URZ ;  /* 0x00000004322a7897 */ /* 0x000fe4000fffe0ff */
[----:B------:R-:W-:Y:S02]  /*20490*/  UIADD3.64 UR66, UPT, UPT, UR58, 0x100, URZ ;  /* 0x000001003a427897 */ /* 0x000fe4000fffe0ff */
[----:B------:R-:W-:Y:S02]  /*204a0*/  UIADD3.64 UR38, UPT, UPT, UR50, 0x3fe, URZ ;  /* 0x000003fe32267897 */ /* 0x000fe4000fffe0ff */
[----:B------:R-:W-:Y:S01]  /*204b0*/  UIADD3.64 UR64, UPT, UPT, UR58, 0x180, URZ ;  /* 0x000001803a407897 */ /* 0x000fe2000fffe0ff */
[----:B------:R-:W-:Y:S01]  /*204c0*/  UTCHMMA gdesc[UR70], gdesc[UR46], tmem[UR5], tmem[UR68], idesc[UR69], UPT ;  /* 0x00ff442e460075ea */ /* 0x000fe2000b800005 */
[----:B------:R-:W-:-:S02]  /*204d0*/  UIADD3.64 UR32, UPT, UPT, UR50, 0x400, URZ ;  /* 0x0000040032207897 */ /* 0x000fc4000fffe0ff */
[----:B------:R-:W-:Y:S01]  /*204e0*/  UIADD3.64 UR62, UPT, UPT, UR58, 0x200, URZ ;  /* 0x000002003a3e7897 */ /* 0x000fe2000fffe0ff */
[----:B------:R3:W-:Y:S01]  /*204f0*/  UTCHMMA gdesc[UR66], gdesc[UR42], tmem[UR5], tmem[UR30], idesc[UR31], UPT ;  /* 0x00ff1e2a420075ea */ /* 0x0007e2000b800005 */
[----:B------:R-:W-:Y:S02]  /*20500*/  UIADD3.64 UR26, UPT, UPT, UR50, 0x402, URZ ;  /* 0x00000402321a7897 */ /* 0x000fe4000fffe0ff */
[----:B------:R-:W-:Y:S01]  /*20510*/  UIADD3.64 UR60, UPT, UPT, UR58, 0x280, URZ ;  /* 0x000002803a3c7897 */ /* 0x000fe2000fffe0ff */
[----:B------:R4:W-:Y:S01]  /*20520*/  UTCHMMA gdesc[UR64], gdesc[UR38], tmem[UR5], tmem[UR48], idesc[UR49], UPT ;  /* 0x00ff3026400075ea */ /* 0x0009e2000b800005 */
[----:B------:R-:W-:Y:S02]  /*20530*/  UIADD3.64 UR20, UPT, UPT, UR50, 0x404, URZ ;  /* 0x0000040432147897 */ /* 0x000fe4000fffe0ff */
[----:B-1----:R-:W-:Y:S01]  /*20540*/  UIADD3.64 UR56, UPT, UPT, UR58, 0x300, URZ ;  /* 0x000003003a387897 */ /* 0x002fe2000fffe0ff */
[----:B------:R1:W-:Y:S01]  /*20550*/  UTCHMMA gdesc[UR62], gdesc[UR32], tmem[UR5], tmem[UR44], idesc[UR45], UPT ;  /* 0x00ff2c203e0075ea */ /* 0x0003e2000b800005 */
[----:B--2---:R-:W-:-:S02]  /*20560*/  UIADD3.64 UR34, UPT, UPT, UR58, 0x780, URZ ;  /* 0x000007803a227897 */ /* 0x004fc4000fffe0ff */
[----:B---3--:R-:W-:Y:S01]  /*20570*/  UIADD3.64 UR30, UPT, UPT, UR58, 0x800, URZ ;  /* 0x000008003a1e7897 */ /* 0x008fe2000fffe0ff */
[----:B------:R-:W-:Y:S01]  /*20580*/  UMOV UR36, 0x0 ;  /* 0x0000000000247882 */ /* 0x000fe20000000000 */
[----:B----4-:R-:W-:Y:S01]  /*20590*/  UIADD3.64 UR48, UPT, UPT, UR58, 0x880, URZ ;  /* 0x000008803a307897 */ /* 0x010fe2000fffe0ff */
[----:B------:R-:W-:Y:S01]  /*205a0*/  UMOV UR37, 0x8208490 ;  /* 0x0820849000257882 */ /* 0x000fe20000000000 */
[----:B------:R-:W-:Y:S02]  /*205b0*/  UIADD3 UR15, UPT, UPT, UR5, 0x80, URZ ;  /* 0x00000080050f7890 */ /* 0x000fe4000fffe0ff */
[----:B------:R2:W-:Y:S01]  /*205c0*/  UTCHMMA gdesc[UR60], gdesc[UR26], tmem[UR5], tmem[UR36], idesc[UR37], UPT ;  /* 0x00ff241a3c0075ea */ /* 0x0005e2000b800005 */
[----:B-1----:R-:W-:Y:S01]  /*205d0*/  UIADD3.64 UR44, UPT, UPT, UR58, 0x900, URZ ;  /* 0x000009003a2c7897 */ /* 0x002fe2000fffe0ff */
[----:B------:R-:W-:Y:S01]  /*205e0*/  UMOV UR52, 0x0 ;  /* 0x0000000000347882 */ /* 0x000fe20000000000 */
[----:B------:R-:W-:Y:S01]  /*205f0*/  UMOV UR53, 0x8208490 ;  /* 0x0820849000357882 */ /* 0x000fe20000000000 */
[----:B------:R-:W-:Y:S01]  /*20600*/  UMOV UR74, 0x0 ;  /* 0x00000000004a7882 */ /* 0x000fe20000000000 */
[----:B------:R-:W-:Y:S01]  /*20610*/  UMOV UR75, 0x8208490 ;  /* 0x08208490004b7882 */ /* 0x000fe20000000000 */
[----:B------:R-:W-:-:S02]  /*20620*/  UIADD3 UR14, UPT, UPT, UR5, 0x80, URZ ;  /* 0x00000080050e7890 */ /* 0x000fc4000fffe0ff */
[----:B------:R1:W-:Y:S01]  /*20630*/  UTCHMMA gdesc[UR56], gdesc[UR20], tmem[UR5], tmem[UR52], idesc[UR53], UPT ;  /* 0x00ff3414380075ea */ /* 0x0003e2000b800005 */
[----:B------:R-:W-:Y:S01]  /*20640*/  UMOV UR72, 0x0 ;  /* 0x0000000000487882 */ /* 0x000fe20000000000 */
[----:B------:R-:W-:Y:S01]  /*20650*/  UMOV UR73, 0x8208490 ;  /* 0x0820849000497882 */ /* 0x000fe20000000000 */
[----:B--2---:R-:W-:Y:S01]  /*20660*/  UIADD3.64 UR36, UPT, UPT, UR58, 0x980, URZ ;  /* 0x000009803a247897 */ /* 0x004fe2000fffe0ff */
[----:B------:R2:W-:Y:S01]  /*20670*/  UTCHMMA gdesc[UR34], gdesc[UR54], tmem[UR18], tmem[UR74], idesc[UR75], !UPT ;  /* 0x00ff4a36220075ea */ /* 0x0005e2000f800012 */
[----:B------:R-:W-:Y:S01]  /*20680*/  UIADD3 UR19, UPT, UPT, UR5, 0x80, URZ ;  /* 0x0000008005137890 */ /* 0x000fe2000fffe0ff */
[----:B------:R3:W-:Y:S01]  /*20690*/  UTCHMMA gdesc[UR30], gdesc[UR50], tmem[UR17], tmem[UR72], idesc[UR73], UPT ;  /* 0x00ff48321e0075ea */ /* 0x0007e2000b800011 */
[----:B------:R-:W-:Y:S01]  /*206a0*/  UIADD3 UR28, UPT, UPT, UR5, 0x80, URZ ;  /* 0x00000080051c7890 */ /* 0x000fe2000fffe0ff */
[----:B------:R4:W-:Y:S01]  /*206b0*/  UTCHMMA gdesc[UR48], gdesc[UR46], tmem[UR16], tmem[UR72], idesc[UR73], UPT ;  /* 0x00ff482e300075ea */ /* 0x0009e2000b800010 */
[----:B------:R-:W-:Y:S01]  /*206c0*/  UIADD3 UR23, UPT, UPT, UR5, 0x80, URZ ;  /* 0x0000008005177890 */ /* 0x000fe2000fffe0ff */
[----:B------:R0:W-:Y:S01]  /*206d0*/  UTCHMMA gdesc[UR44], gdesc[UR42], tmem[UR15], tmem[UR72], idesc[UR73], UPT ;  /* 0x00ff482a2c0075ea */ /* 0x0001e2000b80000f */
[----:B-1----:R-:W-:Y:S01]  /*206e0*/  UIADD3.64 UR52, UPT, UPT, UR58, 0xb00, URZ ;  /* 0x00000b003a347897 */ /* 0x002fe2000fffe0ff */
[----:B------:R1:W-:Y:S01]  /*206f0*/  UTCHMMA gdesc[UR36], gdesc[UR38], tmem[UR14], tmem[UR72], idesc[UR73], UPT ;  /* 0x00ff4826240075ea */ /* 0x0003e2000b80000e */
[----:B--2---:R-:W-:-:S02]  /*20700*/  UIADD3.64 UR34, UPT, UPT, UR58, 0xa00, URZ ;  /* 0x00000a003a227897 */ /* 0x004fc4000fffe0ff */
[----:B---3--:R-:W-:Y:S02]  /*20710*/  UIADD3.64 UR30, UPT, UPT, UR58, 0xa80, URZ ;  /* 0x00000a803a1e7897 */ /* 0x008fe4000fffe0ff */
[----:B------:R-:W-:Y:S02]  /*20720*/  UIADD3 UR22, UPT, UPT, UR5, 0x100, URZ ;  /* 0x0000010005167890 */ /* 0x000fe4000fffe0ff */
[----:B----4-:R-:W-:Y:S02]  /*20730*/  UIADD3.64 UR48, UPT, UPT, UR58, 0xf80, URZ ;  /* 0x00000f803a307897 */ /* 0x010fe4000fffe0ff */
[----:B------:R-:W-:Y:S01]  /*20740*/  UIADD3 UR40, UPT, UPT, UR5, 0x100, URZ ;  /* 0x0000010005287890 */ /* 0x000fe2000fffe0ff */
[----:B------:R-:W-:Y:S01]  /*20750*/  UTCHMMA gdesc[UR34], gdesc[UR32], tmem[UR19], tmem[UR72], idesc[UR73], UPT ;  /* 0x00ff4820220075ea */ /* 0x000fe2000b800013 */
[----:B0-----:R-:W-:Y:S01]  /*20760*/  UIADD3.64 UR44, UPT, UPT, UR58, 0x1000, URZ ;  /* 0x000010003a2c7897 */ /* 0x001fe2000fffe0ff */
[----:B------:R0:W-:Y:S01]  /*20770*/  UTCHMMA gdesc[UR30], gdesc[UR26], tmem[UR28], tmem[UR72], idesc[UR73], UPT ;  /* 0x00ff481a1e0075ea */ /* 0x0001e2000b80001c */
[----:B------:R-:W-:Y:S01]  /*20780*/  UIADD3 UR25, UPT, UPT, UR5, 0x100, URZ ;  /* 0x0000010005197890 */ /* 0x000fe2000fffe0ff */
[----:B------:R-:W-:Y:S01]  /*20790*/  UTCHMMA gdesc[UR52], gdesc[UR20], tmem[UR23], tmem[UR72], idesc[UR73], UPT ;  /* 0x00ff4814340075ea */ /* 0x000fe2000b800017 */
[----:B-1----:R-:W-:Y:S01]  /*207a0*/  UIADD3.64 UR36, UPT, UPT, UR58, 0x1080, URZ ;  /* 0x000010803a247897 */ /* 0x002fe2000fffe0ff */
[----:B------:R-:W-:Y:S01]  /*207b0*/  UTCHMMA gdesc[UR48], gdesc[UR54], tmem[UR22], tmem[UR68], idesc[UR69], !UPT ;  /* 0x00ff4436300075ea */ /* 0x000fe2000f800016 */
[----:B------:R-:W-:Y:S01]  /*207c0*/  UIADD3 UR24, UPT, UPT, UR5, 0x100, URZ ;  /* 0x0000010005187890 */ /* 0x000fe2000fffe0ff */
[----:B------:R-:W-:-:S02]  /*207d0*/  UMOV UR64, 0x0 ;  /* 0x0000000000407882 */ /* 0x000fc40000000000 */
[----:B------:R1:W-:Y:S01]  /*207e0*/  UTCHMMA gdesc[UR44], gdesc[UR50], tmem[UR40], tmem[UR68], idesc[UR69], UPT ;  /* 0x00ff44322c0075ea */ /* 0x0003e2000b800028 */
[----:B0-----:R-:W-:Y:S01]  /*207f0*/  UIADD3.64 UR30, UPT, UPT, UR58, 0x1100, URZ ;  /* 0x000011003a1e7897 */ /* 0x001fe2000fffe0ff */
[----:B------:R-:W-:Y:S01]  /*20800*/  UMOV UR65, 0x8208490 ;  /* 0x0820849000417882 */ /* 0x000fe20000000000 */
[----:B------:R-:W-:Y:S01]  /*20810*/  UIADD3 UR67, UPT, UPT, UR5, 0x100, URZ ;  /* 0x0000010005437890 */ /* 0x000fe2000fffe0ff */
[----:B------:R0:W-:Y:S01]  /*20820*/  UTCHMMA gdesc[UR36], gdesc[UR46], tmem[UR25], tmem[UR64], idesc[UR65], UPT ;  /* 0x00ff402e240075ea */ /* 0x0001e2000b800019 */
[----:B------:R-:W-:Y:S01]  /*20830*/  UMOV UR62, 0x0 ;  /* 0x00000000003e7882 */ /* 0x000fe20000000000 */
[----:B-1----:R-:W-:Y:S01]  /*20840*/  UIADD3.64 UR68, UPT, UPT, UR58, 0x1180, URZ ;  /* 0x000011803a447897 */ /* 0x002fe2000fffe0ff */
[----:B------:R-:W-:Y:S01]  /*20850*/  UMOV UR63, 0x8208490 ;  /* 0x08208490003f7882 */ /* 0x000fe20000000000 */
[----:B------:R-:W-:Y:S02]  /*20860*/  UIADD3 UR66, UPT, UPT, UR5, 0x100, URZ ;  /* 0x0000010005427890 */ /* 0x000fe4000fffe0ff */
[----:B------:R1:W-:Y:S01]  /*20870*/  UTCHMMA gdesc[UR30], gdesc[UR42], tmem[UR24], tmem[UR62], idesc[UR63], UPT ;  /* 0x00ff3e2a1e0075ea */ /* 0x0003e2000b800018 */
[----:B0-----:R-:W-:-:S02]  /*20880*/  UIADD3.64 UR64, UPT, UPT, UR58, 0x1200, URZ ;  /* 0x000012003a407897 */ /* 0x001fc4000fffe0ff */
[----:B------:R-:W-:Y:S01]  /*20890*/  UIADD3 UR61, UPT, UPT, UR5, 0x100, URZ ;  /* 0x00000100053d7890 */ /* 0x000fe2000fffe0ff */
[----:B------:R-:W-:Y:S01]  /*208a0*/  UMOV UR52, 0x0 ;  /* 0x0000000000347882 */ /* 0x000fe20000000000 */
[----:B------:R-:W-:Y:S01]  /*208b0*/  UMOV UR53, 0x8208490 ;  /* 0x0820849000357882 */ /* 0x000fe20000000000 */
[----:B------:R-:W-:Y:S01]  /*208c0*/  UIADD3 UR13, UPT, UPT, UR5, 0x100, URZ ;  /* 0x00000100050d7890 */ /* 0x000fe2000fffe0ff */
[----:B------:R0:W-:Y:S01]  /*208d0*/  UTCHMMA gdesc[UR68], gdesc[UR38], tmem[UR67], tmem[UR52], idesc[UR53], UPT ;  /* 0x00ff3426440075ea */ /* 0x0001e2000b800043 */
[----:B-1----:R-:W-:Y:S02]  /*208e0*/  UIADD3.64 UR62, UPT, UPT, UR58, 0x1280, URZ ;  /* 0x000012803a3e7897 */ /* 0x002fe4000fffe0ff */
[----:B------:R-:W-:Y:S02]  /*208f0*/  UIADD3.64 UR56, UPT, UPT, UR58, 0x1300, URZ ;  /* 0x000013003a387897 */ /* 0x000fe4000fffe0ff */
[----:B------:R-:W-:Y:S01]  /*20900*/  UIADD3 UR18, UPT, UPT, UR5, 0x180, URZ ;  /* 0x0000018005127890 */ /* 0x000fe2000fffe0ff */
[----:B------:R-:W-:Y:S01]  /*20910*/  UMOV UR40, 0x0 ;  /* 0x0000000000287882 */ /* 0x000fe20000000000 */
[----:B------:R-:W-:Y:S01]  /*20920*/  UMOV UR41, 0x8208490 ;  /* 0x0820849000297882 */ /* 0x000fe20000000000 */
[----:B------:R-:W-:Y:S01]  /*20930*/  UIADD3 UR17, UPT, UPT, UR5, 0x180, URZ ;  /* 0x0000018005117890 */ /* 0x000fe2000fffe0ff */
[----:B------:R1:W-:Y:S01]  /*20940*/  UTCHMMA gdesc[UR64], gdesc[UR32], tmem[UR66], tmem[UR40], idesc[UR41], UPT ;  /* 0x00ff2820400075ea */ /* 0x0003e2000b800042 */
[----:B0-----:R-:W-:-:S02]  /*20950*/  UIADD3.64 UR52, UPT, UPT, UR58, 0x1780, URZ ;  /* 0x000017803a347897 */ /* 0x001fc4000fffe0ff */
[----:B------:R-:W-:Y:S02]  /*20960*/  UIADD3.64 UR48, UPT, UPT, UR58, 0x1800, URZ ;  /* 0x000018003a307897 */ /* 0x000fe4000fffe0ff */
[----:B------:R-:W-:Y:S02]  /*20970*/  UIADD3 UR16, UPT, UPT, UR5, 0x180, URZ ;  /* 0x0000018005107890 */ /* 0x000fe4000fffe0ff */
[----:B------:R-:W-:Y:S02]  /*20980*/  UIADD3.64 UR44, UPT, UPT, UR58, 0x1880, URZ ;  /* 0x000018803a2c7897 */ /* 0x000fe4000fffe0ff */
[----:B------:R-:W-:Y:S01]  /*20990*/  UIADD3 UR15, UPT, UPT, UR5, 0x180, URZ ;  /* 0x00000180050f7890 */ /* 0x000fe2000fffe0ff */
[----:B------:R-:W-:Y:S01]  /*209a0*/  UMOV UR24, 0x0 ;  /* 0x0000000000187882 */ /* 0x000fe20000000000 */
[----:B------:R-:W-:Y:S01]  /*209b0*/  UMOV UR25, 0x8208490 ;  /* 0x0820849000197882 */ /* 0x000fe20000000000 */
[----:B-1----:R-:W-:Y:S01]  /*209c0*/  UIADD3.64 UR40, UPT, UPT, UR58, 0x1900, URZ ;  /* 0x000019003a287897 */ /* 0x002fe2000fffe0ff */
[----:B------:R0:W-:Y:S01]  /*209d0*/  UTCHMMA gdesc[UR62], gdesc[UR26], tmem[UR61], tmem[UR24], idesc[UR25], UPT ;  /* 0x00ff181a3e0075ea */ /* 0x0001e2000b80003d */
[----:B------:R-:W-:-:S02]  /*209e0*/  UIADD3 UR14, UPT, UPT, UR5, 0x180, URZ ;  /* 0x00000180050e7890 */ /* 0x000fc4000fffe0ff */
[----:B------:R-:W-:Y:S02]  /*209f0*/  UIADD3.64 UR36, UPT, UPT, UR58, 0x1980, URZ ;  /* 0x000019803a247897 */ /* 0x000fe4000fffe0ff */
[----:B------:R-:W-:Y:S02]  /*20a00*/  UIADD3 UR19, UPT, UPT, UR5, 0x180, URZ ;  /* 0x0000018005137890 */ /* 0x000fe4000fffe0ff */
[----:B------:R-:W-:Y:S02]  /*20a10*/  UIADD3.64 UR30, UPT, UPT, UR58, 0x1a00, URZ ;  /* 0x00001a003a1e7897 */ /* 0x000fe4000fffe0ff */
[----:B------:R-:W-:Y:S02]  /*20a20*/  UIADD3 UR60, UPT, UPT, UR5, 0x180, URZ ;  /* 0x00000180053c7890 */ /* 0x000fe4000fffe0ff */
[----:B0-----:R-:W-:Y:S01]  /*20a30*/  UIADD3.64 UR24, UPT, UPT, UR58, 0x1a80, URZ ;  /* 0x00001a803a187897 */ /* 0x001fe2000fffe0ff */
[----:B------:R-:W-:Y:S01]  /*20a40*/  UMOV UR62, 0x0 ;  /* 0x00000000003e7882 */ /* 0x000fe20000000000 */
[----:B------:R-:W-:Y:S01]  /*20a50*/  UMOV UR63, 0x8208490 ;  /* 0x08208490003f7882 */ /* 0x000fe20000000000 */
[----:B------:R-:W-:Y:S01]  /*20a60*/  UIADD3 UR70, UPT, UPT, UR5, 0x180, URZ ;  /* 0x0000018005467890 */ /* 0x000fe2000fffe0ff */
[----:B------:R0:W-:Y:S01]  /*20a70*/  UTCHMMA gdesc[UR56], gdesc[UR20], tmem[UR13], tmem[UR62], idesc[UR63], UPT ;  /* 0x00ff3e14380075ea */ /* 0x0001e2000b80000d */
[----:B------:R-:W-:Y:S01]  /*20a80*/  UIADD3.64 UR58, UPT, UPT, UR58, 0x1b00, URZ ;  /* 0x00001b003a3a7897 */ /* 0x000fe2000fffe0ff */
[----:B------:R-:W-:Y:S01]  /*20a90*/  UMOV UR64, 0x0 ;  /* 0x0000000000407882 */ /* 0x000fe20000000000 */
[----:B------:R-:W-:Y:S01]  /*20aa0*/  UMOV UR65, 0x8208490 ;  /* 0x0820849000417882 */ /* 0x000fe20000000000 */
[----:B------:R-:W-:Y:S01]  /*20ab0*/  UMOV UR66, 0x0 ;  /* 0x0000000000427882 */ /* 0x000fe20000000000 */
[----:B------:R-:W-:Y:S01]  /*20ac0*/  UMOV UR67, 0x8208490 ;  /* 0x0820849000437882 */ /* 0x000fe20000000000 */
[----:B------:R-:W-:Y:S01]  /*20ad0*/  UMOV UR68, 0x0 ;  /* 0x0000000000447882 */ /* 0x000fe20000000000 */
[----:B------:R-:W-:Y:S01]  /*20ae0*/  UMOV UR69, 0x8208490 ;  /* 0x0820849000457882 */ /* 0x000fe20000000000 */
[----:B------:R0:W-:Y:S01]  /*20af0*/  UTCHMMA gdesc[UR52], gdesc[UR54], tmem[UR18], tmem[UR64], idesc[UR65], !UPT ;  /* 0x00ff4036340075ea */ /* 0x0001e2000f800012 */
[----:B------:R0:W-:Y:S01]  /*20b00*/  UTCHMMA gdesc[UR48], gdesc[UR50], tmem[UR17], tmem[UR66], idesc[UR67], UPT ;  /* 0x00ff4232300075ea */ /* 0x0001e2000b800011 */
[----:B------:R0:W-:Y:S01]  /*20b10*/  UTCHMMA gdesc[UR44], gdesc[UR46], tmem[UR16], tmem[UR68], idesc[UR69], UPT ;  /* 0x00ff442e2c0075ea */ /* 0x0001e2000b800010 */
[----:B------:R-:W-:Y:S01]  /*20b20*/  UMOV UR34, 0x0 ;  /* 0x0000000000227882 */ /* 0x000fe20000000000 */
[----:B------:R-:W-:Y:S01]  /*20b30*/  UMOV UR35, 0x8208490 ;  /* 0x0820849000237882 */ /* 0x000fe20000000000 */
[----:B------:R0:W-:Y:S01]  /*20b40*/  UTCHMMA gdesc[UR40], gdesc[UR42], tmem[UR15], tmem[UR74], idesc[UR75], UPT ;  /* 0x00ff4a2a280075ea */ /* 0x0001e2000b80000f */
[----:B------:R-:W-:Y:S01]  /*20b50*/  UMOV UR28, 0x0 ;  /* 0x00000000001c7882 */ /* 0x000fe20000000000 */
[----:B------:R-:W-:Y:S01]  /*20b60*/  UMOV UR29, 0x8208490 ;  /* 0x08208490001d7882 */ /* 0x000fe20000000000 */
[----:B------:R0:W-:Y:S01]  /*20b70*/  UTCHMMA gdesc[UR36], gdesc[UR38], tmem[UR14], tmem[UR72], idesc[UR73], UPT ;  /* 0x00ff4826240075ea */ /* 0x0001e2000b80000e */
[----:B------:R-:W-:Y:S01]  /*20b80*/  UMOV UR22, 0x0 ;  /* 0x0000000000167882 */ /* 0x000fe20000000000 */
[----:B------:R-:W-:Y:S01]  /*20b90*/  UMOV UR23, 0x8208490 ;  /* 0x0820849000177882 */ /* 0x000fe20000000000 */
[----:B------:R0:W-:Y:S01]  /*20ba0*/  UTCHMMA gdesc[UR30], gdesc[UR32], tmem[UR19], tmem[UR34], idesc[UR35], UPT ;  /* 0x00ff22201e0075ea */ /* 0x0001e2000b800013 */
[----:B------:R0:W-:Y:S01]  /*20bb0*/  UTCHMMA gdesc[UR24], gdesc[UR26], tmem[UR60], tmem[UR28], idesc[UR29], UPT ;  /* 0x00ff1c1a180075ea */ /* 0x0001e2000b80003c */
[----:B------:R0:W-:Y:S01]  /*20bc0*/  UTCHMMA gdesc[UR58], gdesc[UR20], tmem[UR70], tmem[UR22], idesc[UR23], UPT ;  /* 0x00ff16143a0075ea */ /* 0x0001e2000b800046 */
[----:B------:R0:W-:Y:S01]  /*20bd0*/  UTCBAR [UR12], URZ ;  /* 0x000000ff0c0073e9 */ /* 0x0001e200080000ff */
[----:B------:R-:W-:Y:S01]  /*20be0*/  NOP ;  /* 0x0000000000007918 */ /* 0x000fe20000000000 */
.L_x_6:
[----:B------:R2:W-:Y:S01]  /*20bf0*/  STL [R1+0x56c], RZ ;  /* 0x00056cff01007387 */ /* 0x0005e20000100800 */
[----:B-----5:R-:W-:Y:S02]  /*20c00*/  IMAD.SHL.U32 R3, R3, 0x80, RZ ;  /* 0x0000008003037824 */ /* 0x020fe400078e00ff */
[----:B------:R-:W-:Y:S01]  /*20c10*/  IMAD.SHL.U32 R93, R2, 0x80, RZ ;  /* 0x00000080025d7824 */ /* 0x000fe200078e00ff */
[----:B------:R2:W-:Y:S01]  /*20c20*/  STL [R1+0xeac], RZ ;  /* 0x000eacff01007387 */ /* 0x0005e20000100800 */
[----:B------:R-:W-:Y:S05]  /*20c30*/  @!P1 BRA `(.L_x_7) ;  /* 0x0000030400f49947 */ /* 0x000fea0003800000 */
[----:B-1----:R-:W3:Y:S01]  /*20c40*/  LDL.LU R92, [R1+0xec0] ;  /* 0x000ec000015c7983 */ /* 0x002ee20000300800 */
[----:B0-----:R-:W-:Y:S02]  /*20c50*/  UIADD3.64 UR16, UPT, UPT, UR8, 0x80, URZ ;  /* 0x0000008008107897 */ /* 0x001fe4000fffe0ff */
[----:B------:R-:W-:Y:S01]  /*20c60*/  UIADD3.64 UR18, UPT, UPT, UR8, 0x100, URZ ;  /* 0x0000010008127897 */ /* 0x000fe2000fffe0ff */
[----:B------:R0:W-:Y:S01]  /*20c70*/  STL [R1+0x2108], R0 ;  /* 0x0021080001007387 */ /* 0x0001e20000100800 */
[----:B------:R-:W-:Y:S01]  /*20c80*/  UIADD3.64 UR14, UPT, UPT, UR10, 0x2, URZ ;  /* 0x000000020a0e7897 */ /* 0x000fe2000fffe0ff */
[----:B---3--:R-:W-:Y:S02]  /*20c90*/  R2UR UR12, R92 ;  /* 0x000000005c0c72ca */ /* 0x008fe400000e0000 */
[----:B------:R-:W0:Y:S01]  /*20ca0*/  LDL.LU R92, [R1+0xec4] ;  /* 0x000ec400015c7983 */ /* 0x000e220000300800 */
[----:B------:R-:W-:Y:S01]  /*20cb0*/  SHF.R.S32.HI R2, RZ, 0x1f, R3 ;  /* 0x0000001fff027819 */ /* 0x000fe20000011403 */
[----:B------:R-:W-:-:S02]  /*20cc0*/  UIADD3.64 UR20, UPT, UPT, UR8, 0x180, URZ ;  /* 0x0000018008147897 */ /* 0x000fc4000fffe0ff */
[----:B------:R-:W-:Y:S01]  /*20cd0*/  UIADD3.64 UR22, UPT, UPT, UR8, 0x200, URZ ;  /* 0x0000020008167897 */ /* 0x000fe2000fffe0ff */
[C---:B------:R-:W-:Y:S01]  /*20ce0*/  SHF.L.U64.HI R2, R3.reuse, 0x1, R2 ;  /* 0x0000000103027819 */ /* 0x040fe20000010202 */
[----:B------:R-:W-:Y:S01]  /*20cf0*/  IMAD.SHL.U32 R3, R3, 0x2, RZ ;  /* 0x0000000203037824 */ /* 0x000fe200078e00ff */
[----:B------:R-:W-:Y:S02]  /*20d00*/  UIADD3.64 UR24, UPT, UPT, UR8, 0x280, URZ ;  /* 0x0000028008187897 */ /* 0x000fe4000fffe0ff */
[----:B------:R-:W-:Y:S02]  /*20d10*/  UIADD3.64 UR28, UPT, UPT, UR8, 0x300, URZ ;  /* 0x00000300081c7897 */ /* 0x000fe4000fffe0ff */
[----:B------:R-:W-:Y:S02]  /*20d20*/  UIADD3.64 UR16, UPT, UPT, UR10, 0x4, URZ ;  /* 0x000000040a107897 */ /* 0x000fe4000fffe0ff */
[----:B------:R-:W-:Y:S02]  /*20d30*/  UIADD3.64 UR18, UPT, UPT, UR10, 0x3fe, URZ ;  /* 0x000003fe0a127897 */ /* 0x000fe4000fffe0ff */
[----:B------:R-:W-:-:S02]  /*20d40*/  UIADD3.64 UR20, UPT, UPT, UR10, 0x400, URZ ;  /* 0x000004000a147897 */ /* 0x000fc4000fffe0ff */
[----:B------:R-:W-:Y:S02]  /*20d50*/  UIADD3.64 UR22, UPT, UPT, UR10, 0x402, URZ ;  /* 0x000004020a167897 */ /* 0x000fe4000fffe0ff */
        /* <DEDUP_REMOVED lines=19> */
[----:B------:R-:W-:Y:S01]  /*20e90*/  UIADD3.64 UR62, UPT, UPT, UR8, 0x1880, URZ ;  /* 0x00001880083e7897 */ /* 0x000fe2000fffe0ff */
[----:B------:R-:W-:Y:S01]  /*20ea0*/  UMOV UR13, 0x40004040 ;  /* 0x40004040000d7882 */ /* 0x000fe20000000000 */
[----:B------:R-:W-:Y:S02]  /*20eb0*/  UIADD3.64 UR64, UPT, UPT, UR8, 0x1900, URZ ;  /* 0x0000190008407897 */ /* 0x000fe4000fffe0ff */
[----:B------:R-:W-:Y:S02]  /*20ec0*/  UIADD3.64 UR66, UPT, UPT, UR8, 0x1980, URZ ;  /* 0x0000198008427897 */ /* 0x000fe4000fffe0ff */
[----:B------:R-:W-:-:S02]  /*20ed0*/  UIADD3.64 UR68, UPT, UPT, UR8, 0x1a00, URZ ;  /* 0x00001a0008447897 */ /* 0x000fc4000fffe0ff */
[----:B------:R-:W-:Y:S02]  /*20ee0*/  UIADD3.64 UR70, UPT, UPT, UR8, 0x1a80, URZ ;  /* 0x00001a8008467897 */ /* 0x000fe4000fffe0ff */
[----:B------:R-:W-:Y:S01]  /*20ef0*/  UIADD3.64 UR72, UPT, UPT, UR8, 0x1b00, URZ ;  /* 0x00001b0008487897 */ /* 0x000fe2000fffe0ff */
[----:B0-----:R-:W-:Y:S02]  /*20f00*/  LOP3.LUT R0, R92, 0x4000000, RZ, 0xfc, !PT ;  /* 0x040000005c007812 */ /* 0x001fe400078efcff */
[----:B------:R-:W-:-:S03]  /*20f10*/  SHF.R.S32.HI R92, RZ, 0x1f, R93 ;  /* 0x0000001fff5c7819 */ /* 0x000fc6000001145d */
[----:B------:R0:W-:Y:S01]  /*20f20*/  STL [R1+0x20fc], R0 ;  /* 0x0020fc0001007387 */ /* 0x0001e20000100800 */
[C---:B------:R-:W-:Y:S01]  /*20f30*/  SHF.L.U64.HI R92, R93.reuse, 0x1, R92 ;  /* 0x000000015d5c7819 */ /* 0x040fe2000001025c */
[----:B------:R-:W-:Y:S02]  /*20f40*/  IMAD.SHL.U32 R93, R93, 0x2, RZ ;  /* 0x000000025d5d7824 */ /* 0x000fe400078e00ff */
[----:B0-----:R-:W-:-:S05]  /*20f50*/  IMAD.MOV.U32 R0, RZ, RZ, 0x1 ;  /* 0x00000001ff007424 */ /* 0x001fca00078e00ff */
[----:B------:R0:W-:Y:S04]  /*20f60*/  STL [R1+0x1ad4], R0 ;  /* 0x001ad40001007387 */ /* 0x0001e80000100800 */
[----:B0-----:R0:W5:Y:S04]  /*20f70*/  LDL.LU R0, [R1+0x2108] ;  /* 0x0021080001007983 */ /* 0x0011680000300800 */
[----:B------:R0:W-:Y:S02]  /*20f80*/  STL [R1+0x1ad8], RZ ;  /* 0x001ad8ff01007387 */ /* 0x0001e40000100800 */
.L_x_10:
[----:B------:R1:W-:Y:S04]  /*20f90*/  STL [R1+0x214c], R20 ;  /* 0x00214c1401007387 */ /* 0x0003e80000100800 */
[----:B-1-3--:R-:W3:Y:S04]  /*20fa0*/  LDL.LU R20, [R1+0x1800] ;  /* 0x0018000001147983 */ /* 0x00aee80000300800 */
[----:B------:R1:W-:Y:S04]  /*20fb0*/  STL [R1+0x2148], R19 ;  /* 0x0021481301007387 */ /* 0x0003e80000100800 */
[----:B-1----:R-:W4:Y:S04]  /*20fc0*/  LDL.LU R19, [R1+0xeac] ;  /* 0x000eac0001137983 */ /* 0x002f280000300800 */
[----:B------:R1:W-:Y:S04]  /*20fd0*/  STL [R1+0x2144], R18 ;  /* 0x0021441201007387 */ /* 0x0003e80000100800 */
[----:B-12---:R-:W2:Y:S04]  /*20fe0*/  LDL.LU R18, [R1+0x16e4] ;  /* 0x0016e40001127983 */ /* 0x006ea80000300800 */
        /* <DEDUP_REMOVED lines=12> */
[----:B-----5:R-:W-:Y:S04]  /*210b0*/  STL [R1+0x2110], R5 ;  /* 0x0021100501007387 */ /* 0x020fe80000100800 */
[----:B------:R-:W-:Y:S04]  /*210c0*/  STL [R1+0x210c], R4 ;  /* 0x00210c0401007387 */ /* 0x000fe80000100800 */
[----:B-----5:R-:W-:Y:S01]  /*210d0*/  STL [R1+0x2108], R0 ;  /* 0x0021080001007387 */ /* 0x020fe20000100800 */
[----:B---3--:R-:W-:-:S05]  /*210e0*/  IADD3 R20, P1, PT, R20, R3, RZ ;  /* 0x0000000314147210 */ /* 0x008fca0007f3e0ff */
[----:B------:R1:W-:Y:S01]  /*210f0*/  STL [R1+0x1800], R20 ;  /* 0x0018001401007387 */ /* 0x0003e20000100800 */
[----:B----4-:R-:W-:-:S03]  /*21100*/  IMAD.U32 R19, R19, -0x80000000, RZ ;  /* 0x8000000013137824 */ /* 0x010fc600078e00ff */
[----:B-1----:R-:W3:Y:S01]  /*21110*/  LDL.LU R20, [R1+0x17fc] ;  /* 0x0017fc0001147983 */ /* 0x002ee20000300800 */
[----:B--2---:R-:W-:-:S05]  /*21120*/  IADD3 R18, P3, PT, R18, R3, RZ ;  /* 0x0000000312127210 */ /* 0x004fca0007f7e0ff */
[----:B------:R1:W-:Y:S04]  /*21130*/  STL [R1+0x16e4], R18 ;  /* 0x0016e41201007387 */ /* 0x0003e80000100800 */
[----:B-1----:R-:W2:Y:S04]  /*21140*/  LDL.LU R18, [R1+0x1ad0] ;  /* 0x001ad00001127983 */ /* 0x002ea80000300800 */
        /* <DEDUP_REMOVED lines=15> */
[----:B------:R-:W-:Y:S01]  /*21240*/  STL [R1+0xea8], R19 ;  /* 0x000ea81301007387 */ /* 0x000fe20000100800 */
[----:B---3--:R-:W-:-:S05]  /*21250*/  IADD3 R20, P5, PT, R20, R3, RZ ;  /* 0x0000000314147210 */ /* 0x008fca0007fbe0ff */
[----:B------:R1:W-:Y:S01]  /*21260*/  STL [R1+0x17fc], R20 ;  /* 0x0017fc1401007387 */ /* 0x0003e20000100800 */
[----:B--2---:R-:W-:Y:S01]  /*21270*/  IADD3 R18, P4, PT, R18, R3, RZ ;  /* 0x0000000312127210 */ /* 0x004fe20007f9e0ff */
[----:B----4-:R-:W-:-:S04]  /*21280*/  IMAD.X R17, R17, 0x1, R2, P3 ;  /* 0x0000000111117824 */ /* 0x010fc800018e0602 */
[----:B------:R2:W-:Y:S01]  /*21290*/  STL [R1+0x1ad0], R18 ;  /* 0x001ad01201007387 */ /* 0x0005e20000100800 */
[----:B------:R-:W-:-:S03]  /*212a0*/  IADD3 R16, P3, PT, R16, R3, RZ ;  /* 0x0000000310107210 */ /* 0x000fc60007f7e0ff */
[----:B------:R3:W-:Y:S01]  /*212b0*/  STL [R1+0x16d4], R17 ;  /* 0x0016d41101007387 */ /* 0x0007e20000100800 */
[----:B------:R-:W-:-:S03]  /*212c0*/  IMAD.X R15, R15, 0x1, R2, P1 ;  /* 0x000000010f0f7824 */ /* 0x000fc600008e0602 */
[----:B------:R4:W-:Y:S01]  /*212d0*/  STL [R1+0x1ac8], R16 ;  /* 0x001ac81001007387 */ /* 0x0009e20000100800 */
[----:B------:R-:W-:-:S03]  /*212e0*/  IADD3 R14, P1, PT, R14, R3, RZ ;  /* 0x000000030e0e7210 */ /* 0x000fc60007f3e0ff */
[----:B0-----:R0:W-:Y:S01]  /*212f0*/  STL [R1+0x16e0], R15 ;  /* 0x0016e00f01007387 */ /* 0x0011e20000100800 */
[----:B------:R-:W-:-:S03]  /*21300*/  IMAD.X R13, R13, 0x1, R2, P5 ;  /* 0x000000010d0d7824 */ /* 0x000fc600028e0602 */
[----:B------:R0:W-:Y:S01]  /*21310*/  STL [R1+0x1ac0], R14 ;  /* 0x001ac00e01007387 */ /* 0x0001e20000100800 */
[----:B------:R-:W-:-:S03]  /*21320*/  IADD3 R12, P5, PT, R12, R3, RZ ;  /* 0x000000030c0c7210 */ /* 0x000fc60007fbe0ff */
[----:B------:R0:W-:Y:S01]  /*21330*/  STL [R1+0x16dc], R13 ;  /* 0x0016dc0d01007387 */ /* 0x0001e20000100800 */
        /* <DEDUP_REMOVED lines=15> */
[----:B-1----:R-:W4:Y:S01]  /*21430*/  LDL.LU R20, [R1+0x1aa8] ;  /* 0x001aa80001147983 */ /* 0x002f220000300800 */
[----:B------:R-:W-:-:S03]  /*21440*/  IMAD.X R0, R0, 0x1, R2, P4 ;  /* 0x0000000100007824 */ /* 0x000fc600020e0602 */
[----:B------:R1:W-:Y:S04]  /*21450*/  STL [R1+0x1ab4], R5 ;  /* 0x001ab40501007387 */ /* 0x0003e80000100800 */
[----:B--2---:R-:W2:Y:S04]  /*21460*/  LDL.LU R18, [R1+0x16d8] ;  /* 0x0016d80001127983 */ /* 0x004ea80000300800 */
[----:B------:R0:W-:Y:S04]  /*21470*/  STL [R1+0x17ec], R4 ;  /* 0x0017ec0401007387 */ /* 0x0001e80000100800 */
[----:B---3--:R-:W3:Y:S04]  /*21480*/  LDL.LU R17, [R1+0x1aa0] ;  /* 0x001aa00001117983 */ /* 0x008ee80000300800 */
[----:B------:R1:W-:Y:S04]  /*21490*/  STL [R1+0x1aac], R0 ;  /* 0x001aac0001007387 */ /* 0x0003e80000100800 */
[----:B----4-:R-:W4:Y:S04]  /*214a0*/  LDL.LU R16, [R1+0x17f0] ;  /* 0x0017f00001107983 */ /* 0x010f280000300800 */
[----:B0-----:R-:W4:Y:S04]  /*214b0*/  LDL.LU R15, [R1+0x1a98] ;  /* 0x001a9800010f7983 */ /* 0x001f280000300800 */
        /* <DEDUP_REMOVED lines=9> */
[----:B-1----:R-:W4:Y:S04]  /*21550*/  LDL.LU R5, [R1+0x17d4] ;  /* 0x0017d40001057983 */ /* 0x002f280000300800 */
[----:B------:R-:W4:Y:S04]  /*21560*/  LDL.LU R4, [R1+0x1a84] ;  /* 0x001a840001047983 */ /* 0x000f280000300800 */
[----:B------:R-:W4:Y:S01]  /*21570*/  LDL.LU R0, [R1+0x1a80] ;  /* 0x001a800001007983 */ /* 0x000f220000300800 */
[----:B------:R-:W-:Y:S01]  /*21580*/  IADD3 R20, P4, PT, R20, R3, RZ ;  /* 0x0000000314147210 */ /* 0x000fe20007f9e0ff */
[----:B--2---:R-:W-:-:S04]  /*21590*/  IMAD.X R18, R18, 0x1, R2, P3 ;  /* 0x0000000112127824 */ /* 0x004fc800018e0602 */
[----:B------:R0:W-:Y:S01]  /*215a0*/  STL [R1+0x1aa8], R20 ;  /* 0x001aa81401007387 */ /* 0x0001e20000100800 */
[----:B---3--:R-:W-:-:S03]  /*215b0*/  IADD3 R17, P3, PT, R17, R3, RZ ;  /* 0x0000000311117210 */ /* 0x008fc60007f7e0ff */
[----:B------:R1:W-:Y:S01]  /*215c0*/  STL [R1+0x16d8], R18 ;  /* 0x0016d81201007387 */ /* 0x0003e20000100800 */
[----:B----4-:R-:W-:-:S03]  /*215d0*/  IMAD.X R16, R16, 0x1, R2, P1 ;  /* 0x0000000110107824 */ /* 0x010fc600008e0602 */
        /* <DEDUP_REMOVED lines=24> */
[----:B0-----:R-:W4:Y:S01]  /*21760*/  LDL.LU R20, [R1+0x17e0] ;  /* 0x0017e00001147983 */ /* 0x001f220000300800 */
[----:B------:R-:W-:-:S03]  /*21770*/  IADD3 R0, P4, PT, R0, R3, RZ ;  /* 0x0000000300007210 */ /* 0x000fc60007f9e0ff */
[----:B------:R0:W-:Y:S04]  /*21780*/  STL [R1+0x17d4], R5 ;  /* 0x0017d40501007387 */ /* 0x0001e80000100800 */
[----:B-1----:R-:W4:Y:S04]  /*21790*/  LDL.LU R18, [R1+0x1a78] ;  /* 0x001a780001127983 */ /* 0x002f280000300800 */
[----:B------:R1:W-:Y:S04]  /*217a0*/  STL [R1+0x1a84], R4 ;  /* 0x001a840401007387 */ /* 0x0003e80000100800 */
[----:B--2---:R-:W2:Y:S04]  /*217b0*/  LDL.LU R17, [R1+0x17d8] ;  /* 0x0017d80001117983 */ /* 0x004ea80000300800 */
[----:B------:R0:W-:Y:S04]  /*217c0*/  STL [R1+0x1a80], R0 ;  /* 0x001a800001007387 */ /* 0x0001e80000100800 */
[----:B---3--:R-:W3:Y:S04]  /*217d0*/  LDL.LU R16, [R1+0x1a70] ;  /* 0x001a700001107983 */ /* 0x008ee80000300800 */
[----:B----4-:R-:W4:Y:S04]  /*217e0*/  LDL.LU R15, [R1+0x17d0] ;  /* 0x0017d000010f7983 */ /* 0x010f280000300800 */
        /* <DEDUP_REMOVED lines=9> */
[----:B0-----:R-:W4:Y:S04]  /*21880*/  LDL.LU R5, [R1+0x1a5c] ;  /* 0x001a5c0001057983 */ /* 0x001f280000300800 */
[----:B-1----:R-:W4:Y:S04]  /*21890*/  LDL.LU R4, [R1+0x1a58] ;  /* 0x001a580001047983 */ /* 0x002f280000300800 */
[----:B------:R-:W4:Y:S01]  /*218a0*/  LDL.LU R0, [R1+0x17c8] ;  /* 0x0017c80001007983 */ /* 0x000f220000300800 */
[----:B------:R-:W-:Y:S01]  /*218b0*/  IMAD.X R20, R20, 0x1, R2, P3 ;  /* 0x0000000114147824 */ /* 0x000fe200018e0602 */
[----:B------:R-:W-:-:S04]  /*218c0*/  IADD3 R18, P3, PT, R18, R3, RZ ;  /* 0x0000000312127210 */ /* 0x000fc80007f7e0ff */
[----:B------:R0:W-:Y:S01]  /*218d0*/  STL [R1+0x17e0], R20 ;  /* 0x0017e01401007387 */ /* 0x0001e20000100800 */
[----:B--2---:R-:W-:-:S03]  /*218e0*/  IMAD.X R17, R17, 0x1, R2, P1 ;  /* 0x0000000111117824 */ /* 0x004fc600008e0602 */
        /* <DEDUP_REMOVED lines=26> */
[----:B0-----:R-:W4:Y:S01]  /*21a90*/  LDL.LU R20, [R1+0x1a50] ;  /* 0x001a500001147983 */ /* 0x001f220000300800 */
[----:B------:R-:W-:-:S03]  /*21aa0*/  IMAD.X R0, R0, 0x1, R2, P3 ;  /* 0x0000000100007824 */ /* 0x000fc600018e0602 */
        /* <DEDUP_REMOVED lines=19> */
[----:B------:R-:W-:Y:S01]  /*21be0*/  IADD3 R20, P3, PT, R20, R3, RZ ;  /* 0x0000000314147210 */ /* 0x000fe20007f7e0ff */
[----:B------:R-:W-:-:S04]  /*21bf0*/  IMAD.X R18, R18, 0x1, R2, P1 ;  /* 0x0000000112127824 */ /* 0x000fc800008e0602 */
[----:B------:R0:W-:Y:S01]  /*21c00*/  STL [R1+0x1a50], R20 ;  /* 0x001a501401007387 */ /* 0x0001e20000100800 */
[----:B--2---:R-:W-:-:S03]  /*21c10*/  IADD3 R17, P1, PT, R17, R3, RZ ;  /* 0x0000000311117210 */ /* 0x004fc60007f3e0ff */
[----:B------:R1:W-:Y:S01]  /*21c20*/  STL [R1+0x17c0], R18 ;  /* 0x0017c01201007387 */ /* 0x0003e20000100800 */
[----:B---3--:R-:W-:-:S03]  /*21c30*/  IMAD.X R16, R16, 0x1, R2, P5 ;  /* 0x0000000110107824 */ /* 0x008fc600028e0602 */
[----:B------:R2:W-:Y:S01]  /*21c40*/  STL [R1+0x1a48], R17 ;  /* 0x001a481101007387 */ /* 0x0005e20000100800 */
[----:B----4-:R-:W-:-:S03]  /*21c50*/  IADD3 R15, P5, PT, R15, R3, RZ ;  /* 0x000000030f0f7210 */ /* 0x010fc60007fbe0ff */
        /* <DEDUP_REMOVED lines=451> */
[----:B------:R-:W-:-:S05]  /*23890*/  IMAD.X R20, R20, 0x1, R2, P1 ;  /* 0x0000000114147824 */ /* 0x000fca00008e0602 */
[----:B------:R0:W-:Y:S01]  /*238a0*/  STL [R1+0x18a4], R20 ;  /* 0x0018a41401007387 */ /* 0x0001e20000100800 */
[----:B------:R-:W-:-:S03]  /*238b0*/  IADD3 R18, P1, PT, R18, R3, RZ ;  /* 0x0000000312127210 */ /* 0x000fc60007f3e0ff */
[----:B0-----:R0:W5:Y:S01]  /*238c0*/  LDL.LU R20, [R1+0x214c] ;  /* 0x00214c0001147983 */ /* 0x0011620000300800 */
        /* <DEDUP_REMOVED lines=29> */
[----:B------:R1:W-:Y:S01]  /*23aa0*/  STL [R1+0x187c], R5 ;  /* 0x00187c0501007387 */ /* 0x0003e20000100800 */
[----:B------:R0:W1:Y:S03]  /*23ab0*/  SYNCS.PHASECHK.TRANS64.TRYWAIT P1, [UR4], R19 ;  /* 0x00000013ff0075a7 */ /* 0x0000660008021104 */
        /* <DEDUP_REMOVED lines=17> */
[----:B------:R-:W-:Y:S01]  /*23bd0*/  IMAD.X R18, R18, 0x1, R2, P5 ;  /* 0x0000000112127824 */ /* 0x000fe200028e0602 */
[----:B--2---:R-:W-:-:S04]  /*23be0*/  IADD3 R17, P5, PT, R17, R3, RZ ;  /* 0x0000000311117210 */ /* 0x004fc80007fbe0ff */
        /* <DEDUP_REMOVED lines=26> */
[----:B------:R-:W4:Y:S01]  /*23d90*/  LDL.LU R19, [R1+0x183c] ;  /* 0x00183c0001137983 */ /* 0x000f220000300800 */
[----:B------:R-:W-:-:S03]  /*23da0*/  IADD3 R0, P4, PT, R0, R3, RZ ;  /* 0x0000000300007210 */ /* 0x000fc60007f9e0ff */
[----:B------:R1:W-:Y:S04]  /*23db0*/  STL [R1+0x1838], R5 ;  /* 0x0018380501007387 */ /* 0x0003e80000100800 */
[----:B0-----:R-:W4:Y:S04]  /*23dc0*/  LDL.LU R18, [R1+0x16ec] ;  /* 0x0016ec0001127983 */ /* 0x001f280000300800 */
[----:B------:R0:W-:Y:S04]  /*23dd0*/  STL [R1+0x1844], R4 ;  /* 0x0018440401007387 */ /* 0x0001e80000100800 */
[----:B-1----:R-:W4:Y:S04]  /*23de0*/  LDL.LU R17, [R1+0x1834] ;  /* 0x0018340001117983 */ /* 0x002f280000300800 */
[----:B------:R1:W-:Y:S04]  /*23df0*/  STL [R1+0x16f4], R0 ;  /* 0x0016f40001007387 */ /* 0x0003e80000100800 */
[----:B--2---:R-:W2:Y:S04]  /*23e00*/  LDL.LU R16, [R1+0x1830] ;  /* 0x0018300001107983 */ /* 0x004ea80000300800 */
        /* <DEDUP_REMOVED lines=12> */
[----:B-1----:R-:W4:Y:S01]  /*23ed0*/  LDL.LU R0, [R1+0x1804] ;  /* 0x0018040001007983 */ /* 0x002f220000300800 */
[----:B------:R-:W-:-:S05]  /*23ee0*/  IMAD.X R19, R19, 0x1, R2, P3 ;  /* 0x0000000113137824 */ /* 0x000fca00018e0602 */
[----:B------:R0:W-:Y:S01]  /*23ef0*/  STL [R1+0x183c], R19 ;  /* 0x00183c1301007387 */ /* 0x0001e20000100800 */
[----:B------:R-:W-:-:S03]  /*23f00*/  IADD3 R18, P3, PT, R18, R3, RZ ;  /* 0x0000000312127210 */ /* 0x000fc60007f7e0ff */
[----:B0-----:R0:W5:Y:S01]  /*23f10*/  LDL.LU R19, [R1+0x2148] ;  /* 0x0021480001137983 */ /* 0x0011620000300800 */
[----:B------:R-:W-:-:S03]  /*23f20*/  IMAD.X R17, R17, 0x1, R2, P5 ;  /* 0x0000000111117824 */ /* 0x000fc600028e0602 */
[----:B------:R1:W-:Y:S01]  /*23f30*/  STL [R1+0x16ec], R18 ;  /* 0x0016ec1201007387 */ /* 0x0003e20000100800 */
[-C--:B--2---:R-:W-:Y:S01]  /*23f40*/  IADD3 R16, P5, PT, R16, R3.reuse, RZ ;  /* 0x0000000310107210 */ /* 0x084fe20007fbe0ff */
[----:B---3--:R-:W-:Y:S02]  /*23f50*/  IMAD.X R15, R15, 0x1, R2, P4 ;  /* 0x000000010f0f7824 */ /* 0x008fe400020e0602 */
[----:B-1----:R0:W5:Y:S01]  /*23f60*/  LDL.LU R18, [R1+0x2144] ;  /* 0x0021440001127983 */ /* 0x0021620000300800 */
[----:B----4-:R-:W-:-:S03]  /*23f70*/  IADD3 R14, P4, PT, R14, R3, RZ ;  /* 0x000000030e0e7210 */ /* 0x010fc60007f9e0ff */
[----:B------:R1:W-:Y:S01]  /*23f80*/  STL [R1+0x1834], R17 ;  /* 0x0018341101007387 */ /* 0x0003e20000100800 */
[----:B------:R-:W-:-:S03]  /*23f90*/  IMAD.X R13, R13, 0x1, R2, P3 ;  /* 0x000000010d0d7824 */ /* 0x000fc600018e0602 */
[----:B-1----:R0:W5:Y:S01]  /*23fa0*/  LDL.LU R17, [R1+0x2140] ;  /* 0x0021400001117983 */ /* 0x0021620000300800 */
[----:B------:R-:W-:-:S03]  /*23fb0*/  IADD3 R12, P3, PT, R12, R3, RZ ;  /* 0x000000030c0c7210 */ /* 0x000fc60007f7e0ff */
[----:B------:R1:W-:Y:S01]  /*23fc0*/  STL [R1+0x1830], R16 ;  /* 0x0018301001007387 */ /* 0x0003e20000100800 */
[--C-:B------:R-:W-:Y:S01]  /*23fd0*/  IMAD.X R11, R11, 0x1, R2.reuse, P5 ;  /* 0x000000010b0b7824 */ /* 0x100fe200028e0602 */
[-C--:B------:R-:W-:Y:S02]  /*23fe0*/  IADD3 R10, P5, PT, R10, R3.reuse, RZ ;  /* 0x000000030a0a7210 */ /* 0x080fe40007fbe0ff */
[----:B-1----:R0:W5:Y:S04]  /*23ff0*/  LDL.LU R16, [R1+0x213c] ;  /* 0x00213c0001107983 */ /* 0x0021680000300800 */
[----:B------:R1:W-:Y:S01]  /*24000*/  STL [R1+0x16f0], R15 ;  /* 0x0016f00f01007387 */ /* 0x0003e20000100800 */
[----:B------:R-:W-:Y:S01]  /*24010*/  IMAD.X R9, R9, 0x1, R2, P4 ;  /* 0x0000000109097824 */ /* 0x000fe200020e0602 */
[----:B------:R-:W-:-:S02]  /*24020*/  IADD3 R8, P4, PT, R8, R3, RZ ;  /* 0x0000000308087210 */ /* 0x000fc40007f9e0ff */
[----:B-1----:R0:W5:Y:S04]  /*24030*/  LDL.LU R15, [R1+0x2138] ;  /* 0x00213800010f7983 */ /* 0x0021680000300800 */
[----:B------:R1:W-:Y:S01]  /*24040*/  STL [R1+0x1828], R14 ;  /* 0x0018280e01007387 */ /* 0x0003e20000100800 */
[----:B------:R-:W-:-:S03]  /*24050*/  IMAD.X R7, R7, 0x1, R2, P3 ;  /* 0x0000000107077824 */ /* 0x000fc600018e0602 */
[----:B-1----:R0:W5:Y:S04]  /*24060*/  LDL.LU R14, [R1+0x2134] ;  /* 0x00213400010e7983 */ /* 0x0021680000300800 */
[----:B------:R1:W-:Y:S01]  /*24070*/  STL [R1+0x16e8], R13 ;  /* 0x0016e80d01007387 */ /* 0x0003e20000100800 */
[----:B------:R-:W-:-:S03]  /*24080*/  IADD3 R6, P3, PT, R6, R3, RZ ;  /* 0x0000000306067210 */ /* 0x000fc60007f7e0ff */
[----:B-1----:R0:W5:Y:S04]  /*24090*/  LDL.LU R13, [R1+0x2130] ;  /* 0x00213000010d7983 */ /* 0x0021680000300800 */
[----:B------:R1:W-:Y:S01]  /*240a0*/  STL [R1+0x1820], R12 ;  /* 0x0018200c01007387 */ /* 0x0003e20000100800 */
[----:B------:R-:W-:-:S03]  /*240b0*/  IMAD.X R5, R5, 0x1, R2, P5 ;  /* 0x0000000105057824 */ /* 0x000fc600028e0602 */
[----:B-1----:R0:W5:Y:S04]  /*240c0*/  LDL.LU R12, [R1+0x212c] ;  /* 0x00212c00010c7983 */ /* 0x0021680000300800 */
[----:B------:R1:W-:Y:S01]  /*240d0*/  STL [R1+0x182c], R11 ;  /* 0x00182c0b01007387 */ /* 0x0003e20000100800 */
[----:B------:R-:W-:-:S03]  /*240e0*/  IMAD.X R4, R4, 0x1, R2, P4 ;  /* 0x0000000104047824 */ /* 0x000fc600020e0602 */
[----:B-1----:R0:W5:Y:S04]  /*240f0*/  LDL.LU R11, [R1+0x2128] ;  /* 0x00212800010b7983 */ /* 0x0021680000300800 */
[----:B------:R1:W-:Y:S01]  /*24100*/  STL [R1+0x1818], R10 ;  /* 0x0018180a01007387 */ /* 0x0003e20000100800 */
[----:B------:R-:W-:-:S03]  /*24110*/  IMAD.X R0, R0, 0x1, R2, P3 ;  /* 0x0000000100007824 */ /* 0x000fc600018e0602 */
[----:B-1----:R0:W5:Y:S04]  /*24120*/  LDL.LU R10, [R1+0x2124] ;  /* 0x00212400010a7983 */ /* 0x0021680000300800 */
[----:B------:R1:W-:Y:S04]  /*24130*/  STL [R1+0x1824], R9 ;  /* 0x0018240901007387 */ /* 0x0003e80000100800 */
        /* <DEDUP_REMOVED lines=12> */
[----:B-1----:R0:W5:Y:S01]  /*24200*/  LDL.LU R0, [R1+0x2108] ;  /* 0x0021080001007983 */ /* 0x0021620000300800 */
[----:B------:R-:W-:Y:S05]  /*24210*/  @!P1 BRA `(.L_x_8) ;  /* 0x000003fc00fc9947 */ /* 0x000fea0003800000 */
.L_x_16:
[----:B------:R-:W-:Y:S04]  /*24220*/  STL.64 [R1+0x3bf8], R84 ;  /* 0x003bf85401007387 */ /* 0x000fe80000100a00 */
[----:B------:R-:W-:Y:S04]  /*24230*/  STL.64 [R1+0x3bf0], R86 ;  /* 0x003bf05601007387 */ /* 0x000fe80000100a00 */
[----:B------:R-:W-:Y:S04]  /*24240*/  STL.64 [R1+0x3be8], R88 ;  /* 0x003be85801007387 */ /* 0x000fe80000100a00 */
[----:B------:R-:W-:Y:S04]  /*24250*/  STL.64 [R1+0x3be0], R90 ;  /* 0x003be05a01007387 */ /* 0x000fe80000100a00 */
[----:B-----5:R-:W-:Y:S04]  /*24260*/  STL [R1+0x24d8], R0 ;  /* 0x0024d80001007387 */ /* 0x020fe80000100800 */
        /* <DEDUP_REMOVED lines=92> */
[----:B------:R1:W-:Y:S02]  /*24830*/  STL.64 [R1+0x3c00], R2 ;  /* 0x003c000201007387 */ /* 0x0003e40000100a00 */
[----:B-1----:R-:W-:-:S02]  /*24840*/  IADD3 R3, P1, PT, R4, R93, RZ ;  /* 0x0000005d04037210 */ /* 0x002fc40007f3e0ff */
[----:B------:R-:W-:-:S03]  /*24850*/  IADD3 R2, P3, PT, R6, R93, RZ ;  /* 0x0000005d06027210 */ /* 0x000fc60007f7e0ff */
[--C-:B------:R-:W-:Y:S01]  /*24860*/  IMAD.X R0, R5, 0x1, R92.reuse, P1 ;  /* 0x0000000105007824 */ /* 0x100fe200008e065c */
[----:B------:R-:W-:Y:S04]  /*24870*/  STL [R1+0x20cc], R3 ;  /* 0x0020cc0301007387 */ /* 0x000fe80000100800 */
[----:B------:R-:W-:Y:S04]  /*24880*/  STL [R1+0x3628], R4 ;  /* 0x0036280401007387 */ /* 0x000fe80000100800 */
[----:B------:R1:W-:Y:S04]  /*24890*/  STL [R1+0x20d0], R2 ;  /* 0x0020d00201007387 */ /* 0x0003e80000100800 */
[----:B------:R-:W-:Y:S04]  /*248a0*/  STL [R1+0x362c], R4 ;  /* 0x00362c0401007387 */ /* 0x000fe80000100800 */
[----:B------:R2:W-:Y:S01]  /*248b0*/  STL [R1+0x209c], R0 ;  /* 0x00209c0001007387 */ /* 0x0005e20000100800 */
[----:B-1----:R-:W-:Y:S01]  /*248c0*/  IMAD.X R2, R7, 0x1, R92, P3 ;  /* 0x0000000107027824 */ /* 0x002fe200018e065c */
[----:B------:R-:W-:-:S02]  /*248d0*/  IADD3 R3, P3, PT, R10, R93, RZ ;  /* 0x0000005d0a037210 */ /* 0x000fc40007f7e0ff */
[----:B------:R-:W-:Y:S04]  /*248e0*/  STL [R1+0x3630], R4 ;  /* 0x0036300401007387 */ /* 0x000fe80000100800 */
[----:B------:R-:W-:Y:S01]  /*248f0*/  STL [R1+0x3634], R4 ;  /* 0x0036340401007387 */ /* 0x000fe20000100800 */
[----:B--2---:R-:W-:-:S03]  /*24900*/  IADD3 R0, P1, PT, R8, R93, RZ ;  /* 0x0000005d08007210 */ /* 0x004fc60007f3e0ff */
        /* <DEDUP_REMOVED lines=275> */
[----:B------:R2:W-:Y:S04]  /*25a40*/  STL [R1+0x20d4], R0 ;  /* 0x0020d40001007387 */ /* 0x0005e80000100800 */
[----:B------:R3:W-:Y:S01]  /*25a50*/  STL [R1+0x20d8], R3 ;  /* 0x0020d80301007387 */ /* 0x0007e20000100800 */
[----:B-1----:R-:W-:Y:S01]  /*25a60*/  IADD3 R2, P4, PT, R12, R93, RZ ;  /* 0x0000005d0c027210 */ /* 0x002fe20007f9e0ff */
[----:B--2---:R-:W-:-:S04]  /*25a70*/  IMAD.X R0, R9, 0x1, R92, P1 ;  /* 0x0000000109007824 */ /* 0x004fc800008e065c */
[----:B------:R1:W-:Y:S01]  /*25a80*/  STL [R1+0x20dc], R2 ;  /* 0x0020dc0201007387 */ /* 0x0003e20000100800 */
[----:B---3--:R-:W-:-:S03]  /*25a90*/  IMAD.X R3, R11, 0x1, R92, P3 ;  /* 0x000000010b037824 */ /* 0x008fc600018e065c */
[----:B------:R2:W-:Y:S04]  /*25aa0*/  STL [R1+0x20a4], R0 ;  /* 0x0020a40001007387 */ /* 0x0005e80000100800 */
[----:B------:R3:W-:Y:S01]  /*25ab0*/  STL [R1+0x20a8], R3 ;  /* 0x0020a80301007387 */ /* 0x0007e20000100800 */
[----:B-1----:R-:W-:Y:S01]  /*25ac0*/  IMAD.X R2, R13, 0x1, R92, P4 ;  /* 0x000000010d027824 */ /* 0x002fe200020e065c */
[----:B--2---:R-:W-:-:S04]  /*25ad0*/  IADD3 R0, P1, PT, R14, R93, RZ ;  /* 0x0000005d0e007210 */ /* 0x004fc80007f3e0ff */
[----:B------:R1:W-:Y:S01]  /*25ae0*/  STL [R1+0x20ac], R2 ;  /* 0x0020ac0201007387 */ /* 0x0003e20000100800 */
[----:B---3--:R-:W-:-:S03]  /*25af0*/  IADD3 R3, P3, PT, R16, R93, RZ ;  /* 0x0000005d10037210 */ /* 0x008fc60007f7e0ff */
        /* <DEDUP_REMOVED lines=18> */
[----:B------:R2:W-:Y:S01]  /*25c20*/  STL [R1+0x20bc], R0 ;  /* 0x0020bc0001007387 */ /* 0x0005e20000100800 */
[----:B------:R-:W-:-:S03]  /*25c30*/  IADD3 R5, P3, PT, R44, R93, RZ ;  /* 0x0000005d2c057210 */ /* 0x000fc60007f7e0ff */
[----:B------:R3:W-:Y:S01]  /*25c40*/  STL [R1+0x20c0], R3 ;  /* 0x0020c00301007387 */ /* 0x0007e20000100800 */
[--C-:B-1----:R-:W-:Y:S02]  /*25c50*/  IMAD.X R2, R41, 0x1, R92.reuse, P4 ;  /* 0x0000000129027824 */ /* 0x102fe400020e065c */
[----:B------:R-:W-:Y:S01]  /*25c60*/  IMAD.X R44, R45, 0x1, R92, P3 ;  /* 0x000000012d2c7824 */ /* 0x000fe200018e065c */
[-C--:B--2---:R-:W-:Y:S02]  /*25c70*/  IADD3 R0, P1, PT, R42, R93.reuse, RZ ;  /* 0x0000005d2a007210 */ /* 0x084fe40007f3e0ff */
[----:B---3--:R-:W-:-:S03]  /*25c80*/  IADD3 R3, P4, PT, R46, R93, RZ ;  /* 0x0000005d2e037210 */ /* 0x008fc60007f9e0ff */
[----:B------:R-:W-:Y:S04]  /*25c90*/  STL [R1+0x25c0], R0 ;  /* 0x0025c00001007387 */ /* 0x000fe80000100800 */
[----:B------:R1:W-:Y:S01]  /*25ca0*/  STL [R1+0x20c4], R2 ;  /* 0x0020c40201007387 */ /* 0x0003e20000100800 */
[----:B------:R-:W-:-:S03]  /*25cb0*/  IMAD.X R46, R47, 0x1, R92, P4 ;  /* 0x000000012f2e7824 */ /* 0x000fc600020e065c */
[----:B------:R-:W-:Y:S04]  /*25cc0*/  STL [R1+0x25d0], R0 ;  /* 0x0025d00001007387 */ /* 0x000fe80000100800 */
[----:B------:R-:W-:Y:S01]  /*25cd0*/  STL [R1+0x2610], R0 ;  /* 0x0026100001007387 */ /* 0x000fe20000100800 */
[----:B-1----:R-:W-:-:S03]  /*25ce0*/  IMAD.X R2, R43, 0x1, R92, P1 ;  /* 0x000000012b027824 */ /* 0x002fc600008e065c */
        /* <DEDUP_REMOVED lines=11> */
[----:B------:R-:W-:Y:S01]  /*25da0*/  STL.64 [R1+0x3c08], R44 ;  /* 0x003c082c01007387 */ /* 0x000fe20000100a00 */
[----:B-1----:R-:W-:-:S03]  /*25db0*/  IADD3 R5, P1, PT, R48, R93, RZ ;  /* 0x0000005d30057210 */ /* 0x002fc60007f3e0ff */
[----:B------:R1:W-:Y:S01]  /*25dc0*/  STL [R1+0x20c8], R2 ;  /* 0x0020c80201007387 */ /* 0x0003e20000100800 */
[-C--:B--2---:R-:W-:Y:S01]  /*25dd0*/  IADD3 R3, P3, PT, R50, R93.reuse, RZ ;  /* 0x0000005d32037210 */ /* 0x084fe20007f7e0ff */
[--C-:B------:R-:W-:Y:S02]  /*25de0*/  IMAD.X R48, R49, 0x1, R92.reuse, P1 ;  /* 0x0000000131307824 */ /* 0x100fe400008e065c */
[----:B------:R-:W-:Y:S02]  /*25df0*/  STL.64 [R1+0x3c10], R46 ;  /* 0x003c102e01007387 */ /* 0x000fe40000100a00 */
[----:B------:R-:W-:Y:S02]  /*25e00*/  IMAD.X R50, R51, 0x1, R92, P3 ;  /* 0x0000000133327824 */ /* 0x000fe400018e065c */
[----:B------:R2:W-:Y:S01]  /*25e10*/  STL [R1+0xea8], R5 ;  /* 0x000ea80501007387 */ /* 0x0005e20000100800 */
[----:B-1----:R-:W-:-:S03]  /*25e20*/  IADD3 R2, P4, PT, R52, R93, RZ ;  /* 0x0000005d34027210 */ /* 0x002fc60007f9e0ff */
[----:B------:R1:W-:Y:S02]  /*25e30*/  STL [R1+0xeac], R3 ;  /* 0x000eac0301007387 */ /* 0x0003e40000100800 */
[----:B------:R-:W-:Y:S02]  /*25e40*/  IMAD.X R52, R53, 0x1, R92, P4 ;  /* 0x0000000135347824 */ /* 0x000fe400020e065c */
[----:B------:R-:W-:Y:S01]  /*25e50*/  STL.64 [R1+0x3c18], R48 ;  /* 0x003c183001007387 */ /* 0x000fe20000100a00 */
[----:B--2---:R-:W-:-:S03]  /*25e60*/  IADD3 R5, P1, PT, R54, R93, RZ ;  /* 0x0000005d36057210 */ /* 0x004fc60007f3e0ff */
[----:B------:R2:W-:Y:S01]  /*25e70*/  STL [R1+0xec0], R2 ;  /* 0x000ec00201007387 */ /* 0x0005e20000100800 */
[-C--:B-1----:R-:W-:Y:S01]  /*25e80*/  IADD3 R3, P3, PT, R56, R93.reuse, RZ ;  /* 0x0000005d38037210 */ /* 0x082fe20007f7e0ff */
[--C-:B------:R-:W-:Y:S02]  /*25e90*/  IMAD.X R54, R55, 0x1, R92.reuse, P1 ;  /* 0x0000000137367824 */ /* 0x100fe400008e065c */
[----:B------:R-:W-:Y:S02]  /*25ea0*/  STL.64 [R1+0x3c20], R50 ;  /* 0x003c203201007387 */ /* 0x000fe40000100a00 */
[----:B------:R-:W-:Y:S02]  /*25eb0*/  IMAD.X R56, R57, 0x1, R92, P3 ;  /* 0x0000000139387824 */ /* 0x000fe400018e065c */
[----:B------:R-:W-:Y:S01]  /*25ec0*/  STL.64 [R1+0x3c28], R52 ;  /* 0x003c283401007387 */ /* 0x000fe20000100a00 */
[----:B--2---:R-:W-:-:S03]  /*25ed0*/  IADD3 R2, P4, PT, R58, R93, RZ ;  /* 0x0000005d3a027210 */ /* 0x004fc60007f9e0ff */
[----:B------:R1:W-:Y:S02]  /*25ee0*/  STL [R1+0xec4], R5 ;  /* 0x000ec40501007387 */ /* 0x0003e40000100800 */
[----:B------:R-:W-:Y:S02]  /*25ef0*/  IMAD.X R58, R59, 0x1, R92, P4 ;  /* 0x000000013b3a7824 */ /* 0x000fe400020e065c */
[----:B------:R2:W-:Y:S04]  /*25f00*/  STL [R1+0xec8], R3 ;  /* 0x000ec80301007387 */ /* 0x0005e80000100800 */
[----:B------:R3:W-:Y:S01]  /*25f10*/  STL [R1+0xecc], R2 ;  /* 0x000ecc0201007387 */ /* 0x0007e20000100800 */
[-C--:B-1----:R-:W-:Y:S02]  /*25f20*/  IADD3 R5, P1, PT, R60, R93.reuse, RZ ;  /* 0x0000005d3c057210 */ /* 0x082fe40007f3e0ff */
[----:B--2---:R-:W-:-:S03]  /*25f30*/  IADD3 R3, P3, PT, R62, R93, RZ ;  /* 0x0000005d3e037210 */ /* 0x004fc60007f7e0ff */
[----:B------:R1:W-:Y:S01]  /*25f40*/  STL [R1+0xed0], R5 ;  /* 0x000ed00501007387 */ /* 0x0003e20000100800 */
[--C-:B------:R-:W-:Y:S01]  /*25f50*/  IMAD.X R60, R61, 0x1, R92.reuse, P1 ;  /* 0x000000013d3c7824 */ /* 0x100fe200008e065c */
[----:B---3--:R-:W-:Y:S02]  /*25f60*/  IADD3 R2, P4, PT, R64, R93, RZ ;  /* 0x0000005d40027210 */ /* 0x008fe40007f9e0ff */
[----:B------:R2:W-:Y:S01]  /*25f70*/  STL [R1+0xed4], R3 ;  /* 0x000ed40301007387 */ /* 0x0005e20000100800 */
[----:B------:R-:W-:-:S03]  /*25f80*/  IMAD.X R62, R63, 0x1, R92, P3 ;  /* 0x000000013f3e7824 */ /* 0x000fc600018e065c */
[----:B------:R3:W-:Y:S01]  /*25f90*/  STL [R1+0xed8], R2 ;  /* 0x000ed80201007387 */ /* 0x0007e20000100800 */
[----:B------:R-:W-:Y:S01]  /*25fa0*/  IMAD.X R64, R65, 0x1, R92, P4 ;  /* 0x0000000141407824 */ /* 0x000fe200020e065c */
        /* <DEDUP_REMOVED lines=11> */
[----:B------:R-:W-:Y:S01]  /*26060*/  STL [R1+0xee8], R5 ;  /* 0x000ee80501007387 */ /* 0x000fe20000100800 */
[----:B---3--:R-:W-:-:S03]  /*26070*/  IADD3 R2, P4, PT, R76, R93, RZ ;  /* 0x0000005d4c027210 */ /* 0x008fc60007f9e0ff */
[----:B------:R-:W2:Y:S01]  /*26080*/  LDL.LU.64 R14, [R1] ;  /* 0x00000000010e7983 */ /* 0x000ea20000300a00 */
[--C-:B------:R-:W-:Y:S02]  /*26090*/  IMAD.X R72, R73, 0x1, R92.reuse, P1 ;  /* 0x0000000149487824 */ /* 0x100fe400008e065c */
[--C-:B------:R-:W-:Y:S01]  /*260a0*/  IMAD.X R74, R75, 0x1, R92.reuse, P3 ;  /* 0x000000014b4a7824 */ /* 0x100fe200018e065c */
[----:B------:R1:W-:Y:S01]  /*260b0*/  STL [R1+0xeec], R3 ;  /* 0x000eec0301007387 */ /* 0x0003e20000100800 */
[----:B------:R-:W-:-:S03]  /*260c0*/  IMAD.X R76, R77, 0x1, R92, P4 ;  /* 0x000000014d4c7824 */ /* 0x000fc600020e065c */
[----:B------:R3:W-:Y:S04]  /*260d0*/  STL [R1+0xef0], R2 ;  /* 0x000ef00201007387 */ /* 0x0007e80000100800 */
[----:B------:R-:W4:Y:S01]  /*260e0*/  LDL.LU.64 R6, [R1+0x8] ;  /* 0x0000080001067983 */ /* 0x000f220000300a00 */
[-C--:B-1----:R-:W-:Y:S02]  /*260f0*/  IADD3 R3, P1, PT, R78, R93.reuse, RZ ;  /* 0x0000005d4e037210 */ /* 0x082fe40007f3e0ff */
[----:B---3--:R-:W-:-:S03]  /*26100*/  IADD3 R2, P3, PT, R80, R93, RZ ;  /* 0x0000005d50027210 */ /* 0x008fc60007f7e0ff */
[----:B------:R-:W-:Y:S04]  /*26110*/  STL [R1+0xef4], R3 ;  /* 0x000ef40301007387 */ /* 0x000fe80000100800 */
[----:B------:R-:W3:Y:S04]  /*26120*/  LDL.LU.64 R16, [R1+0x10] ;  /* 0x0000100001107983 */ /* 0x000ee80000300a00 */
[----:B------:R1:W-:Y:S04]  /*26130*/  STL [R1+0xef8], R2 ;  /* 0x000ef80201007387 */ /* 0x0003e80000100800 */
[----:B------:R-:W3:Y:S01]  /*26140*/  LDL.LU.64 R8, [R1+0x18] ;  /* 0x0000180001087983 */ /* 0x000ee20000300a00 */
[----:B------:R-:W-:-:S03]  /*26150*/  IADD3 R5, P4, PT, R82, R93, RZ ;  /* 0x0000005d52057210 */ /* 0x000fc60007f9e0ff */
[----:B-1----:R-:W3:Y:S01]  /*26160*/  LDL.LU.64 R2, [R1+0x20] ;  /* 0x0000200001027983 */ /* 0x002ee20000300a00 */
[----:B------:R-:W-:-:S03]  /*26170*/  IMAD.X R78, R79, 0x1, R92, P1 ;  /* 0x000000014f4e7824 */ /* 0x000fc600008e065c */
[----:B------:R1:W-:Y:S04]  /*26180*/  STL [R1+0xefc], R5 ;  /* 0x000efc0501007387 */ /* 0x0003e80000100800 */
[----:B------:R-:W3:Y:S01]  /*26190*/  LDL.LU.64 R10, [R1+0x28] ;  /* 0x00002800010a7983 */ /* 0x000ee20000300a00 */
[--C-:B------:R-:W-:Y:S01]  /*261a0*/  IMAD.X R80, R81, 0x1, R92.reuse, P3 ;  /* 0x0000000151507824 */ /* 0x100fe200018e065c */
[-C--:B------:R-:W-:Y:S02]  /*261b0*/  IADD3 R12, P3, PT, R22, R93.reuse, RZ ;  /* 0x0000005d160c7210 */ /* 0x080fe40007f7e0ff */
[----:B-1----:R-:W-:Y:S01]  /*261c0*/  IADD3 R5, P1, PT, R20, R93, RZ ;  /* 0x0000005d14057210 */ /* 0x002fe20007f3e0ff */
[--C-:B------:R-:W-:Y:S02]  /*261d0*/  IMAD.X R82, R83, 0x1, R92.reuse, P4 ;  /* 0x0000000153527824 */ /* 0x100fe400020e065c */
[----:B------:R-:W-:-:S02]  /*261e0*/  IMAD.X R22, R23, 0x1, R92, P3 ;  /* 0x0000000117167824 */ /* 0x000fc400018e065c */
[----:B------:R1:W-:Y:S01]  /*261f0*/  STL [R1+0xf00], R5 ;  /* 0x000f000501007387 */ /* 0x0003e20000100800 */
[--C-:B------:R-:W-:Y:S01]  /*26200*/  IMAD.X R20, R21, 0x1, R92.reuse, P1 ;  /* 0x0000000115147824 */ /* 0x100fe200008e065c */
[-C--:B------:R-:W-:Y:S02]  /*26210*/  IADD3 R13, P1, PT, R26, R93.reuse, RZ ;  /* 0x0000005d1a0d7210 */ /* 0x080fe40007f3e0ff */
[----:B------:R-:W3:Y:S04]  /*26220*/  LDL.LU.64 R18, [R1+0x30] ;  /* 0x0000300001127983 */ /* 0x000ee80000300a00 */
[----:B------:R0:W-:Y:S01]  /*26230*/  STL [R1+0xf04], R12 ;  /* 0x000f040c01007387 */ /* 0x0001e20000100800 */
[----:B-1----:R-:W-:Y:S01]  /*26240*/  IADD3 R5, P4, PT, R24, R93, RZ ;  /* 0x0000005d18057210 */ /* 0x002fe20007f9e0ff */
[----:B------:R-:W-:-:S04]  /*26250*/  IMAD.X R26, R27, 0x1, R92, P1 ;  /* 0x000000011b1a7824 */ /* 0x000fc800008e065c */
[----:B------:R1:W-:Y:S01]  /*26260*/  STL [R1+0xf08], R5 ;  /* 0x000f080501007387 */ /* 0x0003e20000100800 */
[-C--:B0-----:R-:W-:Y:S01]  /*26270*/  IADD3 R12, P3, PT, R28, R93.reuse, RZ ;  /* 0x0000005d1c0c7210 */ /* 0x081fe20007f7e0ff */
[--C-:B------:R-:W-:Y:S02]  /*26280*/  IMAD.X R24, R25, 0x1, R92.reuse, P4 ;  /* 0x0000000119187824 */ /* 0x100fe400020e065c */
[----:B------:R-:W-:Y:S04]  /*26290*/  STL [R1+0xf0c], R13 ;  /* 0x000f0c0d01007387 */ /* 0x000fe80000100800 */
[----:B------:R0:W-:Y:S01]  /*262a0*/  STL [R1+0xf10], R12 ;  /* 0x000f100c01007387 */ /* 0x0001e20000100800 */
[-C--:B-1----:R-:W-:Y:S01]  /*262b0*/  IADD3 R5, P4, PT, R30, R93.reuse, RZ ;  /* 0x0000005d1e057210 */ /* 0x082fe20007f9e0ff */
[----:B------:R-:W-:Y:S01]  /*262c0*/  IMAD.X R28, R29, 0x1, R92, P3 ;  /* 0x000000011d1c7824 */ /* 0x000fe200018e065c */
[----:B------:R-:W-:-:S03]  /*262d0*/  IADD3 R21, P3, PT, R34, R93, RZ ;  /* 0x0000005d22157210 */ /* 0x000fc60007f7e0ff */
[----:B------:R-:W-:Y:S01]  /*262e0*/  STL [R1+0xf14], R5 ;  /* 0x000f140501007387 */ /* 0x000fe20000100800 */
[----:B0-----:R-:W-:Y:S01]  /*262f0*/  IADD3 R12, P1, PT, R32, R93, RZ ;  /* 0x0000005d200c7210 */ /* 0x001fe20007f3e0ff */
[----:B------:R-:W-:-:S04]  /*26300*/  IMAD.X R30, R31, 0x1, R92, P4 ;  /* 0x000000011f1e7824 */ /* 0x000fc800020e065c */
[----:B------:R0:W-:Y:S04]  /*26310*/  STL [R1+0xf18], R12 ;  /* 0x000f180c01007387 */ /* 0x0001e80000100800 */
[----:B0-----:R-:W3:Y:S04]  /*26320*/  LDL.LU.64 R12, [R1+0x38] ;  /* 0x00003800010c7983 */ /* 0x001ee80000300a00 */
[----:B------:R-:W-:Y:S01]  /*26330*/  STL [R1+0xf1c], R21 ;  /* 0x000f1c1501007387 */ /* 0x000fe20000100800 */
[--C-:B------:R-:W-:Y:S02]  /*26340*/  IMAD.X R32, R33, 0x1, R92.reuse, P1 ;  /* 0x0000000121207824 */ /* 0x100fe400008e065c */
[----:B------:R-:W-:Y:S01]  /*26350*/  IMAD.X R34, R35, 0x1, R92, P3 ;  /* 0x0000000123227824 */ /* 0x000fe200018e065c */
[----:B--2---:R-:W-:-:S05]  /*26360*/  IADD3 R5, P4, PT, R14, R93, RZ ;  /* 0x0000005d0e057210 */ /* 0x004fca0007f9e0ff */
[----:B------:R0:W-:Y:S04]  /*26370*/  STL [R1], R5 ;  /* 0x0000000501007387 */ /* 0x0001e80000100800 */
[----:B------:R-:W2:Y:S01]  /*26380*/  LDL.LU.64 R38, [R1+0x40] ;  /* 0x0000400001267983 */ /* 0x000ea20000300a00 */
[----:B----4-:R-:W-:Y:S01]  /*26390*/  IADD3 R14, P1, PT, R6, R93, RZ ;  /* 0x0000005d060e7210 */ /* 0x010fe20007f3e0ff */
[----:B0-----:R-:W-:-:S04]  /*263a0*/  IMAD.X R5, R15, 0x1, R92, P4 ;  /* 0x000000010f057824 */ /* 0x001fc800020e065c */
[----:B------:R0:W-:Y:S01]  /*263b0*/  STL [R1+0x8], R14 ;  /* 0x0000080e01007387 */ /* 0x0001e20000100800 */
[----:B---3--:R-:W-:-:S03]  /*263c0*/  IADD3 R36, P3, PT, R16, R93, RZ ;  /* 0x0000005d10247210 */ /* 0x008fc60007f7e0ff */
[----:B0-----:R-:W3:Y:S01]  /*263d0*/  LDL.LU.64 R14, [R1+0x48] ;  /* 0x00004800010e7983 */ /* 0x001ee20000300a00 */
[----:B------:R-:W-:-:S03]  /*263e0*/  IADD3 R21, P4, PT, R8, R93, RZ ;  /* 0x0000005d08157210 */ /* 0x000fc60007f9e0ff */
[----:B------:R-:W-:Y:S04]  /*263f0*/  STL [R1+0x10], R36 ;  /* 0x0000102401007387 */ /* 0x000fe80000100800 */
[----:B------:R-:W-:Y:S04]  /*26400*/  STL [R1+0x18], R21 ;  /* 0x0000181501007387 */ /* 0x000fe80000100800 */
[----:B------:R-:W4:Y:S01]  /*26410*/  LDL.LU.64 R40, [R1+0x50] ;  /* 0x0000500001287983 */ /* 0x000f220000300a00 */
[--C-:B------:R-:W-:Y:S01]  /*26420*/  IMAD.X R6, R7, 0x1, R92.reuse, P1 ;  /* 0x0000000107067824 */ /* 0x100fe200008e065c */
[----:B------:R-:W-:Y:S01]  /*26430*/  IADD3 R16, P1, PT, R2, R93, RZ ;  /* 0x0000005d02107210 */ /* 0x000fe20007f3e0ff */
[----:B------:R-:W-:-:S02]  /*26440*/  IMAD.X R7, R17, 0x1, R92, P3 ;  /* 0x0000000111077824 */ /* 0x000fc400018e065c */
[--C-:B------:R-:W-:Y:S01]  /*26450*/  IMAD.X R8, R9, 0x1, R92.reuse, P4 ;  /* 0x0000000109087824 */ /* 0x100fe200020e065c */
[-C--:B------:R-:W-:Y:S01]  /*26460*/  IADD3 R9, P3, PT, R10, R93.reuse, RZ ;  /* 0x0000005d0a097210 */ /* 0x080fe20007f7e0ff */
[----:B------:R0:W-:Y:S04]  /*26470*/  STL [R1+0x20], R16 ;  /* 0x0000201001007387 */ /* 0x0001e80000100800 */
[----:B0-----:R-:W4:Y:S04]  /*26480*/  LDL.LU.64 R16, [R1+0x58] ;  /* 0x0000580001107983 */ /* 0x001f280000300a00 */
[----:B------:R0:W-:Y:S01]  /*26490*/  STL [R1+0x28], R9 ;  /* 0x0000280901007387 */ /* 0x0001e20000100800 */
[----:B------:R-:W-:Y:S01]  /*264a0*/  IADD3 R21, P4, PT, R18, R93, RZ ;  /* 0x0000005d12157210 */ /* 0x000fe20007f9e0ff */
[----:B------:R-:W-:-:S02]  /*264b0*/  IMAD.X R10, R11, 0x1, R92, P3 ;  /* 0x000000010b0a7824 */ /* 0x000fc400018e065c */
[--C-:B0-----:R-:W-:Y:S02]  /*264c0*/  IMAD.X R9, R3, 0x1, R92.reuse, P1 ;  /* 0x0000000103097824 */ /* 0x101fe400008e065c */
[----:B------:R-:W4:Y:S01]  /*264d0*/  LDL.LU.64 R2, [R1+0x60] ;  /* 0x0000600001027983 */ /* 0x000f220000300a00 */
[----:B------:R-:W-:-:S03]  /*264e0*/  IMAD.X R11, R19, 0x1, R92, P4 ;  /* 0x00000001130b7824 */ /* 0x000fc600020e065c */
[----:B------:R2:W-:Y:S04]  /*264f0*/  STL [R1+0x30], R21 ;  /* 0x0000301501007387 */ /* 0x0005e80000100800 */
[----:B------:R-:W4:Y:S01]  /*26500*/  LDL.LU.64 R18, [R1+0x68] ;  /* 0x0000680001127983 */ /* 0x000f220000300a00 */
[----:B------:R-:W-:-:S05]  /*26510*/  IADD3 R36, P1, PT, R12, R93, RZ ;  /* 0x0000005d0c247210 */ /* 0x000fca0007f3e0ff */
[----:B------:R0:W-:Y:S04]  /*26520*/  STL [R1+0x38], R36 ;  /* 0x0000382401007387 */ /* 0x0001e80000100800 */
[----:B------:R-:W4:Y:S01]  /*26530*/  LDL.LU.64 R46, [R1+0x70] ;  /* 0x00007000012e7983 */ /* 0x000f220000300a00 */
[----:B------:R-:W-:Y:S01]  /*26540*/  IMAD.X R12, R13, 0x1, R92, P1 ;  /* 0x000000010d0c7824 */ /* 0x000fe200008e065c */
[----:B--2---:R-:W-:-:S05]  /*26550*/  IADD3 R21, P3, PT, R38, R93, RZ ;  /* 0x0000005d26157210 */ /* 0x004fca0007f7e0ff */
[----:B------:R3:W-:Y:S04]  /*26560*/  STL [R1+0x40], R21 ;  /* 0x0000401501007387 */ /* 0x0007e80000100800 */
[----:B0-----:R-:W2:Y:S01]  /*26570*/  LDL.LU.64 R36, [R1+0x78] ;  /* 0x0000780001247983 */ /* 0x001ea20000300a00 */
[----:B---3--:R-:W-:-:S05]  /*26580*/  IADD3 R21, P4, PT, R14, R93, RZ ;  /* 0x0000005d0e157210 */ /* 0x008fca0007f9e0ff */
[----:B------:R4:W-:Y:S04]  /*26590*/  STL [R1+0x48], R21 ;  /* 0x0000481501007387 */ /* 0x0009e80000100800 */
[----:B------:R-:W3:Y:S01]  /*265a0*/  LDL.LU.64 R44, [R1+0x80] ;  /* 0x00008000012c7983 */ /* 0x000ee20000300a00 */
[----:B------:R-:W-:Y:S01]  /*265b0*/  IMAD.X R13, R39, 0x1, R92, P3 ;  /* 0x00000001270d7824 */ /* 0x000fe200018e065c */
[----:B----4-:R-:W-:-:S05]  /*265c0*/  IADD3 R21, P1, PT, R40, R93, RZ ;  /* 0x0000005d28157210 */ /* 0x010fca0007f3e0ff */
[----:B------:R-:W-:Y:S04]  /*265d0*/  STL [R1+0x50], R21 ;  /* 0x0000501501007387 */ /* 0x000fe80000100800 */
[----:B------:R-:W4:Y:S01]  /*265e0*/  LDL.LU.64 R38, [R1+0x88] ;  /* 0x0000880001267983 */ /* 0x000f220000300a00 */
[----:B------:R-:W-:Y:S01]  /*265f0*/  IMAD.X R14, R15, 0x1, R92, P4 ;  /* 0x000000010f0e7824 */ /* 0x000fe200020e065c */
[----:B------:R-:W-:-:S05]  /*26600*/  IADD3 R15, P3, PT, R16, R93, RZ ;  /* 0x0000005d100f7210 */ /* 0x000fca0007f7e0ff */
[----:B------:R0:W-:Y:S01]  /*26610*/  STL [R1+0x58], R15 ;  /* 0x0000580f01007387 */ /* 0x0001e20000100800 */
[--C-:B------:R-:W-:Y:S02]  /*26620*/  IMAD.X R16, R17, 0x1, R92.reuse, P3 ;  /* 0x0000000111107824 */ /* 0x100fe400018e065c */
[--C-:B0-----:R-:W-:Y:S01]  /*26630*/  IMAD.X R15, R41, 0x1, R92.reuse, P1 ;  /* 0x00000001290f7824 */ /* 0x101fe200008e065c */
[----:B------:R-:W-:Y:S01]  /*26640*/  IADD3 R21, P4, PT, R2, R93, RZ ;  /* 0x0000005d02157210 */ /* 0x000fe20007f9e0ff */
[----:B------:R-:W4:Y:S04]  /*26650*/  LDL.LU.64 R40, [R1+0x90] ;  /* 0x0000900001287983 */ /* 0x000f280000300a00 */
[----:B------:R0:W-:Y:S01]  /*26660*/  STL [R1+0x60], R21 ;  /* 0x0000601501007387 */ /* 0x0001e20000100800 */
[----:B------:R-:W-:-:S03]  /*26670*/  IMAD.X R17, R3, 0x1, R92, P4 ;  /* 0x0000000103117824 */ /* 0x000fc600020e065c */
[----:B------:R-:W4:Y:S01]  /*26680*/  LDL.LU.64 R2, [R1+0x98] ;  /* 0x0000980001027983 */ /* 0x000f220000300a00 */
[----:B------:R-:W-:-:S05]  /*26690*/  IADD3 R42, P1, PT, R18, R93, RZ ;  /* 0x0000005d122a7210 */ /* 0x000fca0007f3e0ff */
[----:B------:R1:W-:Y:S04]  /*266a0*/  STL [R1+0x68], R42 ;  /* 0x0000682a01007387 */ /* 0x0003e80000100800 */
[----:B------:R-:W4:Y:S01]  /*266b0*/  LDL.LU.64 R50, [R1+0xa0] ;  /* 0x0000a00001327983 */ /* 0x000f220000300a00 */
[----:B0-----:R-:W-:-:S05]  /*266c0*/  IADD3 R21, P3, PT, R46, R93, RZ ;  /* 0x0000005d2e157210 */ /* 0x001fca0007f7e0ff */
[----:B------:R2:W-:Y:S04]  /*266d0*/  STL [R1+0x70], R21 ;  /* 0x0000701501007387 */ /* 0x0005e80000100800 */
[----:B-1----:R-:W4:Y:S01]  /*266e0*/  LDL.LU.64 R42, [R1+0xa8] ;  /* 0x0000a800012a7983 */ /* 0x002f220000300a00 */
[--C-:B------:R-:W-:Y:S02]  /*266f0*/  IMAD.X R18, R19, 0x1, R92.reuse, P1 ;  /* 0x0000000113127824 */ /* 0x100fe400008e065c */
[----:B------:R-:W-:Y:S01]  /*26700*/  IMAD.X R19, R47, 0x1, R92, P3 ;  /* 0x000000012f137824 */ /* 0x000fe200018e065c */
[----:B--2---:R-:W-:-:S05]  /*26710*/  IADD3 R21, P4, PT, R36, R93, RZ ;  /* 0x0000005d24157210 */ /* 0x004fca0007f9e0ff */
[----:B------:R4:W-:Y:S04]  /*26720*/  STL [R1+0x78], R21 ;  /* 0x0000781501007387 */ /* 0x0009e80000100800 */
[----:B------:R-:W2:Y:S01]  /*26730*/  LDL.LU.64 R48, [R1+0xb0] ;  /* 0x0000b00001307983 */ /* 0x000ea20000300a00 */
[----:B------:R-:W-:Y:S01]  /*26740*/  IMAD.X R36, R37, 0x1, R92, P4 ;  /* 0x0000000125247824 */ /* 0x000fe200020e065c */
[----:B---3--:R-:W-:-:S05]  /*26750*/  IADD3 R37, P1, PT, R44, R93, RZ ;  /* 0x0000005d2c257210 */ /* 0x008fca0007f3e0ff */
[----:B------:R0:W-:Y:S04]  /*26760*/  STL [R1+0x80], R37 ;  /* 0x0000802501007387 */ /* 0x0001e80000100800 */
[----:B------:R-:W3:Y:S01]  /*26770*/  LDL.LU.64 R84, [R1+0xb8] ;  /* 0x0000b80001547983 */ /* 0x000ee20000300a00 */
[----:B----4-:R-:W-:-:S05]  /*26780*/  IADD3 R21, P3, PT, R38, R93, RZ ;  /* 0x0000005d26157210 */ /* 0x010fca0007f7e0ff */
[----:B------:R1:W-:Y:S04]  /*26790*/  STL [R1+0x88], R21 ;  /* 0x0000881501007387 */ /* 0x0003e80000100800 */
[----:B------:R-:W4:Y:S01]  /*267a0*/  LDL.LU.64 R46, [R1+0xc0] ;  /* 0x0000c000012e7983 */ /* 0x000f220000300a00 */
[----:B0-----:R-:W-:Y:S01]  /*267b0*/  IMAD.X R37, R45, 0x1, R92, P1 ;  /* 0x000000012d257824 */ /* 0x001fe200008e065c */
[----:B-1----:R-:W-:-:S05]  /*267c0*/  IADD3 R21, P4, PT, R40, R93, RZ ;  /* 0x0000005d28157210 */ /* 0x002fca0007f9e0ff */
[----:B------:R0:W-:Y:S01]  /*267d0*/  STL [R1+0x90], R21 ;  /* 0x0000901501007387 */ /* 0x0001e20000100800 */
[----:B------:R-:W-:-:S03]  /*267e0*/  IADD3 R40, P1, PT, R2, R93, RZ ;  /* 0x0000005d02287210 */ /* 0x000fc60007f3e0ff */
[----:B------:R-:W4:Y:S01]  /*267f0*/  LDL.LU.64 R44, [R1+0xc8] ;  /* 0x0000c800012c7983 */ /* 0x000f220000300a00 */
[----:B------:R-:W-:-:S03]  /*26800*/  IMAD.X R38, R39, 0x1, R92, P3 ;  /* 0x0000000127267824 */ /* 0x000fc600018e065c */
[----:B------:R1:W-:Y:S04]  /*26810*/  STL [R1+0x98], R40 ;  /* 0x0000982801007387 */ /* 0x0003e80000100800 */
[----:B------:R-:W4:Y:S01]  /*26820*/  LDL.LU.64 R86, [R1+0xd0] ;  /* 0x0000d00001567983 */ /* 0x000f220000300a00 */
[----:B0-----:R-:W-:-:S05]  /*26830*/  IADD3 R21, P3, PT, R50, R93, RZ ;  /* 0x0000005d32157210 */ /* 0x001fca0007f7e0ff */
[----:B------:R0:W-:Y:S01]  /*26840*/  STL [R1+0xa0], R21 ;  /* 0x0000a01501007387 */ /* 0x0001e20000100800 */
[----:B-1----:R-:W-:-:S03]  /*26850*/  IMAD.X R40, R3, 0x1, R92, P1 ;  /* 0x0000000103287824 */ /* 0x002fc600008e065c */
[----:B------:R-:W4:Y:S01]  /*26860*/  LDL.LU.64 R2, [R1+0xd8] ;  /* 0x0000d80001027983 */ /* 0x000f220000300a00 */
[--C-:B------:R-:W-:Y:S02]  /*26870*/  IMAD.X R39, R41, 0x1, R92.reuse, P4 ;  /* 0x0000000129277824 */ /* 0x100fe400020e065c */
[----:B------:R-:W-:Y:S01]  /*26880*/  IMAD.X R41, R51, 0x1, R92, P3 ;  /* 0x0000000133297824 */ /* 0x000fe200018e065c */
[----:B0-----:R-:W-:-:S05]  /*26890*/  IADD3 R21, P4, PT, R42, R93, RZ ;  /* 0x0000005d2a157210 */ /* 0x001fca0007f9e0ff */
[----:B------:R3:W-:Y:S01]  /*268a0*/  STL [R1+0xa8], R21 ;  /* 0x0000a81501007387 */ /* 0x0007e20000100800 */
[----:B------:R-:W-:-:S03]  /*268b0*/  IMAD.X R42, R43, 0x1, R92, P4 ;  /* 0x000000012b2a7824 */ /* 0x000fc600020e065c */
[----:B------:R-:W4:Y:S01]  /*268c0*/  LDL.LU.64 R50, [R1+0xe0] ;  /* 0x0000e00001327983 */ /* 0x000f220000300a00 */
[----:B--2---:R-:W-:-:S05]  /*268d0*/  IADD3 R43, P1, PT, R48, R93, RZ ;  /* 0x0000005d302b7210 */ /* 0x004fca0007f3e0ff */
[----:B------:R0:W-:Y:S04]  /*268e0*/  STL [R1+0xb0], R43 ;  /* 0x0000b02b01007387 */ /* 0x0001e80000100800 */
[----:B------:R-:W2:Y:S01]  /*268f0*/  LDL.LU.64 R52, [R1+0xe8] ;  /* 0x0000e80001347983 */ /* 0x000ea20000300a00 */
[----:B---3--:R-:W-:Y:S01]  /*26900*/  IADD3 R21, P3, PT, R84, R93, RZ ;  /* 0x0000005d54157210 */ /* 0x008fe20007f7e0ff */
[----:B0-----:R-:W-:-:S04]  /*26910*/  IMAD.X R43, R49, 0x1, R92, P1 ;  /* 0x00000001312b7824 */ /* 0x001fc800008e065c */
[----:B------:R4:W-:Y:S04]  /*26920*/  STL [R1+0xf20], R21 ;  /* 0x000f201501007387 */ /* 0x0009e80000100800 */
[----:B------:R-:W3:Y:S01]  /*26930*/  LDL.LU.64 R48, [R1+0xf0] ;  /* 0x0000f00001307983 */ /* 0x000ee20000300a00 */
[----:B----4-:R-:W-:-:S05]  /*26940*/  IADD3 R21, P4, PT, R46, R93, RZ ;  /* 0x0000005d2e157210 */ /* 0x010fca0007f9e0ff */
[----:B------:R0:W-:Y:S01]  /*26950*/  STL [R1+0xf24], R21 ;  /* 0x000f241501007387 */ /* 0x0001e20000100800 */
[--C-:B------:R-:W-:Y:S02]  /*26960*/  IMAD.X R46, R47, 0x1, R92.reuse, P4 ;  /* 0x000000012f2e7824 */ /* 0x100fe400020e065c */
[----:B0-----:R-:W-:-:S05]  /*26970*/  IMAD.X R21, R85, 0x1, R92, P3 ;  /* 0x0000000155157824 */ /* 0x001fca00018e065c */
[----:B------:R-:W-:Y:S04]  /*26980*/  STL [R1+0xb8], R21 ;  /* 0x0000b81501007387 */ /* 0x000fe80000100800 */
[----:B------:R0:W-:Y:S04]  /*26990*/  STL [R1+0xc0], R46 ;  /* 0x0000c02e01007387 */ /* 0x0001e80000100800 */
[----:B0-----:R-:W4:Y:S01]  /*269a0*/  LDL.LU.64 R46, [R1+0xf8] ;  /* 0x0000f800012e7983 */ /* 0x001f220000300a00 */
[-C--:B------:R-:W-:Y:S02]  /*269b0*/  IADD3 R84, P1, PT, R44, R93.reuse, RZ ;  /* 0x0000005d2c547210 */ /* 0x080fe40007f3e0ff */
[----:B------:R-:W-:-:S03]  /*269c0*/  IADD3 R21, P3, PT, R86, R93, RZ ;  /* 0x0000005d56157210 */ /* 0x000fc60007f7e0ff */
[----:B------:R0:W-:Y:S01]  /*269d0*/  STL [R1+0xf28], R84 ;  /* 0x000f285401007387 */ /* 0x0001e20000100800 */
[----:B------:R-:W-:-:S03]  /*269e0*/  IMAD.X R88, R45, 0x1, R92, P1 ;  /* 0x000000012d587824 */ /* 0x000fc600008e065c */
[----:B0-----:R-:W4:Y:S04]  /*269f0*/  LDL.LU.64 R84, [R1+0x100] ;  /* 0x0001000001547983 */ /* 0x001f280000300a00 */
[----:B------:R0:W-:Y:S04]  /*26a00*/  STL [R1+0xf2c], R21 ;  /* 0x000f2c1501007387 */ /* 0x0001e80000100800 */
[----:B------:R-:W4:Y:S01]  /*26a10*/  LDL.LU.64 R44, [R1+0x108] ;  /* 0x00010800012c7983 */ /* 0x000f220000300a00 */
[----:B0-----:R-:W-:-:S05]  /*26a20*/  IADD3 R21, P4, PT, R2, R93, RZ ;  /* 0x0000005d02157210 */ /* 0x001fca0007f9e0ff */
[----:B------:R0:W-:Y:S01]  /*26a30*/  STL [R1+0xf30], R21 ;  /* 0x000f301501007387 */ /* 0x0001e20000100800 */
[----:B------:R-:W-:-:S03]  /*26a40*/  IMAD.X R2, R3, 0x1, R92, P4 ;  /* 0x0000000103027824 */ /* 0x000fc600020e065c */
[----:B------:R-:W-:Y:S01]  /*26a50*/  STL [R1+0xc8], R88 ;  /* 0x0000c85801007387 */ /* 0x000fe20000100800 */
[----:B0-----:R-:W-:Y:S01]  /*26a60*/  IMAD.X R21, R87, 0x1, R92, P3 ;  /* 0x0000000157157824 */ /* 0x001fe200018e065c */
[----:B------:R-:W-:-:S04]  /*26a70*/  IADD3 R86, P1, PT, R50, R93, RZ ;  /* 0x0000005d32567210 */ /* 0x000fc80007f3e0ff */
[----:B------:R-:W-:Y:S04]  /*26a80*/  STL [R1+0xd0], R21 ;  /* 0x0000d01501007387 */ /* 0x000fe80000100800 */
[----:B------:R0:W-:Y:S04]  /*26a90*/  STL [R1+0xd8], R2 ;  /* 0x0000d80201007387 */ /* 0x0001e80000100800 */
[----:B0-----:R-:W4:Y:S04]  /*26aa0*/  LDL.LU.64 R2, [R1+0x110] ;  /* 0x0001100001027983 */ /* 0x001f280000300a00 */
[----:B------:R0:W-:Y:S01]  /*26ab0*/  STL [R1+0xf34], R86 ;  /* 0x000f345601007387 */ /* 0x0001e20000100800 */
[----:B------:R-:W-:-:S03]  /*26ac0*/  IMAD.X R88, R51, 0x1, R92, P1 ;  /* 0x0000000133587824 */ /* 0x000fc600008e065c */
[----:B0-----:R-:W4:Y:S01]  /*26ad0*/  LDL.LU.64 R86, [R1+0x118] ;  /* 0x0001180001567983 */ /* 0x001f220000300a00 */
[----:B--2---:R-:W-:-:S05]  /*26ae0*/  IADD3 R21, P3, PT, R52, R93, RZ ;  /* 0x0000005d34157210 */ /* 0x004fca0007f7e0ff */
[----:B------:R3:W-:Y:S04]  /*26af0*/  STL [R1+0xf38], R21 ;  /* 0x000f381501007387 */ /* 0x0007e80000100800 */
[----:B------:R-:W2:Y:S01]  /*26b00*/  LDL.LU.64 R50, [R1+0x120] ;  /* 0x0001200001327983 */ /* 0x000ea20000300a00 */
[----:B---3--:R-:W-:-:S05]  /*26b10*/  IADD3 R21, P4, PT, R48, R93, RZ ;  /* 0x0000005d30157210 */ /* 0x008fca0007f9e0ff */
[----:B------:R0:W-:Y:S01]  /*26b20*/  STL [R1+0xf3c], R21 ;  /* 0x000f3c1501007387 */ /* 0x0001e20000100800 */
[----:B------:R-:W-:-:S03]  /*26b30*/  IMAD.X R48, R49, 0x1, R92, P4 ;  /* 0x0000000131307824 */ /* 0x000fc600020e065c */
[----:B------:R-:W-:Y:S01]  /*26b40*/  STL [R1+0xe0], R88 ;  /* 0x0000e05801007387 */ /* 0x000fe20000100800 */
[----:B0-----:R-:W-:-:S05]  /*26b50*/  IMAD.X R21, R53, 0x1, R92, P3 ;  /* 0x0000000135157824 */ /* 0x001fca00018e065c */
[----:B------:R-:W-:Y:S04]  /*26b60*/  STL [R1+0xe8], R21 ;  /* 0x0000e81501007387 */ /* 0x000fe80000100800 */
[----:B------:R0:W-:Y:S04]  /*26b70*/  STL [R1+0xf0], R48 ;  /* 0x0000f03001007387 */ /* 0x0001e80000100800 */
[----:B0-----:R-:W3:Y:S01]  /*26b80*/  LDL.LU.64 R48, [R1+0x128] ;  /* 0x0001280001307983 */ /* 0x001ee20000300a00 */
[----:B----4-:R-:W-:-:S05]  /*26b90*/  IADD3 R52, P1, PT, R46, R93, RZ ;  /* 0x0000005d2e347210 */ /* 0x010fca0007f3e0ff */
[----:B------:R0:W-:Y:S04]  /*26ba0*/  STL [R1+0xf40], R52 ;  /* 0x000f403401007387 */ /* 0x0001e80000100800 */
[----:B0-----:R-:W4:Y:S01]  /*26bb0*/  LDL.LU.64 R52, [R1+0x130] ;  /* 0x0001300001347983 */ /* 0x001f220000300a00 */
[----:B------:R-:W-:Y:S01]  /*26bc0*/  IADD3 R21, P3, PT, R84, R93, RZ ;  /* 0x0000005d54157210 */ /* 0x000fe20007f7e0ff */
[----:B------:R-:W-:-:S04]  /*26bd0*/  IMAD.X R88, R47, 0x1, R92, P1 ;  /* 0x000000012f587824 */ /* 0x000fc800008e065c */
[----:B------:R0:W-:Y:S04]  /*26be0*/  STL [R1+0xf44], R21 ;  /* 0x000f441501007387 */ /* 0x0001e80000100800 */
[----:B------:R-:W4:Y:S01]  /*26bf0*/  LDL.LU.64 R46, [R1+0x138] ;  /* 0x00013800012e7983 */ /* 0x000f220000300a00 */
[----:B0-----:R-:W-:-:S05]  /*26c00*/  IADD3 R21, P4, PT, R44, R93, RZ ;  /* 0x0000005d2c157210 */ /* 0x001fca0007f9e0ff */
[----:B------:R0:W-:Y:S01]  /*26c10*/  STL [R1+0xf48], R21 ;  /* 0x000f481501007387 */ /* 0x0001e20000100800 */
[----:B------:R-:W-:-:S03]  /*26c20*/  IMAD.X R44, R45, 0x1, R92, P4 ;  /* 0x000000012d2c7824 */ /* 0x000fc600020e065c */
[----:B------:R-:W-:Y:S01]  /*26c30*/  STL [R1+0xf8], R88 ;  /* 0x0000f85801007387 */ /* 0x000fe20000100800 */
[----:B0-----:R-:W-:-:S05]  /*26c40*/  IMAD.X R21, R85, 0x1, R92, P3 ;  /* 0x0000000155157824 */ /* 0x001fca00018e065c */
[----:B------:R-:W-:Y:S04]  /*26c50*/  STL [R1+0x100], R21 ;  /* 0x0001001501007387 */ /* 0x000fe80000100800 */
[----:B------:R0:W-:Y:S04]  /*26c60*/  STL [R1+0x108], R44 ;  /* 0x0001082c01007387 */ /* 0x0001e80000100800 */
[----:B0-----:R-:W4:Y:S01]  /*26c70*/  LDL.LU.64 R44, [R1+0x140] ;  /* 0x00014000012c7983 */ /* 0x001f220000300a00 */
[----:B------:R-:W-:-:S05]  /*26c80*/  IADD3 R84, P1, PT, R2, R93, RZ ;  /* 0x0000005d02547210 */ /* 0x000fca0007f3e0ff */
[----:B------:R0:W-:Y:S01]  /*26c90*/  STL [R1+0xf4c], R84 ;  /* 0x000f4c5401007387 */ /* 0x0001e20000100800 */
[----:B------:R-:W-:Y:S01]  /*26ca0*/  IMAD.X R88, R3, 0x1, R92, P1 ;  /* 0x0000000103587824 */ /* 0x000fe200008e065c */
[-C--:B------:R-:W-:Y:S02]  /*26cb0*/  IADD3 R21, P3, PT, R86, R93.reuse, RZ ;  /* 0x0000005d56157210 */ /* 0x080fe40007f7e0ff */
[----:B0-----:R-:W4:Y:S04]  /*26cc0*/  LDL.LU.64 R84, [R1+0x148] ;  /* 0x0001480001547983 */ /* 0x001f280000300a00 */
[----:B------:R2:W-:Y:S04]  /*26cd0*/  STL [R1+0xf50], R21 ;  /* 0x000f501501007387 */ /* 0x0005e80000100800 */
[----:B------:R-:W4:Y:S01]  /*26ce0*/  LDL.LU.64 R2, [R1+0x150] ;  /* 0x0001500001027983 */ /* 0x000f220000300a00 */
[----:B--2---:R-:W-:-:S05]  /*26cf0*/  IADD3 R21, P4, PT, R50, R93, RZ ;  /* 0x0000005d32157210 */ /* 0x004fca0007f9e0ff */
[----:B------:R0:W-:Y:S01]  /*26d00*/  STL [R1+0xf54], R21 ;  /* 0x000f541501007387 */ /* 0x0001e20000100800 */
[----:B------:R-:W-:-:S03]  /*26d10*/  IMAD.X R50, R51, 0x1, R92, P4 ;  /* 0x0000000133327824 */ /* 0x000fc600020e065c */
[----:B------:R-:W-:Y:S01]  /*26d20*/  STL [R1+0x110], R88 ;  /* 0x0001105801007387 */ /* 0x000fe20000100800 */
[----:B0-----:R-:W-:-:S05]  /*26d30*/  IMAD.X R21, R87, 0x1, R92, P3 ;  /* 0x0000000157157824 */ /* 0x001fca00018e065c */
[----:B------:R-:W-:Y:S04]  /*26d40*/  STL [R1+0x118], R21 ;  /* 0x0001181501007387 */ /* 0x000fe80000100800 */
[----:B------:R0:W-:Y:S04]  /*26d50*/  STL [R1+0x120], R50 ;  /* 0x0001203201007387 */ /* 0x0001e80000100800 */
[----:B0-----:R-:W2:Y:S01]  /*26d60*/  LDL.LU.64 R50, [R1+0x158] ;  /* 0x0001580001327983 */ /* 0x001ea20000300a00 */
[----:B---3--:R-:W-:-:S05]  /*26d70*/  IADD3 R86, P1, PT, R48, R93, RZ ;  /* 0x0000005d30567210 */ /* 0x008fca0007f3e0ff */
[----:B------:R0:W-:Y:S01]  /*26d80*/  STL [R1+0xf58], R86 ;  /* 0x000f585601007387 */ /* 0x0001e20000100800 */
[----:B------:R-:W-:-:S03]  /*26d90*/  IMAD.X R88, R49, 0x1, R92, P1 ;  /* 0x0000000131587824 */ /* 0x000fc600008e065c */
[----:B0-----:R-:W3:Y:S01]  /*26da0*/  LDL.LU.64 R86, [R1+0x160] ;  /* 0x0001600001567983 */ /* 0x001ee20000300a00 */
[----:B----4-:R-:W-:-:S05]  /*26db0*/  IADD3 R21, P3, PT, R52, R93, RZ ;  /* 0x0000005d34157210 */ /* 0x010fca0007f7e0ff */
        /* <DEDUP_REMOVED lines=12> */
[----:B------:R-:W-:-:S03]  /*26e80*/  IMAD.X R88, R45, 0x1, R92, P1 ;  /* 0x000000012d587824 */ /* 0x000fc600008e065c */
[----:B0-----:R-:W4:Y:S01]  /*26e90*/  LDL.LU.64 R52, [R1+0x178] ;  /* 0x0001780001347983 */ /* 0x001f220000300a00 */
[----:B------:R-:W-:-:S05]  /*26ea0*/  IADD3 R21, P3, PT, R84, R93, RZ ;  /* 0x0000005d54157210 */ /* 0x000fca0007f7e0ff */
        /* <DEDUP_REMOVED lines=10> */
[----:B--2---:R-:W-:-:S05]  /*26f50*/  IADD3 R84, P1, PT, R50, R93, RZ ;  /* 0x0000005d32547210 */ /* 0x004fca0007f3e0ff */
[----:B------:R0:W-:Y:S04]  /*26f60*/  STL [R1+0xf70], R84 ;  /* 0x000f705401007387 */ /* 0x0001e80000100800 */
[----:B0-----:R-:W2:Y:S01]  /*26f70*/  LDL.LU.64 R84, [R1+0x190] ;  /* 0x0001900001547983 */ /* 0x001ea20000300a00 */
[----:B------:R-:W-:Y:S01]  /*26f80*/  IMAD.X R88, R51, 0x1, R92, P1 ;  /* 0x0000000133587824 */ /* 0x000fe200008e065c */
[----:B---3--:R-:W-:-:S05]  /*26f90*/  IADD3 R21, P3, PT, R86, R93, RZ ;  /* 0x0000005d56157210 */ /* 0x008fca0007f7e0ff */
[----:B------:R4:W-:Y:S04]  /*26fa0*/  STL [R1+0xf74], R21 ;  /* 0x000f741501007387 */ /* 0x0009e80000100800 */
[----:B------:R-:W3:Y:S01]  /*26fb0*/  LDL.LU.64 R50, [R1+0x198] ;  /* 0x0001980001327983 */ /* 0x000ee20000300a00 */
[----:B----4-:R-:W-:-:S05]  /*26fc0*/  IADD3 R21, P4, PT, R48, R93, RZ ;  /* 0x0000005d30157210 */ /* 0x010fca0007f9e0ff */
        /* <DEDUP_REMOVED lines=40> */
[----:B------:R-:W-:Y:S01]  /*27250*/  IMAD.X R88, R49, 0x1, R92, P1 ;  /* 0x0000000131587824 */ /* 0x000fe200008e065c */
        /* <DEDUP_REMOVED lines=1844> */
[----:B---3--:R-:W-:Y:S01]  /*2e5a0*/  IADD3 R21, P3, PT, R86, R93, RZ ;  /* 0x0000005d56157210 */ /* 0x008fe20007f7e0ff */
[----:B------:R-:W-:-:S04]  /*2e5b0*/  IMAD.X R88, R47, 0x1, R92, P1 ;  /* 0x000000012f587824 */ /* 0x000fc800008e065c */
        /* <DEDUP_REMOVED lines=20> */
[----:B------:R1:W-:Y:S01]  /*2e700*/  STL [R1+0xd48], R88 ;  /* 0x000d485801007387 */ /* 0x0003e20000100800 */
[----:B0-----:R-:W-:-:S05]  /*2e710*/  IMAD.X R21, R53, 0x1, R92, P3 ;  /* 0x0000000135157824 */ /* 0x001fca00018e065c */
[----:B------:R-:W-:Y:S04]  /*2e720*/  STL [R1+0xd50], R21 ;  /* 0x000d501501007387 */ /* 0x000fe80000100800 */
[----:B------:R-:W-:Y:S04]  /*2e730*/  STL [R1+0xd58], R51 ;  /* 0x000d583301007387 */ /* 0x000fe80000100800 */
[----:B------:R-:W4:Y:S01]  /*2e740*/  LDL.LU.64 R52, [R1+0xd90] ;  /* 0x000d900001347983 */ /* 0x000f220000300a00 */
[----:B------:R-:W-:-:S05]  /*2e750*/  IADD3 R50, P1, PT, R48, R93, RZ ;  /* 0x0000005d30327210 */ /* 0x000fca0007f3e0ff */
[----:B------:R0:W-:Y:S01]  /*2e760*/  STL [R1+0x1fe4], R50 ;  /* 0x001fe43201007387 */ /* 0x0001e20000100800 */
[----:B-1----:R-:W-:-:S03]  /*2e770*/  IMAD.X R88, R49, 0x1, R92, P1 ;  /* 0x0000000131587824 */ /* 0x002fc600008e065c */
        /* <DEDUP_REMOVED lines=37> */
[----:B------:R1:W-:Y:S01]  /*2e9d0*/  STL [R1+0xd90], R88 ;  /* 0x000d905801007387 */ /* 0x0003e20000100800 */
[----:B0-----:R-:W-:-:S05]  /*2e9e0*/  IMAD.X R21, R51, 0x1, R92, P3 ;  /* 0x0000000133157824 */ /* 0x001fca00018e065c */
[----:B------:R-:W-:Y:S04]  /*2e9f0*/  STL [R1+0xd98], R21 ;  /* 0x000d981501007387 */ /* 0x000fe80000100800 */
[----:B------:R-:W-:Y:S04]  /*2ea00*/  STL [R1+0xda0], R49 ;  /* 0x000da03101007387 */ /* 0x000fe80000100800 */
[----:B------:R-:W2:Y:S01]  /*2ea10*/  LDL.LU.64 R50, [R1+0xdd8] ;  /* 0x000dd80001327983 */ /* 0x000ea20000300a00 */
[----:B---3--:R-:W-:-:S05]  /*2ea20*/  IADD3 R48, P1, PT, R46, R93, RZ ;  /* 0x0000005d2e307210 */ /* 0x008fca0007f3e0ff */
[----:B------:R0:W-:Y:S01]  /*2ea30*/  STL [R1+0x2008], R48 ;  /* 0x0020083001007387 */ /* 0x0001e20000100800 */
[----:B-1----:R-:W-:-:S03]  /*2ea40*/  IMAD.X R88, R47, 0x1, R92, P1 ;  /* 0x000000012f587824 */ /* 0x002fc600008e065c */
        /* <DEDUP_REMOVED lines=10> */
[----:B------:R-:W-:Y:S04]  /*2eaf0*/  STL [R1+0xdb8], R45 ;  /* 0x000db82d01007387 */ /* 0x000fe80000100800 */
[----:B------:R-:W4:Y:S01]  /*2eb00*/  LDL.LU.64 R84, [R1+0xdf0] ;  /* 0x000df00001547983 */ /* 0x000f220000300a00 */
[----:B------:R-:W-:-:S05]  /*2eb10*/  IADD3 R44, P1, PT, R2, R93, RZ ;  /* 0x0000005d022c7210 */ /* 0x000fca0007f3e0ff */
        /* <DEDUP_REMOVED lines=9> */
[----:B------:R1:W-:Y:S01]  /*2ebb0*/  STL [R1+0xdc0], R88 ;  /* 0x000dc05801007387 */ /* 0x0003e20000100800 */
[----:B0-----:R-:W-:-:S05]  /*2ebc0*/  IMAD.X R21, R87, 0x1, R92, P3 ;  /* 0x0000000157157824 */ /* 0x001fca00018e065c */
[----:B------:R3:W-:Y:S04]  /*2ebd0*/  STL [R1+0xdc8], R21 ;  /* 0x000dc81501007387 */ /* 0x0007e80000100800 */
[----:B------:R-:W-:Y:S04]  /*2ebe0*/  STL [R1+0xdd0], R53 ;  /* 0x000dd03501007387 */ /* 0x000fe80000100800 */
[----:B-1----:R-:W4:Y:S01]  /*2ebf0*/  LDL.LU.64 R88, [R1+0xe08] ;  /* 0x000e080001587983 */ /* 0x002f220000300a00 */
[----:B--2---:R-:W-:-:S05]  /*2ec00*/  IADD3 R52, P1, PT, R50, R93, RZ ;  /* 0x0000005d32347210 */ /* 0x004fca0007f3e0ff */
[----:B------:R4:W-:Y:S04]  /*2ec10*/  STL [R1+0x2020], R52 ;  /* 0x0020203401007387 */ /* 0x0009e80000100800 */
[----:B------:R-:W2:Y:S01]  /*2ec20*/  LDL.LU.64 R86, [R1+0xe10] ;  /* 0x000e100001567983 */ /* 0x000ea20000300a00 */
[----:B---3--:R-:W-:-:S05]  /*2ec30*/  IADD3 R21, P3, PT, R48, R93, RZ ;  /* 0x0000005d30157210 */ /* 0x008fca0007f7e0ff */
[----:B------:R-:W-:Y:S01]  /*2ec40*/  STL [R1+0x2024], R21 ;  /* 0x0020241501007387 */ /* 0x000fe20000100800 */
[----:B----4-:R-:W-:-:S05]  /*2ec50*/  IADD3 R52, P4, PT, R46, R93, RZ ;  /* 0x0000005d2e347210 */ /* 0x010fca0007f9e0ff */
[----:B------:R0:W-:Y:S04]  /*2ec60*/  STL [R1+0x2028], R52 ;  /* 0x0020283401007387 */ /* 0x0001e80000100800 */
[----:B0-----:R-:W3:Y:S01]  /*2ec70*/  LDL.LU.64 R52, [R1+0xe18] ;  /* 0x000e180001347983 */ /* 0x001ee20000300a00 */
[--C-:B------:R-:W-:Y:S02]  /*2ec80*/  IMAD.X R50, R51, 0x1, R92.reuse, P1 ;  /* 0x0000000133327824 */ /* 0x100fe400008e065c */
[--C-:B------:R-:W-:Y:S02]  /*2ec90*/  IMAD.X R21, R49, 0x1, R92.reuse, P3 ;  /* 0x0000000131157824 */ /* 0x100fe400018e065c */
[----:B------:R-:W-:Y:S01]  /*2eca0*/  IMAD.X R47, R47, 0x1, R92, P4 ;  /* 0x000000012f2f7824 */ /* 0x000fe200020e065c */
[----:B------:R0:W-:Y:S04]  /*2ecb0*/  STL [R1+0xdd8], R50 ;  /* 0x000dd83201007387 */ /* 0x0001e80000100800 */
[----:B------:R1:W-:Y:S04]  /*2ecc0*/  STL [R1+0xde0], R21 ;  /* 0x000de01501007387 */ /* 0x0003e80000100800 */
[----:B------:R-:W-:Y:S04]  /*2ecd0*/  STL [R1+0xde8], R47 ;  /* 0x000de82f01007387 */ /* 0x000fe80000100800 */
[----:B0-----:R-:W4:Y:S01]  /*2ece0*/  LDL.LU.64 R50, [R1+0xe20] ;  /* 0x000e200001327983 */ /* 0x001f220000300a00 */
[----:B------:R-:W-:-:S05]  /*2ecf0*/  IADD3 R46, P1, PT, R84, R93, RZ ;  /* 0x0000005d542e7210 */ /* 0x000fca0007f3e0ff */
[----:B------:R0:W-:Y:S04]  /*2ed00*/  STL [R1+0x202c], R46 ;  /* 0x00202c2e01007387 */ /* 0x0001e80000100800 */
[----:B------:R-:W4:Y:S01]  /*2ed10*/  LDL.LU.64 R48, [R1+0xe28] ;  /* 0x000e280001307983 */ /* 0x000f220000300a00 */
[----:B-1----:R-:W-:-:S05]  /*2ed20*/  IADD3 R21, P3, PT, R44, R93, RZ ;  /* 0x0000005d2c157210 */ /* 0x002fca0007f7e0ff */
[----:B------:R1:W-:Y:S04]  /*2ed30*/  STL [R1+0x2030], R21 ;  /* 0x0020301501007387 */ /* 0x0003e80000100800 */
[----:B0-----:R-:W4:Y:S01]  /*2ed40*/  LDL.LU.64 R46, [R1+0xe30] ;  /* 0x000e3000012e7983 */ /* 0x001f220000300a00 */
[--C-:B------:R-:W-:Y:S01]  /*2ed50*/  IMAD.X R84, R85, 0x1, R92.reuse, P1 ;  /* 0x0000000155547824 */ /* 0x100fe200008e065c */
[----:B-1----:R-:W-:Y:S01]  /*2ed60*/  IADD3 R21, P4, PT, R2, R93, RZ ;  /* 0x0000005d02157210 */ /* 0x002fe20007f9e0ff */
[----:B------:R-:W-:-:S04]  /*2ed70*/  IMAD.X R44, R45, 0x1, R92, P3 ;  /* 0x000000012d2c7824 */ /* 0x000fc800018e065c */
[----:B------:R0:W-:Y:S04]  /*2ed80*/  STL [R1+0x2034], R21 ;  /* 0x0020341501007387 */ /* 0x0001e80000100800 */
[----:B------:R-:W-:Y:S01]  /*2ed90*/  STL [R1+0xdf0], R84 ;  /* 0x000df05401007387 */ /* 0x000fe20000100800 */
[----:B0-----:R-:W-:-:S03]  /*2eda0*/  IMAD.X R21, R3, 0x1, R92, P4 ;  /* 0x0000000103157824 */ /* 0x001fc600020e065c */
[----:B------:R0:W-:Y:S04]  /*2edb0*/  STL [R1+0xdf8], R44 ;  /* 0x000df82c01007387 */ /* 0x0001e80000100800 */
[----:B------:R-:W-:Y:S04]  /*2edc0*/  STL [R1+0xe00], R21 ;  /* 0x000e001501007387 */ /* 0x000fe80000100800 */
[----:B0-----:R-:W4:Y:S01]  /*2edd0*/  LDL.LU.64 R44, [R1+0xe38] ;  /* 0x000e3800012c7983 */ /* 0x001f220000300a00 */
[----:B------:R-:W-:-:S05]  /*2ede0*/  IADD3 R3, P1, PT, R88, R93, RZ ;  /* 0x0000005d58037210 */ /* 0x000fca0007f3e0ff */
[----:B------:R-:W-:Y:S04]  /*2edf0*/  STL [R1+0x2038], R3 ;  /* 0x0020380301007387 */ /* 0x000fe80000100800 */
[----:B------:R-:W4:Y:S01]  /*2ee00*/  LDL.LU.64 R84, [R1+0xe40] ;  /* 0x000e400001547983 */ /* 0x000f220000300a00 */
[----:B------:R-:W-:Y:S01]  /*2ee10*/  IMAD.X R88, R89, 0x1, R92, P1 ;  /* 0x0000000159587824 */ /* 0x000fe200008e065c */
[----:B--2---:R-:W-:-:S05]  /*2ee20*/  IADD3 R2, P3, PT, R86, R93, RZ ;  /* 0x0000005d56027210 */ /* 0x004fca0007f7e0ff */
[----:B------:R0:W-:Y:S04]  /*2ee30*/  STL [R1+0x203c], R2 ;  /* 0x00203c0201007387 */ /* 0x0001e80000100800 */
[----:B0-----:R-:W2:Y:S01]  /*2ee40*/  LDL.LU.64 R2, [R1+0xe48] ;  /* 0x000e480001027983 */ /* 0x001ea20000300a00 */
[----:B------:R-:W-:Y:S01]  /*2ee50*/  IMAD.X R21, R87, 0x1, R92, P3 ;  /* 0x0000000157157824 */ /* 0x000fe200018e065c */
[----:B---3--:R-:W-:-:S05]  /*2ee60*/  IADD3 R90, P4, PT, R52, R93, RZ ;  /* 0x0000005d345a7210 */ /* 0x008fca0007f9e0ff */
[----:B------:R-:W-:Y:S01]  /*2ee70*/  IMAD.X R53, R53, 0x1, R92, P4 ;  /* 0x0000000135357824 */ /* 0x000fe200020e065c */
[----:B------:R-:W-:Y:S04]  /*2ee80*/  STL [R1+0x2040], R90 ;  /* 0x0020405a01007387 */ /* 0x000fe80000100800 */
[----:B------:R0:W-:Y:S04]  /*2ee90*/  STL [R1+0xe08], R88 ;  /* 0x000e085801007387 */ /* 0x0001e80000100800 */
[----:B------:R1:W-:Y:S04]  /*2eea0*/  STL [R1+0xe10], R21 ;  /* 0x000e101501007387 */ /* 0x0003e80000100800 */
[----:B------:R-:W-:Y:S04]  /*2eeb0*/  STL [R1+0xe18], R53 ;  /* 0x000e183501007387 */ /* 0x000fe80000100800 */
[----:B0-----:R-:W3:Y:S01]  /*2eec0*/  LDL.LU.64 R88, [R1+0xe50] ;  /* 0x000e500001587983 */ /* 0x001ee20000300a00 */
[----:B----4-:R-:W-:-:S02]  /*2eed0*/  IADD3 R52, P1, PT, R50, R93, RZ ;  /* 0x0000005d32347210 */ /* 0x010fc40007f3e0ff */
[----:B-1----:R-:W-:-:S03]  /*2eee0*/  IADD3 R21, P3, PT, R48, R93, RZ ;  /* 0x0000005d30157210 */ /* 0x002fc60007f7e0ff */
[----:B------:R0:W-:Y:S01]  /*2eef0*/  STL [R1+0x2044], R52 ;  /* 0x0020443401007387 */ /* 0x0001e20000100800 */
[----:B------:R-:W-:-:S03]  /*2ef00*/  IMAD.X R50, R51, 0x1, R92, P1 ;  /* 0x0000000133327824 */ /* 0x000fc600008e065c */
[----:B------:R1:W-:Y:S01]  /*2ef10*/  STL [R1+0x2048], R21 ;  /* 0x0020481501007387 */ /* 0x0003e20000100800 */
[----:B0-----:R-:W-:-:S05]  /*2ef20*/  IADD3 R52, P4, PT, R46, R93, RZ ;  /* 0x0000005d2e347210 */ /* 0x001fca0007f9e0ff */
[----:B------:R0:W-:Y:S01]  /*2ef30*/  STL [R1+0x204c], R52 ;  /* 0x00204c3401007387 */ /* 0x0001e20000100800 */
[----:B-1----:R-:W-:-:S03]  /*2ef40*/  IMAD.X R21, R49, 0x1, R92, P3 ;  /* 0x0000000131157824 */ /* 0x002fc600018e065c */
[----:B0-----:R-:W4:Y:S04]  /*2ef50*/  LDL.LU.64 R52, [R1+0xe58] ;  /* 0x000e580001347983 */ /* 0x001f280000300a00 */
[----:B------:R0:W-:Y:S04]  /*2ef60*/  STL [R1+0xe20], R50 ;  /* 0x000e203201007387 */ /* 0x0001e80000100800 */
[----:B0-----:R-:W4:Y:S01]  /*2ef70*/  LDL.LU.64 R50, [R1+0xe60] ;  /* 0x000e600001327983 */ /* 0x001f220000300a00 */
[----:B------:R-:W-:-:S03]  /*2ef80*/  IMAD.X R46, R47, 0x1, R92, P4 ;  /* 0x000000012f2e7824 */ /* 0x000fc600020e065c */
[----:B------:R0:W-:Y:S04]  /*2ef90*/  STL [R1+0xe28], R21 ;  /* 0x000e281501007387 */ /* 0x0001e80000100800 */
[----:B------:R-:W-:Y:S01]  /*2efa0*/  STL [R1+0xe30], R46 ;  /* 0x000e302e01007387 */ /* 0x000fe20000100800 */
[-C--:B0-----:R-:W-:Y:S02]  /*2efb0*/  IADD3 R21, P1, PT, R44, R93.reuse, RZ ;  /* 0x0000005d2c157210 */ /* 0x081fe40007f3e0ff */
[----:B------:R-:W-:-:S03]  /*2efc0*/  IADD3 R47, P3, PT, R84, R93, RZ ;  /* 0x0000005d542f7210 */ /* 0x000fc60007f7e0ff */
[----:B------:R0:W-:Y:S04]  /*2efd0*/  STL [R1+0x2050], R21 ;  /* 0x0020501501007387 */ /* 0x0001e80000100800 */
[----:B------:R-:W-:Y:S04]  /*2efe0*/  STL [R1+0x2054], R47 ;  /* 0x0020542f01007387 */ /* 0x000fe80000100800 */
[----:B------:R-:W4:Y:S01]  /*2eff0*/  LDL.LU.64 R48, [R1+0xe68] ;  /* 0x000e680001307983 */ /* 0x000f220000300a00 */
[--C-:B0-----:R-:W-:Y:S02]  /*2f000*/  IMAD.X R21, R45, 0x1, R92.reuse, P1 ;  /* 0x000000012d157824 */ /* 0x101fe400008e065c */
[----:B------:R-:W-:Y:S01]  /*2f010*/  IMAD.X R85, R85, 0x1, R92, P3 ;  /* 0x0000000155557824 */ /* 0x000fe200018e065c */
[----:B--2---:R-:W-:-:S05]  /*2f020*/  IADD3 R46, P4, PT, R2, R93, RZ ;  /* 0x0000005d022e7210 */ /* 0x004fca0007f9e0ff */
[----:B------:R0:W-:Y:S04]  /*2f030*/  STL [R1+0x2058], R46 ;  /* 0x0020582e01007387 */ /* 0x0001e80000100800 */
[----:B0-----:R-:W2:Y:S04]  /*2f040*/  LDL.LU.64 R46, [R1+0xe70] ;  /* 0x000e7000012e7983 */ /* 0x001ea80000300a00 */
[----:B------:R-:W-:Y:S04]  /*2f050*/  STL [R1+0xe38], R21 ;  /* 0x000e381501007387 */ /* 0x000fe80000100800 */
[----:B------:R-:W2:Y:S01]  /*2f060*/  LDL.LU.64 R44, [R1+0xe78] ;  /* 0x000e7800012c7983 */ /* 0x000ea20000300a00 */
[----:B------:R-:W-:-:S03]  /*2f070*/  IMAD.X R84, R3, 0x1, R92, P4 ;  /* 0x0000000103547824 */ /* 0x000fc600020e065c */
[----:B------:R-:W-:Y:S04]  /*2f080*/  STL [R1+0xe40], R85 ;  /* 0x000e405501007387 */ /* 0x000fe80000100800 */
[----:B------:R-:W2:Y:S04]  /*2f090*/  LDL.LU.64 R2, [R1+0xe80] ;  /* 0x000e800001027983 */ /* 0x000ea80000300a00 */
[----:B------:R0:W-:Y:S04]  /*2f0a0*/  STL [R1+0xe48], R84 ;  /* 0x000e485401007387 */ /* 0x0001e80000100800 */
[----:B0-----:R-:W2:Y:S01]  /*2f0b0*/  LDL.LU.64 R84, [R1+0xe88] ;  /* 0x000e880001547983 */ /* 0x001ea20000300a00 */
[----:B---3--:R-:W-:-:S05]  /*2f0c0*/  IADD3 R21, P1, PT, R88, R93, RZ ;  /* 0x0000005d58157210 */ /* 0x008fca0007f3e0ff */
[----:B------:R0:W-:Y:S04]  /*2f0d0*/  STL [R1+0x205c], R21 ;  /* 0x00205c1501007387 */ /* 0x0001e80000100800 */
[----:B------:R-:W3:Y:S01]  /*2f0e0*/  LDL.LU.64 R86, [R1+0xe90] ;  /* 0x000e900001567983 */ /* 0x000ee20000300a00 */
[----:B0-----:R-:W-:Y:S01]  /*2f0f0*/  IMAD.X R21, R89, 0x1, R92, P1 ;  /* 0x0000000159157824 */ /* 0x001fe200008e065c */
[----:B----4-:R-:W-:-:S05]  /*2f100*/  IADD3 R91, P3, PT, R52, R93, RZ ;  /* 0x0000005d345b7210 */ /* 0x010fca0007f7e0ff */
[----:B------:R-:W-:Y:S04]  /*2f110*/  STL [R1+0x2060], R91 ;  /* 0x0020605b01007387 */ /* 0x000fe80000100800 */
[----:B------:R-:W4:Y:S01]  /*2f120*/  LDL.LU.64 R88, [R1+0xe98] ;  /* 0x000e980001587983 */ /* 0x000f220000300a00 */
[----:B------:R-:W-:-:S05]  /*2f130*/  IADD3 R90, P4, PT, R50, R93, RZ ;  /* 0x0000005d325a7210 */ /* 0x000fca0007f9e0ff */
[----:B------:R0:W-:Y:S04]  /*2f140*/  STL [R1+0x2064], R90 ;  /* 0x0020645a01007387 */ /* 0x0001e80000100800 */
[----:B0-----:R-:W4:Y:S04]  /*2f150*/  LDL.LU.64 R90, [R1+0xea0] ;  /* 0x000ea000015a7983 */ /* 0x001f280000300a00 */
[----:B------:R0:W-:Y:S02]  /*2f160*/  STL [R1+0xe50], R21 ;  /* 0x000e501501007387 */ /* 0x0001e40000100800 */
[----:B0-----:R-:W-:-:S02]  /*2f170*/  IMAD.X R21, R53, 0x1, R92, P3 ;  /* 0x0000000135157824 */ /* 0x001fc400018e065c */
[----:B------:R-:W4:Y:S04]  /*2f180*/  LDL.LU.64 R52, [R1+0x3c28] ;  /* 0x003c280001347983 */ /* 0x000f280000300a00 */
[----:B------:R0:W-:Y:S02]  /*2f190*/  STL [R1+0xe58], R21 ;  /* 0x000e581501007387 */ /* 0x0001e40000100800 */
[----:B0-----:R-:W-:Y:S02]  /*2f1a0*/  IMAD.X R21, R51, 0x1, R92, P4 ;  /* 0x0000000133157824 */ /* 0x001fe400020e065c */
[----:B------:R-:W4:Y:S04]  /*2f1b0*/  LDL.LU.64 R50, [R1+0x3c20] ;  /* 0x003c200001327983 */ /* 0x000f280000300a00 */
[----:B------:R0:W-:Y:S02]  /*2f1c0*/  STL [R1+0xe60], R21 ;  /* 0x000e601501007387 */ /* 0x0001e40000100800 */
[----:B0-----:R-:W-:-:S05]  /*2f1d0*/  IADD3 R21, P1, PT, R48, R93, RZ ;  /* 0x0000005d30157210 */ /* 0x001fca0007f3e0ff */
[----:B------:R2:W-:Y:S02]  /*2f1e0*/  STL [R1+0x2068], R21 ;  /* 0x0020681501007387 */ /* 0x0005e40000100800 */
[----:B--2---:R-:W-:-:S05]  /*2f1f0*/  IADD3 R21, P3, PT, R46, R93, RZ ;  /* 0x0000005d2e157210 */ /* 0x004fca0007f7e0ff */
[----:B------:R0:W-:Y:S02]  /*2f200*/  STL [R1+0x206c], R21 ;  /* 0x00206c1501007387 */ /* 0x0001e40000100800 */
[----:B0-----:R-:W-:-:S05]  /*2f210*/  IADD3 R21, P4, PT, R44, R93, RZ ;  /* 0x0000005d2c157210 */ /* 0x001fca0007f9e0ff */
[----:B------:R0:W-:Y:S02]  /*2f220*/  STL [R1+0x2070], R21 ;  /* 0x0020701501007387 */ /* 0x0001e40000100800 */
[--C-:B0-----:R-:W-:Y:S02]  /*2f230*/  IMAD.X R21, R49, 0x1, R92.reuse, P1 ;  /* 0x0000000131157824 */ /* 0x101fe400008e065c */
[----:B------:R-:W2:Y:S04]  /*2f240*/  LDL.LU.64 R48, [R1+0x3c18] ;  /* 0x003c180001307983 */ /* 0x000ea80000300a00 */
[----:B------:R0:W-:Y:S02]  /*2f250*/  STL [R1+0xe68], R21 ;  /* 0x000e681501007387 */ /* 0x0001e40000100800 */
[----:B0-----:R-:W-:-:S02]  /*2f260*/  IMAD.X R21, R47, 0x1, R92, P3 ;  /* 0x000000012f157824 */ /* 0x001fc400018e065c */
[----:B------:R-:W2:Y:S04]  /*2f270*/  LDL.LU.64 R46, [R1+0x3c10] ;  /* 0x003c1000012e7983 */ /* 0x000ea80000300a00 */
[----:B------:R0:W-:Y:S02]  /*2f280*/  STL [R1+0xe70], R21 ;  /* 0x000e701501007387 */ /* 0x0001e40000100800 */
[----:B0-----:R-:W-:Y:S02]  /*2f290*/  IMAD.X R21, R45, 0x1, R92, P4 ;  /* 0x000000012d157824 */ /* 0x001fe400020e065c */
[----:B------:R-:W2:Y:S04]  /*2f2a0*/  LDL.LU.64 R44, [R1+0x3c08] ;  /* 0x003c0800012c7983 */ /* 0x000ea80000300a00 */
[----:B------:R0:W-:Y:S02]  /*2f2b0*/  STL [R1+0xe78], R21 ;  /* 0x000e781501007387 */ /* 0x0001e40000100800 */
[----:B0-----:R-:W-:-:S05]  /*2f2c0*/  IADD3 R21, P1, PT, R2, R93, RZ ;  /* 0x0000005d02157210 */ /* 0x001fca0007f3e0ff */
[----:B------:R0:W-:Y:S02]  /*2f2d0*/  STL [R1+0x2074], R21 ;  /* 0x0020741501007387 */ /* 0x0001e40000100800 */
[----:B0-----:R-:W-:-:S05]  /*2f2e0*/  IADD3 R21, P3, PT, R84, R93, RZ ;  /* 0x0000005d54157210 */ /* 0x001fca0007f7e0ff */
[----:B------:R3:W-:Y:S02]  /*2f2f0*/  STL [R1+0x2078], R21 ;  /* 0x0020781501007387 */ /* 0x0007e40000100800 */
[----:B---3--:R-:W-:-:S05]  /*2f300*/  IADD3 R21, P4, PT, R86, R93, RZ ;  /* 0x0000005d56157210 */ /* 0x008fca0007f9e0ff */
[----:B------:R0:W-:Y:S02]  /*2f310*/  STL [R1+0x207c], R21 ;  /* 0x00207c1501007387 */ /* 0x0001e40000100800 */
[--C-:B0-----:R-:W-:Y:S02]  /*2f320*/  IMAD.X R21, R3, 0x1, R92.reuse, P1 ;  /* 0x0000000103157824 */ /* 0x101fe400008e065c */
[----:B------:R-:W3:Y:S04]  /*2f330*/  LDL.LU.64 R2, [R1+0x3c00] ;  /* 0x003c000001027983 */ /* 0x000ee80000300a00 */
[----:B------:R0:W-:Y:S02]  /*2f340*/  STL [R1+0xe80], R21 ;  /* 0x000e801501007387 */ /* 0x0001e40000100800 */
[----:B0-----:R-:W-:-:S02]  /*2f350*/  IMAD.X R21, R85, 0x1, R92, P3 ;  /* 0x0000000155157824 */ /* 0x001fc400018e065c */
[----:B------:R-:W2:Y:S04]  /*2f360*/  LDL.LU.64 R84, [R1+0x3bf8] ;  /* 0x003bf80001547983 */ /* 0x000ea80000300a00 */
[----:B------:R0:W-:Y:S02]  /*2f370*/  STL [R1+0xe88], R21 ;  /* 0x000e881501007387 */ /* 0x0001e40000100800 */
[----:B0-----:R-:W-:Y:S02]  /*2f380*/  IMAD.X R21, R87, 0x1, R92, P4 ;  /* 0x0000000157157824 */ /* 0x001fe400020e065c */
[----:B------:R-:W3:Y:S04]  /*2f390*/  LDL.LU.64 R86, [R1+0x3bf0] ;  /* 0x003bf00001567983 */ /* 0x000ee80000300a00 */
[----:B------:R4:W-:Y:S02]  /*2f3a0*/  STL [R1+0xe90], R21 ;  /* 0x000e901501007387 */ /* 0x0009e40000100800 */
[----:B----4-:R-:W-:-:S05]  /*2f3b0*/  IADD3 R21, P1, PT, R88, R93, RZ ;  /* 0x0000005d58157210 */ /* 0x010fca0007f3e0ff */
[----:B------:R0:W-:Y:S02]  /*2f3c0*/  STL [R1+0xe98], R21 ;  /* 0x000e981501007387 */ /* 0x0001e40000100800 */
[----:B0-----:R-:W-:-:S05]  /*2f3d0*/  IADD3 R21, P3, PT, R90, R93, RZ ;  /* 0x0000005d5a157210 */ /* 0x001fca0007f7e0ff */
[----:B------:R2:W-:Y:S02]  /*2f3e0*/  STL [R1+0x2080], R21 ;  /* 0x0020801501007387 */ /* 0x0005e40000100800 */
[----:B--2---:R-:W-:Y:S01]  /*2f3f0*/  IADD3 R21, P4, PT, R84, R93, RZ ;  /* 0x0000005d54157210 */ /* 0x004fe20007f9e0ff */
[--C-:B------:R-:W-:Y:S02]  /*2f400*/  IMAD.X R84, R89, 0x1, R92.reuse, P1 ;  /* 0x0000000159547824 */ /* 0x100fe400008e065c */
[----:B------:R-:W2:Y:S04]  /*2f410*/  LDL.LU.64 R88, [R1+0x3be8] ;  /* 0x003be80001587983 */ /* 0x000ea80000300a00 */
[----:B------:R0:W-:Y:S02]  /*2f420*/  STL [R1+0x2084], R21 ;  /* 0x0020841501007387 */ /* 0x0001e40000100800 */
[----:B0-----:R-:W-:-:S02]  /*2f430*/  IMAD.X R21, R91, 0x1, R92, P3 ;  /* 0x000000015b157824 */ /* 0x001fc400018e065c */
[----:B------:R-:W4:Y:S04]  /*2f440*/  LDL.LU.64 R90, [R1+0x3be0] ;  /* 0x003be000015a7983 */ /* 0x000f280000300a00 */
[----:B------:R3:W-:Y:S02]  /*2f450*/  STL [R1+0xea0], R21 ;  /* 0x000ea01501007387 */ /* 0x0007e40000100800 */
[----:B---3--:R-:W-:-:S05]  /*2f460*/  IADD3 R21, P1, PT, R86, R93, RZ ;  /* 0x0000005d56157210 */ /* 0x008fca0007f3e0ff */
[----:B------:R2:W-:Y:S01]  /*2f470*/  STL [R1+0x2088], R21 ;  /* 0x0020881501007387 */ /* 0x0005e20000100800 */
[----:B------:R-:W-:Y:S01]  /*2f480*/  IMAD.X R85, R85, 0x1, R92, P4 ;  /* 0x0000000155557824 */ /* 0x000fe200020e065c */
[----:B------:R-:W-:Y:S02]  /*2f490*/  PRMT R2, RZ, 0x7610, R2 ;  /* 0x00007610ff027816 */ /* 0x000fe40000000002 */
[----:B--2---:R-:W-:-:S05]  /*2f4a0*/  IADD3 R21, P3, PT, R88, R93, RZ ;  /* 0x0000005d58157210 */ /* 0x004fca0007f7e0ff */
[----:B------:R4:W-:Y:S02]  /*2f4b0*/  STL [R1+0x208c], R21 ;  /* 0x00208c1501007387 */ /* 0x0009e40000100800 */
[----:B----4-:R-:W-:-:S05]  /*2f4c0*/  IADD3 R21, P4, PT, R90, R93, RZ ;  /* 0x0000005d5a157210 */ /* 0x010fca0007f9e0ff */
[----:B------:R0:W-:Y:S04]  /*2f4d0*/  STL [R1+0x2090], R21 ;  /* 0x0020901501007387 */ /* 0x0001e80000100800 */
[----:B0-----:R-:W2:Y:S04]  /*2f4e0*/  LDL.LU R21, [R1+0x56c] ;  /* 0x00056c0001157983 */ /* 0x001ea80000300800 */
        /* <DEDUP_REMOVED lines=16> */
[----:B------:R0:W-:Y:S04]  /*2f5f0*/  STL.S16 [R1+0x150c], R2 ;  /* 0x00150c0201007387 */ /* 0x0001e80000100600 */
[----:B0-----:R-:W3:Y:S02]  /*2f600*/  LDL.LU R2, [R1+0x3bd8] ;  /* 0x003bd80001027983 */ /* 0x001ee40000300800 */
[----:B---3--:R-:W-:-:S05]  /*2f610*/  PRMT R2, RZ, 0x7610, R2 ;  /* 0x00007610ff027816 */ /* 0x008fca0000000002 */
[----:B------:R0:W-:Y:S04]  /*2f620*/  STL.S16 [R1+0x1508], R2 ;  /* 0x0015080201007387 */ /* 0x0001e80000100600 */
[----:B0-----:R-:W3:Y:S01]  /*2f630*/  LDL.LU R2, [R1+0x3bd4] ;  /* 0x003bd40001027983 */ /* 0x001ee20000300800 */
[----:B--2---:R-:W-:-:S05]  /*2f640*/  VIADD R21, R21, 0x1 ;  /* 0x0000000115157836 */ /* 0x004fca0000000000 */
[----:B------:R-:W-:Y:S01]  /*2f650*/  STL [R1+0x56c], R21 ;  /* 0x00056c1501007387 */ /* 0x000fe20000100800 */
[----:B---3--:R-:W-:-:S05]  /*2f660*/  PRMT R2, RZ, 0x7610, R2 ;  /* 0x00007610ff027816 */ /* 0x008fca0000000002 */
[----:B------:R0:W-:Y:S04]  /*2f670*/  STL.S16 [R1+0x1504], R2 ;  /* 0x0015040201007387 */ /* 0x0001e80000100600 */
[----:B0-----:R-:W2:Y:S02]  /*2f680*/  LDL.LU R2, [R1+0x3bd0] ;  /* 0x003bd00001027983 */ /* 0x001ea40000300800 */
[----:B--2---:R-:W-:-:S05]  /*2f690*/  PRMT R2, RZ, 0x7610, R2 ;  /* 0x00007610ff027816 */ /* 0x004fca0000000002 */
        /* <DEDUP_REMOVED lines=166> */
[----:B0-----:R-:W2:Y:S01]  /*30100*/  LDL.LU R2, [R1+0x3af0] ;  /* 0x003af00001027983 */ /* 0x001ea20000300800 */
[----:B------:R-:W-:Y:S02]  /*30110*/  PRMT R3, RZ, 0x7610, R3 ;  /* 0x00007610ff037816 */ /* 0x000fe40000000003 */
[----:B--2---:R-:W-:-:S05]  /*30120*/  PRMT R2, RZ, 0x7610, R2 ;  /* 0x00007610ff027816 */ /* 0x004fca0000000002 */
[----:B------:R-:W-:Y:S04]  /*30130*/  STL [R1+0x3480], R2 ;  /* 0x0034800201007387 */ /* 0x000fe80000100800 */
        /* <DEDUP_REMOVED lines=274> */
[--C-:B------:R-:W-:Y:S02]  /*31260*/  IMAD.X R86, R87, 0x1, R92.reuse, P1 ;  /* 0x0000000157567824 */ /* 0x100fe400008e065c */
[--C-:B------:R-:W-:Y:S02]  /*31270*/  IMAD.X R88, R89, 0x1, R92.reuse, P3 ;  /* 0x0000000159587824 */ /* 0x100fe400018e065c */
[--C-:B------:R-:W-:Y:S01]  /*31280*/  IMAD.X R90, R91, 0x1, R92.reuse, P4 ;  /* 0x000000015b5a7824 */ /* 0x100fe200020e065c */
[----:B------:R-:W-:-:S05]  /*31290*/  PRMT R92, RZ, 0x7610, R92 ;  /* 0x00007610ff5c7816 */ /* 0x000fca000000005c */
[----:B------:R-:W-:Y:S01]  /*312a0*/  STL [R1+0x31b0], R92 ;  /* 0x0031b05c01007387 */ /* 0x000fe20000100800 */
        /* <DEDUP_REMOVED lines=646> */
[----:B------:R-:W-:Y:S02]  /*33b10*/  PRMT R91, RZ, 0x7610, R91 ;  /* 0x00007610ff5b7816 */ /* 0x000fe4000000005b */
[----:B------:R-:W-:Y:S02]  /*33b20*/  PRMT R89, RZ, 0x7610, R89 ;  /* 0x00007610ff597816 */ /* 0x000fe40000000059 */
[----:B------:R-:W-:-:S02]  /*33b30*/  PRMT R87, RZ, 0x7610, R87 ;  /* 0x00007610ff577816 */ /* 0x000fc40000000057 */
[----:B------:R-:W-:Y:S02]  /*33b40*/  PRMT R83, RZ, 0x7610, R83 ;  /* 0x00007610ff537816 */ /* 0x000fe40000000053 */
[----:B------:R-:W-:Y:S02]  /*33b50*/  PRMT R81, RZ, 0x7610, R81 ;  /* 0x00007610ff517816 */ /* 0x000fe40000000051 */
        /* <DEDUP_REMOVED lines=27> */
[----:B--2---:R-:W-:-:S05]  /*33d10*/  PRMT R4, RZ, 0x7610, R4 ;  /* 0x00007610ff047816 */ /* 0x004fca0000000004 */
[----:B------:R0:W-:Y:S04]  /*33d20*/  STL.S16 [R1+0x1054], R4 ;  /* 0x0010540401007387 */ /* 0x0001e80000100600 */
[----:B------:R-:W-:Y:S04]  /*33d30*/  STL.S16 [R1+0x1050], R92 ;  /* 0x0010505c01007387 */ /* 0x000fe80000100600 */
        /* <DEDUP_REMOVED lines=16> */
[----:B------:R1:W-:Y:S01]  /*33e40*/  STL.S16 [R1+0x102c], R45 ;  /* 0x00102c2d01007387 */ /* 0x0003e20000100600 */
[----:B------:R-:W-:-:S02]  /*33e50*/  PRMT R93, RZ, 0x7610, R93 ;  /* 0x00007610ff5d7816 */ /* 0x000fc4000000005d */
[----:B------:R-:W-:Y:S01]  /*33e60*/  PRMT R0, RZ, 0x7610, R0 ;  /* 0x00007610ff007816 */ /* 0x000fe20000000000 */
[----:B0-----:R-:W0:Y:S01]  /*33e70*/  LDC R4, c[0x0][0x3a0] ;  /* 0x0000e800ff047b82 */ /* 0x001e220000000800 */
[----:B-1----:R-:W2:Y:S04]  /*33e80*/  LDL.LU R45, [R1+0x2094] ;  /* 0x00209400012d7983 */ /* 0x002ea80000300800 */
[----:B------:R-:W-:Y:S04]  /*33e90*/  STL.S16 [R1+0x1028], R57 ;  /* 0x0010283901007387 */ /* 0x000fe80000100600 */
[----:B------:R1:W-:Y:S04]  /*33ea0*/  STL.S16 [R1+0x1024], R47 ;  /* 0x0010242f01007387 */ /* 0x0003e80000100600 */
[----:B-1----:R-:W3:Y:S04]  /*33eb0*/  LDL.LU R47, [R1+0x2098] ;  /* 0x00209800012f7983 */ /* 0x002ee80000300800 */
[----:B------:R1:W-:Y:S04]  /*33ec0*/  STL.S16 [R1+0x1020], R49 ;  /* 0x0010203101007387 */ /* 0x0003e80000100600 */
[----:B-1----:R-:W4:Y:S04]  /*33ed0*/  LDL.LU R49, [R1+0xea8] ;  /* 0x000ea80001317983 */ /* 0x002f280000300800 */
[----:B------:R1:W-:Y:S04]  /*33ee0*/  STL.S16 [R1+0x101c], R51 ;  /* 0x00101c3301007387 */ /* 0x0003e80000100600 */
[----:B-1----:R-:W4:Y:S04]  /*33ef0*/  LDL.LU R51, [R1+0xeac] ;  /* 0x000eac0001337983 */ /* 0x002f280000300800 */
[----:B------:R-:W-:Y:S04]  /*33f00*/  STL.S16 [R1+0x1018], R55 ;  /* 0x0010183701007387 */ /* 0x000fe80000100600 */
[----:B------:R1:W-:Y:S04]  /*33f10*/  STL.S16 [R1+0x1014], R53 ;  /* 0x0010143501007387 */ /* 0x0003e80000100600 */
[----:B-1----:R-:W4:Y:S04]  /*33f20*/  LDL.LU R53, [R1+0xec0] ;  /* 0x000ec00001357983 */ /* 0x002f280000300800 */
[----:B------:R-:W-:Y:S04]  /*33f30*/  STL.S16 [R1+0x1010], R35 ;  /* 0x0010102301007387 */ /* 0x000fe80000100600 */
[----:B------:R-:W-:Y:S04]  /*33f40*/  STL.S16 [R1+0x100c], R33 ;  /* 0x00100c2101007387 */ /* 0x000fe80000100600 */
[----:B------:R-:W4:Y:S04]  /*33f50*/  LDL.LU R55, [R1+0xec4] ;  /* 0x000ec40001377983 */ /* 0x000f280000300800 */
[----:B------:R-:W-:Y:S04]  /*33f60*/  STL.S16 [R1+0x1008], R31 ;  /* 0x0010081f01007387 */ /* 0x000fe80000100600 */
[----:B------:R-:W4:Y:S04]  /*33f70*/  LDL.LU R57, [R1+0xec8] ;  /* 0x000ec80001397983 */ /* 0x000f280000300800 */
[----:B------:R-:W-:Y:S04]  /*33f80*/  STL.S16 [R1+0x1004], R29 ;  /* 0x0010041d01007387 */ /* 0x000fe80000100600 */
[----:B------:R-:W4:Y:S04]  /*33f90*/  LDL.LU R59, [R1+0xecc] ;  /* 0x000ecc00013b7983 */ /* 0x000f280000300800 */
[----:B------:R-:W-:Y:S04]  /*33fa0*/  STL.S16 [R1+0x1000], R27 ;  /* 0x0010001b01007387 */ /* 0x000fe80000100600 */
[----:B------:R-:W-:Y:S04]  /*33fb0*/  STL.S16 [R1+0xffc], R25 ;  /* 0x000ffc1901007387 */ /* 0x000fe80000100600 */
[----:B------:R-:W4:Y:S04]  /*33fc0*/  LDL.LU R61, [R1+0xed0] ;  /* 0x000ed000013d7983 */ /* 0x000f280000300800 */
[----:B------:R1:W-:Y:S04]  /*33fd0*/  STL.S16 [R1+0xff8], R23 ;  /* 0x000ff81701007387 */ /* 0x0003e80000100600 */
[----:B------:R-:W-:Y:S04]  /*33fe0*/  STL.S16 [R1+0xff4], R3 ;  /* 0x000ff40301007387 */ /* 0x000fe80000100600 */
[----:B------:R-:W4:Y:S04]  /*33ff0*/  LDL.LU R63, [R1+0xed4] ;  /* 0x000ed400013f7983 */ /* 0x000f280000300800 */
[----:B------:R-:W4:Y:S04]  /*34000*/  LDL.LU R65, [R1+0xed8] ;  /* 0x000ed80001417983 */ /* 0x000f280000300800 */
[----:B------:R-:W-:Y:S04]  /*34010*/  STL.S16 [R1+0xff0], R2 ;  /* 0x000ff00201007387 */ /* 0x000fe80000100600 */
[----:B------:R-:W4:Y:S04]  /*34020*/  LDL.LU R67, [R1+0xedc] ;  /* 0x000edc0001437983 */ /* 0x000f280000300800 */
[----:B------:R-:W-:Y:S04]  /*34030*/  STL [R1+0x2840], R93 ;  /* 0x0028405d01007387 */ /* 0x000fe80000100800 */
[----:B------:R0:W-:Y:S04]  /*34040*/  STL [R1+0x2850], R0 ;  /* 0x0028500001007387 */ /* 0x0001e80000100800 */
[----:B------:R-:W4:Y:S01]  /*34050*/  LDL.LU R69, [R1+0xee0] ;  /* 0x000ee00001457983 */ /* 0x000f220000300800 */
[----:B--2---:R-:W-:-:S04]  /*34060*/  LOP3.LUT R45, R45, R44, RZ, 0x3c, !PT ;  /* 0x0000002c2d2d7212 */ /* 0x004fc800078e3cff */
[----:B------:R-:W-:Y:S02]  /*34070*/  LOP3.LUT R44, R45, R44, RZ, 0x3c, !PT ;  /* 0x0000002c2d2c7212 */ /* 0x000fe400078e3cff */
[----:B---3--:R-:W-:Y:S02]  /*34080*/  LOP3.LUT R47, R47, R46, RZ, 0x3c, !PT ;  /* 0x0000002e2f2f7212 */ /* 0x008fe400078e3cff */
[----:B------:R-:W-:Y:S02]  /*34090*/  LOP3.LUT R45, R45, R44, RZ, 0x3c, !PT ;  /* 0x0000002c2d2d7212 */ /* 0x000fe400078e3cff */
[----:B------:R-:W-:-:S04]  /*340a0*/  LOP3.LUT R46, R47, R46, RZ, 0x3c, !PT ;  /* 0x0000002e2f2e7212 */ /* 0x000fc800078e3cff */
[----:B------:R-:W-:Y:S02]  /*340b0*/  LOP3.LUT R47, R47, R46, RZ, 0x3c, !PT ;  /* 0x0000002e2f2f7212 */ /* 0x000fe400078e3cff */
[-C--:B----4-:R-:W-:Y:S01]  /*340c0*/  LOP3.LUT R49, R49, R48.reuse, RZ, 0x3c, !PT ;  /* 0x0000003031317212 */ /* 0x090fe200078e3cff */
[----:B------:R-:W-:Y:S03]  /*340d0*/  STL.64 [R1+0x24e0], R44 ;  /* 0x0024e02c01007387 */ /* 0x000fe60000100a00 */
[C---:B------:R-:W-:Y:S01]  /*340e0*/  LOP3.LUT R48, R49.reuse, R48, RZ, 0x3c, !PT ;  /* 0x0000003031307212 */ /* 0x040fe200078e3cff */
[----:B------:R-:W-:Y:S04]  /*340f0*/  STL.64 [R1+0x24e8], R46 ;  /* 0x0024e82e01007387 */ /* 0x000fe80000100a00 */
[----:B------:R-:W2:Y:S01]  /*34100*/  LDL.LU R71, [R1+0xee4] ;  /* 0x000ee40001477983 */ /* 0x000ea20000300800 */
[----:B------:R-:W-:-:S05]  /*34110*/  LOP3.LUT R49, R49, R48, RZ, 0x3c, !PT ;  /* 0x0000003031317212 */ /* 0x000fca00078e3cff */
[----:B------:R-:W-:Y:S04]  /*34120*/  STL.64 [R1+0x24f0], R48 ;  /* 0x0024f03001007387 */ /* 0x000fe80000100a00 */
[----:B------:R-:W3:Y:S01]  /*34130*/  LDL.LU R73, [R1+0xee8] ;  /* 0x000ee80001497983 */ /* 0x000ee20000300800 */
[----:B------:R-:W-:-:S04]  /*34140*/  LOP3.LUT R51, R51, R50, RZ, 0x3c, !PT ;  /* 0x0000003233337212 */ /* 0x000fc800078e3cff */
[----:B------:R-:W-:Y:S02]  /*34150*/  LOP3.LUT R50, R51, R50, RZ, 0x3c, !PT ;  /* 0x0000003233327212 */ /* 0x000fe400078e3cff */
[----:B------:R-:W-:Y:S02]  /*34160*/  LOP3.LUT R53, R53, R52, RZ, 0x3c, !PT ;  /* 0x0000003435357212 */ /* 0x000fe400078e3cff */
[----:B------:R-:W-:Y:S02]  /*34170*/  LOP3.LUT R55, R55, R54, RZ, 0x3c, !PT ;  /* 0x0000003637377212 */ /* 0x000fe400078e3cff */
[----:B------:R-:W-:Y:S02]  /*34180*/  LOP3.LUT R52, R53, R52, RZ, 0x3c, !PT ;  /* 0x0000003435347212 */ /* 0x000fe400078e3cff */
[----:B------:R-:W-:Y:S02]  /*34190*/  LOP3.LUT R51, R51, R50, RZ, 0x3c, !PT ;  /* 0x0000003233337212 */ /* 0x000fe400078e3cff */
[----:B------:R-:W-:-:S02]  /*341a0*/  LOP3.LUT R54, R55, R54, RZ, 0x3c, !PT ;  /* 0x0000003637367212 */ /* 0x000fc400078e3cff */
[----:B------:R-:W-:Y:S02]  /*341b0*/  LOP3.LUT R53, R53, R52, RZ, 0x3c, !PT ;  /* 0x0000003435357212 */ /* 0x000fe400078e3cff */
[----:B------:R-:W-:Y:S01]  /*341c0*/  LOP3.LUT R55, R55, R54, RZ, 0x3c, !PT ;  /* 0x0000003637377212 */ /* 0x000fe200078e3cff */
[----:B------:R-:W-:Y:S04]  /*341d0*/  STL.64 [R1+0x24f8], R50 ;  /* 0x0024f83201007387 */ /* 0x000fe80000100a00 */
[----:B------:R-:W-:Y:S04]  /*341e0*/  STL.64 [R1+0x2500], R52 ;  /* 0x0025003401007387 */ /* 0x000fe80000100a00 */
[----:B------:R-:W-:Y:S04]  /*341f0*/  STL.64 [R1+0x2508], R54 ;  /* 0x0025083601007387 */ /* 0x000fe80000100a00 */
[----:B------:R-:W4:Y:S01]  /*34200*/  LDL.LU R75, [R1+0xeec] ;  /* 0x000eec00014b7983 */ /* 0x000f220000300800 */
[----:B------:R-:W-:-:S02]  /*34210*/  LOP3.LUT R57, R57, R56, RZ, 0x3c, !PT ;  /* 0x0000003839397212 */ /* 0x000fc400078e3cff */
[----:B------:R-:W-:Y:S02]  /*34220*/  LOP3.LUT R59, R59, R58, RZ, 0x3c, !PT ;  /* 0x0000003a3b3b7212 */ /* 0x000fe400078e3cff */
[----:B------:R-:W-:Y:S02]  /*34230*/  LOP3.LUT R61, R61, R60, RZ, 0x3c, !PT ;  /* 0x0000003c3d3d7212 */ /* 0x000fe400078e3cff */
[----:B------:R-:W-:Y:S02]  /*34240*/  LOP3.LUT R63, R63, R62, RZ, 0x3c, !PT ;  /* 0x0000003e3f3f7212 */ /* 0x000fe400078e3cff */
[----:B------:R-:W-:Y:S02]  /*34250*/  LOP3.LUT R56, R57, R56, RZ, 0x3c, !PT ;  /* 0x0000003839387212 */ /* 0x000fe400078e3cff */
[----:B------:R-:W-:Y:S02]  /*34260*/  LOP3.LUT R58, R59, R58, RZ, 0x3c, !PT ;  /* 0x0000003a3b3a7212 */ /* 0x000fe400078e3cff */
        /* <DEDUP_REMOVED lines=9> */
[----:B------:R-:W-:Y:S01]  /*34300*/  LOP3.LUT R66, R67, R66, RZ, 0x3c, !PT ;  /* 0x0000004243427212 */ /* 0x000fe200078e3cff */
[----:B------:R-:W-:Y:S04]  /*34310*/  STL.64 [R1+0x2510], R56 ;  /* 0x0025103801007387 */ /* 0x000fe80000100a00 */
[----:B------:R-:W4:Y:S04]  /*34320*/  LDL.LU R77, [R1+0xef0] ;  /* 0x000ef000014d7983 */ /* 0x000f280000300800 */
[----:B------:R-:W-:Y:S01]  /*34330*/  STL.64 [R1+0x2518], R58 ;  /* 0x0025183a01007387 */ /* 0x000fe20000100a00 */
[----:B------:R-:W-:-:S03]  /*34340*/  LOP3.LUT R65, R65, R64, RZ, 0x3c, !PT ;  /* 0x0000004041417212 */ /* 0x000fc600078e3cff */
[----:B------:R-:W-:Y:S01]  /*34350*/  STL.64 [R1+0x2538], R60 ;  /* 0x0025383c01007387 */ /* 0x000fe20000100a00 */
[----:B------:R-:W-:-:S03]  /*34360*/  LOP3.LUT R67, R67, R66, RZ, 0x3c, !PT ;  /* 0x0000004243437212 */ /* 0x000fc600078e3cff */
[----:B------:R-:W-:Y:S04]  /*34370*/  STL.64 [R1+0x2540], R62 ;  /* 0x0025403e01007387 */ /* 0x000fe80000100a00 */
[----:B------:R-:W4:Y:S04]  /*34380*/  LDL.LU R79, [R1+0xef4] ;  /* 0x000ef400014f7983 */ /* 0x000f280000300800 */
[----:B------:R-:W4:Y:S04]  /*34390*/  LDL.LU R81, [R1+0xef8] ;  /* 0x000ef80001517983 */ /* 0x000f280000300800 */
[----:B------:R-:W-:Y:S04]  /*343a0*/  STL.64 [R1+0x2548], R64 ;  /* 0x0025484001007387 */ /* 0x000fe80000100a00 */
[----:B------:R-:W-:Y:S04]  /*343b0*/  STL.64 [R1+0x2550], R66 ;  /* 0x0025504201007387 */ /* 0x000fe80000100a00 */
[----:B------:R-:W4:Y:S01]  /*343c0*/  LDL.LU R83, [R1+0xefc] ;  /* 0x000efc0001537983 */ /* 0x000f220000300800 */
[----:B0-----:R-:W-:-:S03]  /*343d0*/  IMAD R4, R21, -0x80, R4 ;  /* 0xffffff8015047824 */ /* 0x001fc600078e0204 */
[----:B------:R-:W4:Y:S01]  /*343e0*/  LDL.LU R21, [R1+0xf00] ;  /* 0x000f000001157983 */ /* 0x000f220000300800 */
[----:B------:R-:W-:-:S04]  /*343f0*/  LOP3.LUT R69, R69, R68, RZ, 0x3c, !PT ;  /* 0x0000004445457212 */ /* 0x000fc800078e3cff */
[----:B------:R-:W-:-:S04]  /*34400*/  LOP3.LUT R68, R69, R68, RZ, 0x3c, !PT ;  /* 0x0000004445447212 */ /* 0x000fc800078e3cff */
[----:B------:R-:W-:Y:S01]  /*34410*/  LOP3.LUT R69, R69, R68, RZ, 0x3c, !PT ;  /* 0x0000004445457212 */ /* 0x000fe200078e3cff */
[----:B------:R-:W-:Y:S04]  /*34420*/  STL [R1+0x25cc], R68 ;  /* 0x0025cc4401007387 */ /* 0x000fe80000100800 */
[----:B------:R-:W-:Y:S04]  /*34430*/  STL [R1+0x25c8], R69 ;  /* 0x0025c84501007387 */ /* 0x000fe80000100800 */
[----:B------:R-:W-:Y:S04]  /*34440*/  STL.64 [R1+0x25d8], R68 ;  /* 0x0025d84401007387 */ /* 0x000fe80000100a00 */
[----:B-1----:R-:W4:Y:S01]  /*34450*/  LDL.LU R23, [R1+0xf04] ;  /* 0x000f040001177983 */ /* 0x002f220000300800 */
[----:B--2---:R-:W-:-:S04]  /*34460*/  LOP3.LUT R71, R71, R70, RZ, 0x3c, !PT ;  /* 0x0000004647477212 */ /* 0x004fc800078e3cff */
[----:B------:R-:W-:Y:S02]  /*34470*/  LOP3.LUT R70, R71, R70, RZ, 0x3c, !PT ;  /* 0x0000004647467212 */ /* 0x000fe400078e3cff */
[----:B---3--:R-:W-:Y:S02]  /*34480*/  LOP3.LUT R73, R73, R72, RZ, 0x3c, !PT ;  /* 0x0000004849497212 */ /* 0x008fe400078e3cff */
[----:B------:R-:W-:Y:S02]  /*34490*/  LOP3.LUT R71, R71, R70, RZ, 0x3c, !PT ;  /* 0x0000004647477212 */ /* 0x000fe400078e3cff */
[----:B------:R-:W-:-:S03]  /*344a0*/  LOP3.LUT R72, R73, R72, RZ, 0x3c, !PT ;  /* 0x0000004849487212 */ /* 0x000fc600078e3cff */
[----:B------:R-:W-:Y:S04]  /*344b0*/  STL.64 [R1+0x25e8], R70 ;  /* 0x0025e84601007387 */ /* 0x000fe80000100a00 */
[----:B------:R-:W2:Y:S01]  /*344c0*/  LDL.LU R25, [R1+0xf08] ;  /* 0x000f080001197983 */ /* 0x000ea20000300800 */
[----:B------:R-:W-:-:S03]  /*344d0*/  LOP3.LUT R73, R73, R72, RZ, 0x3c, !PT ;  /* 0x0000004849497212 */ /* 0x000fc600078e3cff */
[----:B------:R-:W3:Y:S04]  /*344e0*/  LDL.LU R27, [R1+0xf0c] ;  /* 0x000f0c00011b7983 */ /* 0x000ee80000300800 */
[----:B------:R-:W3:Y:S04]  /*344f0*/  LDL.LU R29, [R1+0xf10] ;  /* 0x000f1000011d7983 */ /* 0x000ee80000300800 */
[----:B------:R-:W-:Y:S04]  /*34500*/  STL [R1+0x2600], R72 ;  /* 0x0026004801007387 */ /* 0x000fe80000100800 */
[----:B------:R-:W-:Y:S04]  /*34510*/  STL [R1+0x25f0], R73 ;  /* 0x0025f04901007387 */ /* 0x000fe80000100800 */
[----:B------:R-:W-:Y:S04]  /*34520*/  STL.64 [R1+0x2618], R72 ;  /* 0x0026184801007387 */ /* 0x000fe80000100a00 */
[----:B------:R-:W3:Y:S04]  /*34530*/  LDL.LU R31, [R1+0xf14] ;  /* 0x000f1400011f7983 */ /* 0x000ee80000300800 */
[----:B------:R-:W3:Y:S01]  /*34540*/  LDL.LU R33, [R1+0xf18] ;  /* 0x000f180001217983 */ /* 0x000ee20000300800 */
[----:B----4-:R-:W-:-:S04]  /*34550*/  LOP3.LUT R75, R75, R74, RZ, 0x3c, !PT ;  /* 0x0000004a4b4b7212 */ /* 0x010fc800078e3cff */
[----:B------:R-:W-:-:S04]  /*34560*/  LOP3.LUT R74, R75, R74, RZ, 0x3c, !PT ;  /* 0x0000004a4b4a7212 */ /* 0x000fc800078e3cff */
[----:B------:R-:W-:-:S05]  /*34570*/  LOP3.LUT R75, R75, R74, RZ, 0x3c, !PT ;  /* 0x0000004a4b4b7212 */ /* 0x000fca00078e3cff */
[----:B------:R-:W-:Y:S04]  /*34580*/  STL.64 [R1+0x25f8], R74 ;  /* 0x0025f84a01007387 */ /* 0x000fe80000100a00 */
[----:B------:R-:W4:Y:S04]  /*34590*/  LDL.LU R35, [R1+0xf1c] ;  /* 0x000f1c0001237983 */ /* 0x000f280000300800 */
[----:B------:R-:W4:Y:S01]  /*345a0*/  LDL.LU R91, [R1] ;  /* 0x00000000015b7983 */ /* 0x000f220000300800 */
        /* <DEDUP_REMOVED lines=10> */
[----:B------:R-:W-:Y:S01]  /*34650*/  LOP3.LUT R82, R83, R82, RZ, 0x3c, !PT ;  /* 0x0000005253527212 */ /* 0x000fe200078e3cff */
[----:B------:R-:W-:Y:S01]  /*34660*/  STL [R1+0x275c], R76 ;  /* 0x00275c4c01007387 */ /* 0x000fe20000100800 */
[----:B------:R-:W-:-:S03]  /*34670*/  LOP3.LUT R81, R81, R80, RZ, 0x3c, !PT ;  /* 0x0000005051517212 */ /* 0x000fc600078e3cff */
[----:B------:R-:W-:Y:S01]  /*34680*/  STL [R1+0x2758], R77 ;  /* 0x0027584d01007387 */ /* 0x000fe20000100800 */
[----:B------:R-:W-:-:S03]  /*34690*/  LOP3.LUT R20, R21, R20, RZ, 0x3c, !PT ;  /* 0x0000001415147212 */ /* 0x000fc600078e3cff */
[----:B------:R-:W-:Y:S01]  /*346a0*/  STL.64 [R1+0x2768], R76 ;  /* 0x0027684c01007387 */ /* 0x000fe20000100a00 */
[----:B------:R-:W-:-:S03]  /*346b0*/  LOP3.LUT R83, R83, R82, RZ, 0x3c, !PT ;  /* 0x0000005253537212 */ /* 0x000fc600078e3cff */
[----:B------:R-:W-:Y:S04]  /*346c0*/  STL.64 [R1+0x2778], R78 ;  /* 0x0027784e01007387 */ /* 0x000fe80000100a00 */
[----:B------:R-:W-:Y:S04]  /*346d0*/  STL [R1+0x2790], R80 ;  /* 0x0027905001007387 */ /* 0x000fe80000100800 */
[----:B------:R-:W-:Y:S01]  /*346e0*/  STL [R1+0x2780], R81 ;  /* 0x0027805101007387 */ /* 0x000fe20000100800 */
[----:B------:R-:W-:-:S03]  /*346f0*/  LOP3.LUT R21, R21, R20, RZ, 0x3c, !PT ;  /* 0x0000001415157212 */ /* 0x000fc600078e3cff */
[----:B------:R-:W-:Y:S04]  /*34700*/  STL.64 [R1+0x27a8], R80 ;  /* 0x0027a85001007387 */ /* 0x000fe80000100a00 */
[----:B------:R-:W-:Y:S04]  /*34710*/  STL.64 [R1+0x2788], R82 ;  /* 0x0027885201007387 */ /* 0x000fe80000100a00 */
[----:B------:R-:W4:Y:S04]  /*34720*/  LDL.LU R0, [R1+0x8] ;  /* 0x0000080001007983 */ /* 0x000f280000300800 */
[----:B------:R-:W4:Y:S04]  /*34730*/  LDL.LU R93, [R1+0x10] ;  /* 0x00001000015d7983 */ /* 0x000f280000300800 */
[----:B------:R0:W-:Y:S04]  /*34740*/  STL.64 [R1+0x2520], R20 ;  /* 0x0025201401007387 */ /* 0x0001e80000100a00 */
[----:B------:R-:W4:Y:S04]  /*34750*/  LDL.LU R89, [R1+0x18] ;  /* 0x0000180001597983 */ /* 0x000f280000300800 */
[----:B------:R-:W4:Y:S01]  /*34760*/  LDL.LU R87, [R1+0x20] ;  /* 0x0000200001577983 */ /* 0x000f220000300800 */
[----:B------:R-:W-:-:S04]  /*34770*/  LOP3.LUT R23, R23, R22, RZ, 0x3c, !PT ;  /* 0x0000001617177212 */ /* 0x000fc800078e3cff */
[----:B------:R-:W-:-:S04]  /*34780*/  LOP3.LUT R22, R23, R22, RZ, 0x3c, !PT ;  /* 0x0000001617167212 */ /* 0x000fc800078e3cff */
[----:B------:R-:W-:-:S05]  /*34790*/  LOP3.LUT R23, R23, R22, RZ, 0x3c, !PT ;  /* 0x0000001617177212 */ /* 0x000fca00078e3cff */
[----:B------:R-:W-:Y:S01]  /*347a0*/  STL.64 [R1+0x2528], R22 ;  /* 0x0025281601007387 */ /* 0x000fe20000100a00 */
[----:B--2---:R-:W-:Y:S02]  /*347b0*/  LOP3.LUT R25, R25, R24, RZ, 0x3c, !PT ;  /* 0x0000001819197212 */ /* 0x004fe400078e3cff */
[----:B---3--:R-:W-:Y:S02]  /*347c0*/  LOP3.LUT R27, R27, R26, RZ, 0x3c, !PT ;  /* 0x0000001a1b1b7212 */ /* 0x008fe400078e3cff */
        /* <DEDUP_REMOVED lines=14> */
[----:B------:R-:W-:Y:S04]  /*348b0*/  STL.64 [R1+0x2558], R26 ;  /* 0x0025581a01007387 */ /* 0x000fe80000100a00 */
[----:B------:R-:W-:Y:S04]  /*348c0*/  STL.64 [R1+0x2560], R28 ;  /* 0x0025601c01007387 */ /* 0x000fe80000100a00 */
[----:B------:R-:W-:Y:S04]  /*348d0*/  STL.64 [R1+0x2568], R30 ;  /* 0x0025681e01007387 */ /* 0x000fe80000100a00 */
[----:B------:R-:W-:Y:S04]  /*348e0*/  STL.64 [R1+0x2570], R32 ;  /* 0x0025702001007387 */ /* 0x000fe80000100a00 */
[----:B------:R-:W2:Y:S04]  /*348f0*/  LDL.LU R92, [R1+0x28] ;  /* 0x00002800015c7983 */ /* 0x000ea80000300800 */
[----:B------:R-:W3:Y:S01]  /*34900*/  LDL.LU R3, [R1+0x30] ;  /* 0x0000300001037983 */ /* 0x000ee20000300800 */
[----:B----4-:R-:W-:-:S04]  /*34910*/  LOP3.LUT R35, R35, R34, RZ, 0x3c, !PT ;  /* 0x0000002223237212 */ /* 0x010fc800078e3cff */
[----:B------:R-:W-:-:S04]  /*34920*/  LOP3.LUT R34, R35, R34, RZ, 0x3c, !PT ;  /* 0x0000002223227212 */ /* 0x000fc800078e3cff */
[----:B------:R-:W-:-:S05]  /*34930*/  LOP3.LUT R35, R35, R34, RZ, 0x3c, !PT ;  /* 0x0000002223237212 */ /* 0x000fca00078e3cff */
[----:B------:R-:W-:Y:S04]  /*34940*/  STL.64 [R1+0x2578], R34 ;  /* 0x0025782201007387 */ /* 0x000fe80000100a00 */
[----:B------:R-:W4:Y:S01]  /*34950*/  LDL.LU R2, [R1+0x38] ;  /* 0x0000380001027983 */ /* 0x000f220000300800 */
[----:B0-----:R-:W-:-:S03]  /*34960*/  IMAD.MOV.U32 R20, RZ, RZ, R91 ;  /* 0x000000ffff147224 */ /* 0x001fc600078e005b */
[----:B------:R-:W4:Y:S01]  /*34970*/  LDL.LU R91, [R1+0x40] ;  /* 0x00004000015b7983 */ /* 0x000f220000300800 */
[----:B------:R-:W-:-:S05]  /*34980*/  IMAD.MOV.U32 R21, RZ, RZ, R5 ;  /* 0x000000ffff157224 */ /* 0x000fca00078e0005 */
[----:B------:R0:W-:Y:S04]  /*34990*/  STL.64 [R1], R20 ;  /* 0x0000001401007387 */ /* 0x0001e80000100a00 */
[----:B------:R-:W-:Y:S04]  /*349a0*/  STL [R1+0x2630], R5 ;  /* 0x0026300501007387 */ /* 0x000fe80000100800 */
        /* <DEDUP_REMOVED lines=8> */
[----:B------:R-:W-:Y:S01]  /*34a30*/  STL.64 [R1+0x2580], R6 ;  /* 0x0025800601007387 */ /* 0x000fe20000100a00 */
[----:B------:R-:W-:-:S03]  /*34a40*/  IMAD.MOV.U32 R46, RZ, RZ, R93 ;  /* 0x000000ffff2e7224 */ /* 0x000fc600078e005d */
[----:B------:R-:W0:Y:S01]  /*34a50*/  LDL.LU R0, [R1+0x48] ;  /* 0x0000480001007983 */ /* 0x000e220000300800 */
[----:B------:R-:W-:-:S03]  /*34a60*/  IMAD.MOV.U32 R48, RZ, RZ, R89 ;  /* 0x000000ffff307224 */ /* 0x000fc600078e0059 */
[----:B------:R-:W4:Y:S01]  /*34a70*/  LDL.LU R93, [R1+0x50] ;  /* 0x00005000015d7983 */ /* 0x000f220000300800 */
[----:B------:R-:W-:-:S03]  /*34a80*/  IMAD.MOV.U32 R50, RZ, RZ, R87 ;  /* 0x000000ffff327224 */ /* 0x000fc600078e0057 */
[----:B------:R-:W4:Y:S04]  /*34a90*/  LDL.LU R89, [R1+0x58] ;  /* 0x0000580001597983 */ /* 0x000f280000300800 */
[----:B------:R-:W4:Y:S01]  /*34aa0*/  LDL.LU R87, [R1+0x60] ;  /* 0x0000600001577983 */ /* 0x000f220000300800 */
[----:B------:R-:W-:Y:S02]  /*34ab0*/  IMAD.MOV.U32 R45, RZ, RZ, R6 ;  /* 0x000000ffff2d7224 */ /* 0x000fe400078e0006 */
[----:B------:R-:W-:Y:S02]  /*34ac0*/  IMAD.MOV.U32 R47, RZ, RZ, R7 ;  /* 0x000000ffff2f7224 */ /* 0x000fe400078e0007 */
[----:B------:R-:W-:Y:S01]  /*34ad0*/  IMAD.MOV.U32 R49, RZ, RZ, R8 ;  /* 0x000000ffff317224 */ /* 0x000fe200078e0008 */
[----:B------:R-:W-:Y:S04]  /*34ae0*/  STL.64 [R1+0x2588], R8 ;  /* 0x0025880801007387 */ /* 0x000fe80000100a00 */
[----:B------:R-:W-:Y:S01]  /*34af0*/  STL.64 [R1+0x8], R44 ;  /* 0x0000082c01007387 */ /* 0x000fe20000100a00 */
[----:B------:R-:W-:-:S03]  /*34b00*/  IMAD.MOV.U32 R51, RZ, RZ, R9 ;  /* 0x000000ffff337224 */ /* 0x000fc600078e0009 */
        /* <DEDUP_REMOVED lines=8> */
[----:B------:R-:W-:-:S02]  /*34b90*/  IMAD.MOV.U32 R53, RZ, RZ, R10 ;  /* 0x000000ffff357224 */ /* 0x000fc400078e000a */
[----:B------:R-:W-:Y:S02]  /*34ba0*/  IMAD.MOV.U32 R55, RZ, RZ, R11 ;  /* 0x000000ffff377224 */ /* 0x000fe400078e000b */
[----:B------:R-:W-:Y:S02]  /*34bb0*/  IMAD.MOV.U32 R57, RZ, RZ, R12 ;  /* 0x000000ffff397224 */ /* 0x000fe400078e000c */
[----:B------:R-:W-:Y:S02]  /*34bc0*/  IMAD.MOV.U32 R59, RZ, RZ, R13 ;  /* 0x000000ffff3b7224 */ /* 0x000fe400078e000d */
[----:B--2---:R-:W-:Y:S02]  /*34bd0*/  IMAD.MOV.U32 R52, RZ, RZ, R92 ;  /* 0x000000ffff347224 */ /* 0x004fe400078e005c */
[----:B------:R-:W2:Y:S01]  /*34be0*/  LDL.LU R92, [R1+0x68] ;  /* 0x00006800015c7983 */ /* 0x000ea20000300800 */
[----:B---3--:R-:W-:-:S03]  /*34bf0*/  IMAD.MOV.U32 R54, RZ, RZ, R3 ;  /* 0x000000ffff367224 */ /* 0x008fc600078e0003 */
[----:B------:R-:W3:Y:S01]  /*34c00*/  LDL.LU R3, [R1+0x70] ;  /* 0x0000700001037983 */ /* 0x000ee20000300800 */
[----:B----4-:R-:W-:-:S03]  /*34c10*/  IMAD.MOV.U32 R56, RZ, RZ, R2 ;  /* 0x000000ffff387224 */ /* 0x010fc600078e0002 */
[----:B------:R-:W4:Y:S01]  /*34c20*/  LDL.LU R2, [R1+0x78] ;  /* 0x0000780001027983 */ /* 0x000f220000300800 */
[----:B------:R-:W-:-:S03]  /*34c30*/  IMAD.MOV.U32 R58, RZ, RZ, R91 ;  /* 0x000000ffff3a7224 */ /* 0x000fc600078e005b */
[----:B------:R-:W4:Y:S04]  /*34c40*/  LDL.LU R91, [R1+0x80] ;  /* 0x00008000015b7983 */ /* 0x000f280000300800 */
[----:B------:R-:W-:Y:S04]  /*34c50*/  STL.64 [R1+0x25b8], R12 ;  /* 0x0025b80c01007387 */ /* 0x000fe80000100a00 */
[----:B------:R-:W-:Y:S04]  /*34c60*/  STL.64 [R1+0x28], R52 ;  /* 0x0000283401007387 */ /* 0x000fe80000100a00 */
[----:B------:R1:W-:Y:S04]  /*34c70*/  STL.64 [R1+0x2608], R52 ;  /* 0x0026083401007387 */ /* 0x0003e80000100a00 */
[----:B------:R-:W-:Y:S04]  /*34c80*/  STL.64 [R1+0x30], R54 ;  /* 0x0000303601007387 */ /* 0x000fe80000100a00 */
[----:B------:R-:W-:Y:S04]  /*34c90*/  STL.64 [R1+0x2628], R54 ;  /* 0x0026283601007387 */ /* 0x000fe80000100a00 */
[----:B------:R-:W-:Y:S04]  /*34ca0*/  STL.64 [R1+0x38], R56 ;  /* 0x0000383801007387 */ /* 0x000fe80000100a00 */
[----:B------:R-:W-:Y:S04]  /*34cb0*/  STL.64 [R1+0x2638], R56 ;  /* 0x0026383801007387 */ /* 0x000fe80000100a00 */
[----:B------:R-:W-:Y:S04]  /*34cc0*/  STL.64 [R1+0x40], R58 ;  /* 0x0000403a01007387 */ /* 0x000fe80000100a00 */
[----:B------:R-:W-:Y:S04]  /*34cd0*/  STL [R1+0x2640], R59 ;  /* 0x0026403b01007387 */ /* 0x000fe80000100800 */
[----:B------:R-:W-:Y:S04]  /*34ce0*/  STL.64 [R1+0x2658], R58 ;  /* 0x0026583a01007387 */ /* 0x000fe80000100a00 */
[----:B------:R-:W-:Y:S01]  /*34cf0*/  STL.64 [R1+0x2648], R14 ;  /* 0x0026480e01007387 */ /* 0x000fe20000100a00 */
[----:B0-----:R-:W-:-:S02]  /*34d00*/  IMAD.MOV.U32 R20, RZ, RZ, R0 ;  /* 0x000000ffff147224 */ /* 0x001fc400078e0000 */
[----:B------:R-:W-:Y:S01]  /*34d10*/  IMAD.MOV.U32 R22, RZ, RZ, R93 ;  /* 0x000000ffff167224 */ /* 0x000fe200078e005d */
[----:B------:R-:W4:Y:S01]  /*34d20*/  LDL.LU R0, [R1+0x88] ;  /* 0x0000880001007983 */ /* 0x000f220000300800 */
[----:B------:R-:W-:-:S03]  /*34d30*/  IMAD.MOV.U32 R24, RZ, RZ, R89 ;  /* 0x000000ffff187224 */ /* 0x000fc600078e0059 */
[----:B------:R-:W4:Y:S01]  /*34d40*/  LDL.LU R93, [R1+0x90] ;  /* 0x00009000015d7983 */ /* 0x000f220000300800 */
[----:B------:R-:W-:-:S03]  /*34d50*/  IMAD.MOV.U32 R60, RZ, RZ, R87 ;  /* 0x000000ffff3c7224 */ /* 0x000fc600078e0057 */
[----:B------:R-:W1:Y:S04]  /*34d60*/  LDL.LU R89, [R1+0x98] ;  /* 0x0000980001597983 */ /* 0x000e680000300800 */
[----:B------:R-:W4:Y:S01]  /*34d70*/  LDL.LU R87, [R1+0xa0] ;  /* 0x0000a00001577983 */ /* 0x000f220000300800 */
[----:B------:R-:W-:Y:S02]  /*34d80*/  IMAD.MOV.U32 R21, RZ, RZ, R14 ;  /* 0x000000ffff157224 */ /* 0x000fe400078e000e */
[----:B------:R-:W-:Y:S01]  /*34d90*/  IMAD.MOV.U32 R23, RZ, RZ, R15 ;  /* 0x000000ffff177224 */ /* 0x000fe200078e000f */
[----:B------:R-:W-:Y:S01]  /*34da0*/  STL.64 [R1+0x2668], R16 ;  /* 0x0026681001007387 */ /* 0x000fe20000100a00 */
[----:B------:R-:W-:-:S03]  /*34db0*/  IMAD.MOV.U32 R25, RZ, RZ, R16 ;  /* 0x000000ffff197224 */ /* 0x000fc600078e0010 */
[----:B------:R-:W-:Y:S04]  /*34dc0*/  STL.64 [R1+0x48], R20 ;  /* 0x0000481401007387 */ /* 0x000fe80000100a00 */
[----:B------:R-:W-:Y:S01]  /*34dd0*/  STL.64 [R1+0x2678], R20 ;  /* 0x0026781401007387 */ /* 0x000fe20000100a00 */
[----:B------:R-:W-:-:S03]  /*34de0*/  IMAD.MOV.U32 R61, RZ, RZ, R17 ;  /* 0x000000ffff3d7224 */ /* 0x000fc600078e0011 */
[----:B------:R-:W-:Y:S04]  /*34df0*/  STL.64 [R1+0x50], R22 ;  /* 0x0000501601007387 */ /* 0x000fe80000100a00 */
[----:B------:R-:W-:Y:S04]  /*34e00*/  STL [R1+0x2680], R23 ;  /* 0x0026801701007387 */ /* 0x000fe80000100800 */
        /* <DEDUP_REMOVED lines=18> */
[----:B------:R-:W-:Y:S04]  /*34f30*/  STL [R1+0x26c0], R63 ;  /* 0x0026c03f01007387 */ /* 0x000fe80000100800 */
[----:B------:R-:W-:Y:S04]  /*34f40*/  STL.64 [R1+0x26d8], R62 ;  /* 0x0026d83e01007387 */ /* 0x000fe80000100a00 */
[----:B------:R-:W-:Y:S04]  /*34f50*/  STL.64 [R1+0x70], R18 ;  /* 0x0000701201007387 */ /* 0x000fe80000100a00 */
[----:B------:R-:W-:Y:S04]  /*34f60*/  STL.64 [R1+0x26c8], R18 ;  /* 0x0026c81201007387 */ /* 0x000fe80000100a00 */
[----:B------:R-:W-:Y:S04]  /*34f70*/  STL.64 [R1+0x78], R64 ;  /* 0x0000784001007387 */ /* 0x000fe80000100a00 */
[----:B------:R-:W-:Y:S04]  /*34f80*/  STL.64 [R1+0x26e8], R64 ;  /* 0x0026e84001007387 */ /* 0x000fe80000100a00 */
[----:B------:R-:W-:Y:S04]  /*34f90*/  STL.64 [R1+0x80], R68 ;  /* 0x0000804401007387 */ /* 0x000fe80000100a00 */
[----:B------:R-:W-:Y:S04]  /*34fa0*/  STL.64 [R1+0x26f8], R68 ;  /* 0x0026f84401007387 */ /* 0x000fe80000100a00 */
[----:B------:R-:W4:Y:S04]  /*34fb0*/  LDL.LU R26, [R1+0xc0] ;  /* 0x0000c000011a7983 */ /* 0x000f280000300800 */
[----:B------:R-:W4:Y:S04]  /*34fc0*/  LDL.LU R27, [R1+0xf24] ;  /* 0x000f2400011b7983 */ /* 0x000f280000300800 */
[----:B------:R-:W4:Y:S04]  /*34fd0*/  LDL.LU R72, [R1+0xc8] ;  /* 0x0000c80001487983 */ /* 0x000f280000300800 */
[----:B------:R-:W4:Y:S04]  /*34fe0*/  LDL.LU R73, [R1+0xf28] ;  /* 0x000f280001497983 */ /* 0x000f280000300800 */
[----:B------:R-:W4:Y:S04]  /*34ff0*/  LDL.LU R66, [R1+0xd0] ;  /* 0x0000d00001427983 */ /* 0x000f280000300800 */
[----:B------:R-:W4:Y:S01]  /*35000*/  LDL.LU R67, [R1+0xf2c] ;  /* 0x000f2c0001437983 */ /* 0x000f220000300800 */
[----:B-1----:R-:W-:-:S02]  /*35010*/  IMAD.MOV.U32 R52, RZ, RZ, R89 ;  /* 0x000000ffff347224 */ /* 0x002fc400078e0059 */
[----:B------:R-:W-:Y:S01]  /*35020*/  IMAD.MOV.U32 R76, RZ, RZ, R87 ;  /* 0x000000ffff4c7224 */ /* 0x000fe200078e0057 */
[----:B------:R-:W4:Y:S04]  /*35030*/  LDL.LU R89, [R1+0xd8] ;  /* 0x0000d80001597983 */ /* 0x000f280000300800 */
[----:B------:R-:W4:Y:S01]  /*35040*/  LDL.LU R87, [R1+0xf30] ;  /* 0x000f300001577983 */ /* 0x000f220000300800 */
[----:B------:R-:W-:Y:S02]  /*35050*/  IMAD.MOV.U32 R70, RZ, RZ, R0 ;  /* 0x000000ffff467224 */ /* 0x000fe400078e0000 */
[----:B------:R-:W-:Y:S02]  /*35060*/  IMAD.MOV.U32 R71, RZ, RZ, R38 ;  /* 0x000000ffff477224 */ /* 0x000fe400078e0026 */
[----:B------:R-:W-:-:S02]  /*35070*/  IMAD.MOV.U32 R77, RZ, RZ, R41 ;  /* 0x000000ffff4d7224 */ /* 0x000fc400078e0029 */
[----:B------:R-:W-:Y:S02]  /*35080*/  IMAD.MOV.U32 R74, RZ, RZ, R93 ;  /* 0x000000ffff4a7224 */ /* 0x000fe400078e005d */
[----:B------:R-:W-:Y:S01]  /*35090*/  IMAD.MOV.U32 R75, RZ, RZ, R39 ;  /* 0x000000ffff4b7224 */ /* 0x000fe200078e0027 */
[----:B------:R-:W-:Y:S04]  /*350a0*/  STL.64 [R1+0x88], R70 ;  /* 0x0000884601007387 */ /* 0x000fe80000100a00 */
[----:B------:R-:W-:Y:S01]  /*350b0*/  STL [R1+0x2700], R71 ;  /* 0x0027004701007387 */ /* 0x000fe20000100800 */
[----:B------:R-:W-:-:S03]  /*350c0*/  IMAD.MOV.U32 R53, RZ, RZ, R40 ;  /* 0x000000ffff357224 */ /* 0x000fc600078e0028 */
        /* <DEDUP_REMOVED lines=11> */
[----:B------:R-:W4:Y:S01]  /*35180*/  LDL.LU R93, [R1+0xf38] ;  /* 0x000f3800015d7983 */ /* 0x000f220000300800 */
[----:B------:R-:W-:-:S02]  /*35190*/  IMAD.MOV.U32 R79, RZ, RZ, R42 ;  /* 0x000000ffff4f7224 */ /* 0x000fc400078e002a */
        /* <DEDUP_REMOVED lines=10> */
[----:B------:R0:W-:Y:S04]  /*35240*/  STL.64 [R1+0x27b8], R78 ;  /* 0x0027b84e01007387 */ /* 0x0001e80000100a00 */
[----:B------:R-:W-:Y:S04]  /*35250*/  STL.64 [R1+0xb0], R82 ;  /* 0x0000b05201007387 */ /* 0x000fe80000100a00 */
[----:B------:R1:W-:Y:S04]  /*35260*/  STL.64 [R1+0x27c8], R82 ;  /* 0x0027c85201007387 */ /* 0x0003e80000100a00 */
[----:B------:R-:W-:Y:S04]  /*35270*/  STL.64 [R1+0xb8], R76 ;  /* 0x0000b84c01007387 */ /* 0x000fe80000100a00 */
[----:B------:R-:W-:Y:S04]  /*35280*/  STL [R1+0x27d0], R77 ;  /* 0x0027d04d01007387 */ /* 0x000fe80000100800 */
[----:B------:R-:W-:Y:S04]  /*35290*/  STL.64 [R1+0x27e8], R76 ;  /* 0x0027e84c01007387 */ /* 0x000fe80000100a00 */
[----:B------:R-:W4:Y:S04]  /*352a0*/  LDL.LU R6, [R1+0x100] ;  /* 0x0001000001067983 */ /* 0x000f280000300800 */
[----:B------:R-:W4:Y:S04]  /*352b0*/  LDL.LU R7, [R1+0xf44] ;  /* 0x000f440001077983 */ /* 0x000f280000300800 */
[----:B------:R-:W4:Y:S01]  /*352c0*/  LDL.LU R9, [R1+0x108] ;  /* 0x0001080001097983 */ /* 0x000f220000300800 */
[----:B------:R-:W-:-:S03]  /*352d0*/  IMAD.MOV.U32 R41, RZ, RZ, R72 ;  /* 0x000000ffff297224 */ /* 0x000fc600078e0048 */
[----:B------:R-:W4:Y:S01]  /*352e0*/  LDL.LU R5, [R1+0xf48] ;  /* 0x000f480001057983 */ /* 0x000f220000300800 */
[----:B------:R-:W-:-:S03]  /*352f0*/  IMAD.MOV.U32 R40, RZ, RZ, R73 ;  /* 0x000000ffff287224 */ /* 0x000fc600078e0049 */
[----:B------:R-:W4:Y:S04]  /*35300*/  LDL.LU R72, [R1+0x110] ;  /* 0x0001100001487983 */ /* 0x000f280000300800 */
[----:B------:R-:W4:Y:S01]  /*35310*/  LDL.LU R73, [R1+0xf4c] ;  /* 0x000f4c0001497983 */ /* 0x000f220000300800 */
[----:B------:R-:W-:Y:S02]  /*35320*/  IMAD.MOV.U32 R38, RZ, RZ, R27 ;  /* 0x000000ffff267224 */ /* 0x000fe400078e001b */
[----:B------:R-:W-:Y:S02]  /*35330*/  IMAD.MOV.U32 R39, RZ, RZ, R26 ;  /* 0x000000ffff277224 */ /* 0x000fe400078e001a */
[----:B------:R-:W-:Y:S02]  /*35340*/  IMAD.MOV.U32 R27, RZ, RZ, R89 ;  /* 0x000000ffff1b7224 */ /* 0x000fe400078e0059 */
[----:B------:R-:W-:Y:S01]  /*35350*/  IMAD.MOV.U32 R26, RZ, RZ, R87 ;  /* 0x000000ffff1a7224 */ /* 0x000fe200078e0057 */
[----:B------:R-:W4:Y:S04]  /*35360*/  LDL.LU R89, [R1+0x118] ;  /* 0x0001180001597983 */ /* 0x000f280000300800 */
[----:B------:R-:W4:Y:S01]  /*35370*/  LDL.LU R87, [R1+0xf50] ;  /* 0x000f500001577983 */ /* 0x000f220000300800 */
[----:B------:R-:W-:-:S04]  /*35380*/  LOP3.LUT R67, R67, R66, RZ, 0x3c, !PT ;  /* 0x0000004243437212 */ /* 0x000fc800078e3cff */
[C---:B------:R-:W-:Y:S01]  /*35390*/  LOP3.LUT R66, R67.reuse, R66, RZ, 0x3c, !PT ;  /* 0x0000004243427212 */ /* 0x040fe200078e3cff */
[----:B------:R-:W-:Y:S04]  /*353a0*/  STL.64 [R1+0xc0], R38 ;  /* 0x0000c02601007387 */ /* 0x000fe80000100a00 */
[----:B------:R-:W-:Y:S01]  /*353b0*/  STL [R1+0x2740], R39 ;  /* 0x0027402701007387 */ /* 0x000fe20000100800 */
[----:B------:R-:W-:-:S03]  /*353c0*/  LOP3.LUT R67, R67, R66, RZ, 0x3c, !PT ;  /* 0x0000004243437212 */ /* 0x000fc600078e3cff */
[----:B------:R0:W-:Y:S04]  /*353d0*/  STL.64 [R1+0x27d8], R38 ;  /* 0x0027d82601007387 */ /* 0x0001e80000100a00 */
[----:B------:R-:W-:Y:S04]  /*353e0*/  STL.64 [R1+0xc8], R40 ;  /* 0x0000c82801007387 */ /* 0x000fe80000100a00 */
[----:B------:R-:W-:Y:S04]  /*353f0*/  STL.64 [R1+0x2748], R40 ;  /* 0x0027482801007387 */ /* 0x000fe80000100a00 */
[----:B------:R-:W-:Y:S04]  /*35400*/  STL.64 [R1+0xd0], R66 ;  /* 0x0000d04201007387 */ /* 0x000fe80000100a00 */
[----:B------:R0:W-:Y:S04]  /*35410*/  STL.64 [R1+0x27f8], R66 ;  /* 0x0027f84201007387 */ /* 0x0001e80000100a00 */
[----:B------:R-:W-:Y:S04]  /*35420*/  STL.64 [R1+0xd8], R26 ;  /* 0x0000d81a01007387 */ /* 0x000fe80000100a00 */
[----:B------:R0:W-:Y:S01]  /*35430*/  STL.64 [R1+0x2808], R26 ;  /* 0x0028081a01007387 */ /* 0x0001e20000100a00 */
[----:B------:R-:W-:-:S02]  /*35440*/  IMAD.MOV.U32 R29, RZ, RZ, R80 ;  /* 0x000000ffff1d7224 */ /* 0x000fc400078e0050 */
[----:B------:R-:W-:Y:S01]  /*35450*/  IMAD.MOV.U32 R28, RZ, RZ, R81 ;  /* 0x000000ffff1c7224 */ /* 0x000fe200078e0051 */
[----:B------:R-:W4:Y:S01]  /*35460*/  LDL.LU R80, [R1+0x120] ;  /* 0x0001200001507983 */ /* 0x000f220000300800 */
[----:B------:R-:W-:-:S03]  /*35470*/  IMAD.MOV.U32 R31, RZ, RZ, R0 ;  /* 0x000000ffff1f7224 */ /* 0x000fc600078e0000 */
[----:B------:R-:W4:Y:S01]  /*35480*/  LDL.LU R81, [R1+0xf54] ;  /* 0x000f540001517983 */ /* 0x000f220000300800 */
[----:B------:R-:W-:-:S03]  /*35490*/  IMAD.MOV.U32 R30, RZ, RZ, R93 ;  /* 0x000000ffff1e7224 */ /* 0x000fc600078e005d */
[----:B------:R-:W4:Y:S04]  /*354a0*/  LDL.LU R0, [R1+0x128] ;  /* 0x0001280001007983 */ /* 0x000f280000300800 */
[----:B------:R-:W4:Y:S01]  /*354b0*/  LDL.LU R93, [R1+0xf58] ;  /* 0x000f5800015d7983 */ /* 0x000f220000300800 */
[----:B--2---:R-:W-:-:S03]  /*354c0*/  IMAD.MOV.U32 R33, RZ, RZ, R92 ;  /* 0x000000ffff217224 */ /* 0x004fc600078e005c */
        /* <DEDUP_REMOVED lines=8> */
[----:B------:R-:W-:Y:S04]  /*35550*/  STL [R1+0x2810], R29 ;  /* 0x0028101d01007387 */ /* 0x000fe80000100800 */
[----:B------:R0:W-:Y:S04]  /*35560*/  STL.64 [R1+0x2828], R28 ;  /* 0x0028281c01007387 */ /* 0x0001e80000100a00 */
[----:B------:R-:W-:Y:S04]  /*35570*/  STL.64 [R1+0xe8], R30 ;  /* 0x0000e81e01007387 */ /* 0x000fe80000100a00 */
[----:B------:R-:W-:Y:S04]  /*35580*/  STL.64 [R1+0x2818], R30 ;  /* 0x0028181e01007387 */ /* 0x000fe80000100a00 */
[----:B------:R-:W-:Y:S04]  /*35590*/  STL.64 [R1+0xf0], R32 ;  /* 0x0000f02001007387 */ /* 0x000fe80000100a00 */
[----:B------:R-:W-:Y:S04]  /*355a0*/  STL.64 [R1+0x2838], R32 ;  /* 0x0028382001007387 */ /* 0x000fe80000100a00 */
[----:B------:R-:W-:Y:S04]  /*355b0*/  STL.64 [R1+0xf8], R34 ;  /* 0x0000f82201007387 */ /* 0x000fe80000100a00 */
[----:B------:R-:W-:Y:S01]  /*355c0*/  STL.64 [R1+0x2848], R34 ;  /* 0x0028482201007387 */ /* 0x000fe20000100a00 */
[----:B------:R-:W-:-:S03]  /*355d0*/  IMAD.MOV.U32 R45, RZ, RZ, R72 ;  /* 0x000000ffff2d7224 */ /* 0x000fc600078e0048 */
[----:B------:R-:W4:Y:S01]  /*355e0*/  LDL.LU R72, [R1+0x140] ;  /* 0x0001400001487983 */ /* 0x000f220000300800 */
[----:B------:R-:W-:-:S03]  /*355f0*/  IMAD.MOV.U32 R44, RZ, RZ, R73 ;  /* 0x000000ffff2c7224 */ /* 0x000fc600078e0049 */
[----:B------:R-:W4:Y:S04]  /*35600*/  LDL.LU R73, [R1+0xf64] ;  /* 0x000f640001497983 */ /* 0x000f280000300800 */
[----:B------:R-:W4:Y:S04]  /*35610*/  LDL.LU R54, [R1+0x148] ;  /* 0x0001480001367983 */ /* 0x000f280000300800 */
[----:B------:R-:W4:Y:S01]  /*35620*/  LDL.LU R55, [R1+0xf68] ;  /* 0x000f680001377983 */ /* 0x000f220000300800 */
[----:B------:R-:W-:-:S03]  /*35630*/  IMAD.MOV.U32 R8, RZ, RZ, R5 ;  /* 0x000000ffff087224 */ /* 0x000fc600078e0005 */
[----:B------:R-:W4:Y:S04]  /*35640*/  LDL.LU R57, [R1+0x150] ;  /* 0x0001500001397983 */ /* 0x000f280000300800 */
[----:B------:R-:W4:Y:S01]  /*35650*/  LDL.LU R5, [R1+0xf6c] ;  /* 0x000f6c0001057983 */ /* 0x000f220000300800 */
[----:B------:R-:W-:-:S03]  /*35660*/  IMAD.MOV.U32 R47, RZ, RZ, R89 ;  /* 0x000000ffff2f7224 */ /* 0x000fc600078e0059 */
[----:B------:R-:W4:Y:S01]  /*35670*/  LDL.LU R89, [R1+0x158] ;  /* 0x0001580001597983 */ /* 0x000f220000300800 */
[----:B------:R-:W-:-:S03]  /*35680*/  IMAD.MOV.U32 R46, RZ, RZ, R87 ;  /* 0x000000ffff2e7224 */ /* 0x000fc600078e0057 */
[----:B------:R-:W4:Y:S01]  /*35690*/  LDL.LU R87, [R1+0xf70] ;  /* 0x000f700001577983 */ /* 0x000f220000300800 */
[----:B------:R-:W-:-:S04]  /*356a0*/  LOP3.LUT R7, R7, R6, RZ, 0x3c, !PT ;  /* 0x0000000607077212 */ /* 0x000fc800078e3cff */
[----:B------:R-:W-:-:S04]  /*356b0*/  LOP3.LUT R6, R7, R6, RZ, 0x3c, !PT ;  /* 0x0000000607067212 */ /* 0x000fc800078e3cff */
[----:B------:R-:W-:-:S05]  /*356c0*/  LOP3.LUT R7, R7, R6, RZ, 0x3c, !PT ;  /* 0x0000000607077212 */ /* 0x000fca00078e3cff */
[----:B------:R-:W-:Y:S04]  /*356d0*/  STL.64 [R1+0x100], R6 ;  /* 0x0001000601007387 */ /* 0x000fe80000100a00 */
[----:B------:R-:W-:Y:S04]  /*356e0*/  STL.64 [R1+0x2858], R6 ;  /* 0x0028580601007387 */ /* 0x000fe80000100a00 */
[----:B------:R-:W-:Y:S04]  /*356f0*/  STL.64 [R1+0x108], R8 ;  /* 0x0001080801007387 */ /* 0x000fe80000100a00 */
[----:B------:R0:W-:Y:S04]  /*35700*/  STL.64 [R1+0x2868], R8 ;  /* 0x0028680801007387 */ /* 0x0001e80000100a00 */
[----:B------:R-:W-:Y:S04]  /*35710*/  STL.64 [R1+0x110], R44 ;  /* 0x0001102c01007387 */ /* 0x000fe80000100a00 */
[----:B------:R-:W-:Y:S04]  /*35720*/  STL [R1+0x2880], R44 ;  /* 0x0028802c01007387 */ /* 0x000fe80000100800 */
[----:B------:R-:W-:Y:S04]  /*35730*/  STL [R1+0x2870], R45 ;  /* 0x0028702d01007387 */ /* 0x000fe80000100800 */
        /* <DEDUP_REMOVED lines=20> */
[----:B------:R-:W-:Y:S04]  /*35880*/  STL.64 [R1+0x128], R50 ;  /* 0x0001283201007387 */ /* 0x000fe80000100a00 */
[----:B------:R-:W-:Y:S04]  /*35890*/  STL [R1+0x28a0], R50 ;  /* 0x0028a03201007387 */ /* 0x000fe80000100800 */
[----:B------:R-:W-:Y:S04]  /*358a0*/  STL [R1+0x2890], R51 ;  /* 0x0028903301007387 */ /* 0x000fe80000100800 */
[----:B------:R-:W-:Y:S04]  /*358b0*/  STL.64 [R1+0x130], R10 ;  /* 0x0001300a01007387 */ /* 0x000fe80000100a00 */
[----:B------:R-:W-:Y:S04]  /*358c0*/  STL.64 [R1+0x2898], R10 ;  /* 0x0028980a01007387 */ /* 0x000fe80000100a00 */
[----:B------:R-:W-:Y:S04]  /*358d0*/  STL.64 [R1+0x138], R12 ;  /* 0x0001380c01007387 */ /* 0x000fe80000100a00 */
[----:B------:R0:W-:Y:S04]  /*358e0*/  STL.64 [R1+0x28a8], R12 ;  /* 0x0028a80c01007387 */ /* 0x0001e80000100a00 */
[----:B------:R-:W4:Y:S04]  /*358f0*/  LDL.LU R22, [R1+0x180] ;  /* 0x0001800001167983 */ /* 0x000f280000300800 */
[----:B------:R-:W4:Y:S04]  /*35900*/  LDL.LU R23, [R1+0xf84] ;  /* 0x000f840001177983 */ /* 0x000f280000300800 */
[----:B------:R-:W4:Y:S04]  /*35910*/  LDL.LU R60, [R1+0x188] ;  /* 0x00018800013c7983 */ /* 0x000f280000300800 */
[----:B------:R-:W4:Y:S04]  /*35920*/  LDL.LU R61, [R1+0xf88] ;  /* 0x000f8800013d7983 */ /* 0x000f280000300800 */
[----:B------:R-:W4:Y:S01]  /*35930*/  LDL.LU R37, [R1+0x190] ;  /* 0x0001900001257983 */ /* 0x000f220000300800 */
[----:B------:R-:W-:-:S03]  /*35940*/  IMAD.MOV.U32 R56, RZ, RZ, R5 ;  /* 0x000000ffff387224 */ /* 0x000fc600078e0005 */
[----:B------:R-:W4:Y:S01]  /*35950*/  LDL.LU R5, [R1+0xf8c] ;  /* 0x000f8c0001057983 */ /* 0x000f220000300800 */
[----:B------:R-:W-:-:S03]  /*35960*/  IMAD.MOV.U32 R15, RZ, RZ, R89 ;  /* 0x000000ffff0f7224 */ /* 0x000fc600078e0059 */
[----:B------:R-:W4:Y:S01]  /*35970*/  LDL.LU R89, [R1+0x198] ;  /* 0x0001980001597983 */ /* 0x000f220000300800 */
[----:B------:R-:W-:-:S03]  /*35980*/  IMAD.MOV.U32 R14, RZ, RZ, R87 ;  /* 0x000000ffff0e7224 */ /* 0x000fc600078e0057 */
[----:B------:R-:W4:Y:S01]  /*35990*/  LDL.LU R87, [R1+0xf90] ;  /* 0x000f900001577983 */ /* 0x000f220000300800 */
[----:B------:R-:W-:Y:S02]  /*359a0*/  LOP3.LUT R73, R73, R72, RZ, 0x3c, !PT ;  /* 0x0000004849497212 */ /* 0x000fe400078e3cff */
[----:B------:R-:W-:Y:S02]  /*359b0*/  LOP3.LUT R55, R55, R54, RZ, 0x3c, !PT ;  /* 0x0000003637377212 */ /* 0x000fe400078e3cff */
[----:B------:R-:W-:Y:S02]  /*359c0*/  LOP3.LUT R72, R73, R72, RZ, 0x3c, !PT ;  /* 0x0000004849487212 */ /* 0x000fe400078e3cff */
[----:B------:R-:W-:Y:S02]  /*359d0*/  LOP3.LUT R54, R55, R54, RZ, 0x3c, !PT ;  /* 0x0000003637367212 */ /* 0x000fe400078e3cff */
[----:B------:R-:W-:Y:S02]  /*359e0*/  LOP3.LUT R73, R73, R72, RZ, 0x3c, !PT ;  /* 0x0000004849497212 */ /* 0x000fe400078e3cff */
[----:B------:R-:W-:-:S03]  /*359f0*/  LOP3.LUT R55, R55, R54, RZ, 0x3c, !PT ;  /* 0x0000003637377212 */ /* 0x000fc600078e3cff */
[----:B------:R-:W-:Y:S04]  /*35a00*/  STL.64 [R1+0x140], R72 ;  /* 0x0001404801007387 */ /* 0x000fe80000100a00 */
[----:B------:R-:W-:Y:S04]  /*35a10*/  STL [R1+0x28c0], R72 ;  /* 0x0028c04801007387 */ /* 0x000fe80000100800 */
[----:B------:R-:W-:Y:S04]  /*35a20*/  STL [R1+0x28b0], R73 ;  /* 0x0028b04901007387 */ /* 0x000fe80000100800 */
[----:B------:R-:W-:Y:S04]  /*35a30*/  STL.64 [R1+0x148], R54 ;  /* 0x0001483601007387 */ /* 0x000fe80000100a00 */
[----:B------:R-:W-:Y:S04]  /*35a40*/  STL.64 [R1+0x28b8], R54 ;  /* 0x0028b83601007387 */ /* 0x000fe80000100a00 */
[----:B------:R-:W-:Y:S04]  /*35a50*/  STL.64 [R1+0x150], R56 ;  /* 0x0001503801007387 */ /* 0x000fe80000100a00 */
[----:B------:R-:W-:Y:S04]  /*35a60*/  STL.64 [R1+0x28c8], R56 ;  /* 0x0028c83801007387 */ /* 0x000fe80000100a00 */
[----:B------:R-:W-:Y:S04]  /*35a70*/  STL.64 [R1+0x158], R14 ;  /* 0x0001580e01007387 */ /* 0x000fe80000100a00 */
[----:B------:R0:W-:Y:S04]  /*35a80*/  STL [R1+0x28e0], R14 ;  /* 0x0028e00e01007387 */ /* 0x0001e80000100800 */
[----:B------:R-:W-:Y:S01]  /*35a90*/  STL [R1+0x28d0], R15 ;  /* 0x0028d00f01007387 */ /* 0x000fe20000100800 */
[----:B------:R-:W-:-:S02]  /*35aa0*/  IMAD.MOV.U32 R59, RZ, RZ, R80 ;  /* 0x000000ffff3b7224 */ /* 0x000fc400078e0050 */
[----:B------:R-:W-:Y:S01]  /*35ab0*/  IMAD.MOV.U32 R58, RZ, RZ, R81 ;  /* 0x000000ffff3a7224 */ /* 0x000fe200078e0051 */
[----:B------:R-:W4:Y:S01]  /*35ac0*/  LDL.LU R80, [R1+0x1a0] ;  /* 0x0001a00001507983 */ /* 0x000f220000300800 */
[----:B------:R-:W-:-:S03]  /*35ad0*/  IMAD.MOV.U32 R17, RZ, RZ, R0 ;  /* 0x000000ffff117224 */ /* 0x000fc600078e0000 */
[----:B------:R-:W4:Y:S01]  /*35ae0*/  LDL.LU R81, [R1+0xf94] ;  /* 0x000f940001517983 */ /* 0x000f220000300800 */
[----:B------:R-:W-:-:S03]  /*35af0*/  IMAD.MOV.U32 R16, RZ, RZ, R93 ;  /* 0x000000ffff107224 */ /* 0x000fc600078e005d */
[----:B------:R-:W0:Y:S04]  /*35b00*/  LDL.LU R0, [R1+0x1a8] ;  /* 0x0001a80001007983 */ /* 0x000e280000300800 */
[----:B------:R-:W4:Y:S01]  /*35b10*/  LDL.LU R93, [R1+0xf98] ;  /* 0x000f9800015d7983 */ /* 0x000f220000300800 */
[----:B--2---:R-:W-:-:S03]  /*35b20*/  IMAD.MOV.U32 R21, RZ, RZ, R92 ;  /* 0x000000ffff157224 */ /* 0x004fc600078e005c */
[----:B------:R-:W1:Y:S01]  /*35b30*/  LDL.LU R92, [R1+0x1b0] ;  /* 0x0001b000015c7983 */ /* 0x000e620000300800 */
[----:B---3--:R-:W-:-:S03]  /*35b40*/  IMAD.MOV.U32 R20, RZ, RZ, R3 ;  /* 0x000000ffff147224 */ /* 0x008fc600078e0003 */
[----:B------:R-:W2:Y:S01]  /*35b50*/  LDL.LU R3, [R1+0xf9c] ;  /* 0x000f9c0001037983 */ /* 0x000ea20000300800 */
[----:B----4-:R-:W-:-:S03]  /*35b60*/  IMAD.MOV.U32 R25, RZ, RZ, R2 ;  /* 0x000000ffff197224 */ /* 0x010fc600078e0002 */
[----:B------:R-:W3:Y:S01]  /*35b70*/  LDL.LU R2, [R1+0x1b8] ;  /* 0x0001b80001027983 */ /* 0x000ee20000300800 */
        /* <DEDUP_REMOVED lines=8> */
[----:B------:R-:W-:Y:S04]  /*35c00*/  STL [R1+0x28f0], R21 ;  /* 0x0028f01501007387 */ /* 0x000fe80000100800 */
        /* <DEDUP_REMOVED lines=20> */
[----:B------:R0:W-:Y:S04]  /*35d50*/  STL.64 [R1+0x2908], R22 ;  /* 0x0029081601007387 */ /* 0x0001e80000100a00 */
[----:B------:R-:W-:Y:S04]  /*35d60*/  STL.64 [R1+0x188], R60 ;  /* 0x0001883c01007387 */ /* 0x000fe80000100a00 */
[----:B------:R-:W-:Y:S04]  /*35d70*/  STL [R1+0x2920], R60 ;  /* 0x0029203c01007387 */ /* 0x000fe80000100800 */
[----:B------:R-:W-:Y:S04]  /*35d80*/  STL [R1+0x2910], R61 ;  /* 0x0029103d01007387 */ /* 0x000fe80000100800 */
[----:B------:R-:W-:Y:S04]  /*35d90*/  STL.64 [R1+0x190], R36 ;  /* 0x0001902401007387 */ /* 0x000fe80000100a00 */
[----:B------:R0:W-:Y:S04]  /*35da0*/  STL.64 [R1+0x2918], R36 ;  /* 0x0029182401007387 */ /* 0x0001e80000100a00 */
[----:B------:R-:W-:Y:S04]  /*35db0*/  STL.64 [R1+0x198], R18 ;  /* 0x0001981201007387 */ /* 0x000fe80000100a00 */
[----:B------:R0:W-:Y:S04]  /*35dc0*/  STL.64 [R1+0x2928], R18 ;  /* 0x0029281201007387 */ /* 0x0001e80000100a00 */
[----:B------:R-:W4:Y:S04]  /*35dd0*/  LDL.LU R70, [R1+0x1e0] ;  /* 0x0001e00001467983 */ /* 0x000f280000300800 */
[----:B------:R-:W4:Y:S01]  /*35de0*/  LDL.LU R71, [R1+0xfb4] ;  /* 0x000fb40001477983 */ /* 0x000f220000300800 */
[----:B0-----:R-:W-:-:S02]  /*35df0*/  IMAD.MOV.U32 R79, RZ, RZ, R0 ;  /* 0x000000ffff4f7224 */ /* 0x001fc400078e0000 */
[----:B------:R-:W-:Y:S01]  /*35e00*/  IMAD.MOV.U32 R78, RZ, RZ, R93 ;  /* 0x000000ffff4e7224 */ /* 0x000fe200078e005d */
[----:B------:R-:W4:Y:S04]  /*35e10*/  LDL.LU R0, [R1+0x1e8] ;  /* 0x0001e80001007983 */ /* 0x000f280000300800 */
[----:B------:R-:W4:Y:S01]  /*35e20*/  LDL.LU R93, [R1+0xfb8] ;  /* 0x000fb800015d7983 */ /* 0x000f220000300800 */
[----:B------:R-:W-:-:S04]  /*35e30*/  LOP3.LUT R81, R81, R80, RZ, 0x3c, !PT ;  /* 0x0000005051517212 */ /* 0x000fc800078e3cff */
[----:B------:R-:W-:-:S04]  /*35e40*/  LOP3.LUT R80, R81, R80, RZ, 0x3c, !PT ;  /* 0x0000005051507212 */ /* 0x000fc800078e3cff */
[----:B------:R-:W-:Y:S01]  /*35e50*/  LOP3.LUT R81, R81, R80, RZ, 0x3c, !PT ;  /* 0x0000005051517212 */ /* 0x000fe200078e3cff */
[----:B-1----:R-:W-:Y:S02]  /*35e60*/  IMAD.MOV.U32 R83, RZ, RZ, R92 ;  /* 0x000000ffff537224 */ /* 0x002fe400078e005c */
[----:B------:R-:W4:Y:S01]  /*35e70*/  LDL.LU R92, [R1+0x1f0] ;  /* 0x0001f000015c7983 */ /* 0x000f220000300800 */
[----:B--2---:R-:W-:-:S03]  /*35e80*/  IMAD.MOV.U32 R82, RZ, RZ, R3 ;  /* 0x000000ffff527224 */ /* 0x004fc600078e0003 */
[----:B------:R-:W2:Y:S01]  /*35e90*/  LDL.LU R3, [R1+0xfbc] ;  /* 0x000fbc0001037983 */ /* 0x000ea20000300800 */
[----:B---3--:R-:W-:-:S03]  /*35ea0*/  IMAD.MOV.U32 R39, RZ, RZ, R2 ;  /* 0x000000ffff277224 */ /* 0x008fc600078e0002 */
[----:B------:R-:W3:Y:S01]  /*35eb0*/  LDL.LU R2, [R1+0x1f8] ;  /* 0x0001f80001027983 */ /* 0x000ee20000300800 */
[----:B----4-:R-:W-:-:S03]  /*35ec0*/  IMAD.MOV.U32 R38, RZ, RZ, R91 ;  /* 0x000000ffff267224 */ /* 0x010fc600078e005b */
[----:B------:R-:W4:Y:S04]  /*35ed0*/  LDL.LU R91, [R1+0xfc0] ;  /* 0x000fc000015b7983 */ /* 0x000f280000300800 */
[----:B------:R-:W-:Y:S04]  /*35ee0*/  STL.64 [R1+0x1a0], R80 ;  /* 0x0001a05001007387 */ /* 0x000fe80000100a00 */
[----:B------:R-:W-:Y:S04]  /*35ef0*/  STL [R1+0x2940], R80 ;  /* 0x0029405001007387 */ /* 0x000fe80000100800 */
[----:B------:R-:W-:Y:S04]  /*35f00*/  STL [R1+0x2930], R81 ;  /* 0x0029305101007387 */ /* 0x000fe80000100800 */
[----:B------:R-:W-:Y:S04]  /*35f10*/  STL.64 [R1+0x1a8], R78 ;  /* 0x0001a84e01007387 */ /* 0x000fe80000100a00 */
[----:B------:R0:W-:Y:S04]  /*35f20*/  STL.64 [R1+0x2938], R78 ;  /* 0x0029384e01007387 */ /* 0x0001e80000100a00 */
[----:B------:R-:W-:Y:S04]  /*35f30*/  STL.64 [R1+0x1b0], R82 ;  /* 0x0001b05201007387 */ /* 0x000fe80000100a00 */
[----:B------:R1:W-:Y:S04]  /*35f40*/  STL.64 [R1+0x2948], R82 ;  /* 0x0029485201007387 */ /* 0x0003e80000100a00 */
[----:B------:R-:W-:Y:S04]  /*35f50*/  STL.64 [R1+0x1b8], R38 ;  /* 0x0001b82601007387 */ /* 0x000fe80000100a00 */
[----:B------:R-:W-:Y:S04]  /*35f60*/  STL [R1+0x2960], R38 ;  /* 0x0029602601007387 */ /* 0x000fe80000100800 */
[----:B------:R-:W-:Y:S04]  /*35f70*/  STL [R1+0x2950], R39 ;  /* 0x0029502701007387 */ /* 0x000fe80000100800 */
        /* <DEDUP_REMOVED lines=27> */
[----:B------:R-:W4:Y:S01]  /*36130*/  LDL.LU R29, [R1+0xfd4] ;  /* 0x000fd400011d7983 */ /* 0x000f220000300800 */
[----:B------:R-:W-:-:S02]  /*36140*/  IMAD.MOV.U32 R53, RZ, RZ, R0 ;  /* 0x000000ffff357224 */ /* 0x000fc400078e0000 */
[----:B------:R-:W-:Y:S01]  /*36150*/  IMAD.MOV.U32 R52, RZ, RZ, R93 ;  /* 0x000000ffff347224 */ /* 0x000fe200078e005d */
[----:B------:R-:W4:Y:S04]  /*36160*/  LDL.LU R0, [R1+0x228] ;  /* 0x0002280001007983 */ /* 0x000f280000300800 */
[----:B------:R-:W4:Y:S01]  /*36170*/  LDL.LU R93, [R1+0xfd8] ;  /* 0x000fd800015d7983 */ /* 0x000f220000300800 */
[----:B------:R-:W-:-:S04]  /*36180*/  LOP3.LUT R71, R71, R70, RZ, 0x3c, !PT ;  /* 0x0000004647477212 */ /* 0x000fc800078e3cff */
[----:B------:R-:W-:-:S04]  /*36190*/  LOP3.LUT R70, R71, R70, RZ, 0x3c, !PT ;  /* 0x0000004647467212 */ /* 0x000fc800078e3cff */
[----:B------:R-:W-:Y:S01]  /*361a0*/  LOP3.LUT R71, R71, R70, RZ, 0x3c, !PT ;  /* 0x0000004647477212 */ /* 0x000fe200078e3cff */
[----:B------:R-:W-:Y:S02]  /*361b0*/  IMAD.MOV.U32 R43, RZ, RZ, R92 ;  /* 0x000000ffff2b7224 */ /* 0x000fe400078e005c */
        /* <DEDUP_REMOVED lines=62> */
[----:B------:R0:W-:Y:S04]  /*365a0*/  STL [R1+0x29f0], R32 ;  /* 0x0029f02001007387 */ /* 0x0001e80000100800 */
[----:B------:R-:W-:Y:S04]  /*365b0*/  STL [R1+0x29e0], R33 ;  /* 0x0029e02101007387 */ /* 0x000fe80000100800 */
[----:B------:R-:W-:Y:S04]  /*365c0*/  STL.64 [R1+0x230], R34 ;  /* 0x0002302201007387 */ /* 0x000fe80000100a00 */
[----:B------:R0:W-:Y:S04]  /*365d0*/  STL.64 [R1+0x29e8], R34 ;  /* 0x0029e82201007387 */ /* 0x0001e80000100a00 */
[----:B------:R-:W-:Y:S04]  /*365e0*/  STL.64 [R1+0x238], R6 ;  /* 0x0002380601007387 */ /* 0x000fe80000100a00 */
[----:B------:R0:W-:Y:S04]  /*365f0*/  STL.64 [R1+0x29f8], R6 ;  /* 0x0029f80601007387 */ /* 0x0001e80000100a00 */
[----:B------:R-:W4:Y:S04]  /*36600*/  LDL.LU R14, [R1+0x280] ;  /* 0x00028000010e7983 */ /* 0x000f280000300800 */
[----:B------:R-:W4:Y:S01]  /*36610*/  LDL.LU R51, [R1+0x1534] ;  /* 0x0015340001337983 */ /* 0x000f220000300800 */
[----:B------:R-:W-:-:S03]  /*36620*/  IMAD.MOV.U32 R46, RZ, RZ, R45 ;  /* 0x000000ffff2e7224 */ /* 0x000fc600078e002d */
[----:B------:R-:W4:Y:S01]  /*36630*/  LDL.LU R50, [R1+0x288] ;  /* 0x0002880001327983 */ /* 0x000f220000300800 */
[----:B------:R-:W-:-:S03]  /*36640*/  IMAD.MOV.U32 R49, RZ, RZ, R44 ;  /* 0x000000ffff317224 */ /* 0x000fc600078e002c */
[----:B------:R-:W4:Y:S04]  /*36650*/  LDL.LU R45, [R1+0x1538] ;  /* 0x00153800012d7983 */ /* 0x000f280000300800 */
[----:B------:R-:W4:Y:S01]  /*36660*/  LDL.LU R44, [R1+0x290] ;  /* 0x00029000012c7983 */ /* 0x000f220000300800 */
[----:B------:R-:W-:-:S03]  /*36670*/  IMAD.MOV.U32 R48, RZ, RZ, R5 ;  /* 0x000000ffff307224 */ /* 0x000fc600078e0005 */
[----:B------:R-:W4:Y:S01]  /*36680*/  LDL.LU R5, [R1+0x153c] ;  /* 0x00153c0001057983 */ /* 0x000f220000300800 */
[----:B------:R-:W-:Y:S02]  /*36690*/  IMAD.MOV.U32 R11, RZ, RZ, R89 ;  /* 0x000000ffff0b7224 */ /* 0x000fe400078e0059 */
[----:B------:R-:W-:Y:S01]  /*366a0*/  IMAD.MOV.U32 R10, RZ, RZ, R87 ;  /* 0x000000ffff0a7224 */ /* 0x000fe200078e0057 */
[----:B------:R-:W4:Y:S04]  /*366b0*/  LDL.LU R89, [R1+0x298] ;  /* 0x0002980001597983 */ /* 0x000f280000300800 */
[----:B------:R-:W4:Y:S01]  /*366c0*/  LDL.LU R87, [R1+0x1540] ;  /* 0x0015400001577983 */ /* 0x000f220000300800 */
[----:B------:R-:W-:-:S04]  /*366d0*/  LOP3.LUT R9, R9, R8, RZ, 0x3c, !PT ;  /* 0x0000000809097212 */ /* 0x000fc800078e3cff */
[----:B------:R-:W-:-:S04]  /*366e0*/  LOP3.LUT R8, R9, R8, RZ, 0x3c, !PT ;  /* 0x0000000809087212 */ /* 0x000fc800078e3cff */
[----:B------:R-:W-:-:S05]  /*366f0*/  LOP3.LUT R9, R9, R8, RZ, 0x3c, !PT ;  /* 0x0000000809097212 */ /* 0x000fca00078e3cff */
        /* <DEDUP_REMOVED lines=13> */
[----:B------:R-:W0:Y:S04]  /*367d0*/  LDL.LU R0, [R1+0x2a8] ;  /* 0x0002a80001007983 */ /* 0x000e280000300800 */
[----:B------:R-:W4:Y:S01]  /*367e0*/  LDL.LU R93, [R1+0x1548] ;  /* 0x00154800015d7983 */ /* 0x000f220000300800 */
[----:B------:R-:W-:-:S04]  /*367f0*/  LOP3.LUT R13, R13, R12, RZ, 0x3c, !PT ;  /* 0x0000000c0d0d7212 */ /* 0x000fc800078e3cff */
[----:B------:R-:W-:-:S04]  /*36800*/  LOP3.LUT R12, R13, R12, RZ, 0x3c, !PT ;  /* 0x0000000c0d0c7212 */ /* 0x000fc800078e3cff */
[----:B------:R-:W-:Y:S01]  /*36810*/  LOP3.LUT R13, R13, R12, RZ, 0x3c, !PT ;  /* 0x0000000c0d0d7212 */ /* 0x000fe200078e3cff */
[----:B------:R-:W-:Y:S02]  /*36820*/  IMAD.MOV.U32 R57, RZ, RZ, R92 ;  /* 0x000000ffff397224 */ /* 0x000fe400078e005c */
[----:B------:R-:W1:Y:S01]  /*36830*/  LDL.LU R92, [R1+0x2b0] ;  /* 0x0002b000015c7983 */ /* 0x000e620000300800 */
        /* <DEDUP_REMOVED lines=42> */
[----:B------:R-:W4:Y:S04]  /*36ae0*/  LDL.LU R73, [R1+0x2e0] ;  /* 0x0002e00001497983 */ /* 0x000f280000300800 */
[----:B------:R-:W4:Y:S01]  /*36af0*/  LDL.LU R72, [R1+0x1564] ;  /* 0x0015640001487983 */ /* 0x000f220000300800 */
[----:B0-----:R-:W-:Y:S02]  /*36b00*/  IMAD.MOV.U32 R79, RZ, RZ, R0 ;  /* 0x000000ffff4f7224 */ /* 0x001fe400078e0000 */
[----:B------:R-:W-:Y:S01]  /*36b10*/  IMAD.MOV.U32 R78, RZ, RZ, R93 ;  /* 0x000000ffff4e7224 */ /* 0x000fe200078e005d */
[----:B------:R-:W4:Y:S04]  /*36b20*/  LDL.LU R0, [R1+0x2e8] ;  /* 0x0002e80001007983 */ /* 0x000f280000300800 */
[----:B------:R-:W4:Y:S01]  /*36b30*/  LDL.LU R93, [R1+0x1568] ;  /* 0x00156800015d7983 */ /* 0x000f220000300800 */
[----:B-1----:R-:W-:-:S03]  /*36b40*/  IMAD.MOV.U32 R83, RZ, RZ, R92 ;  /* 0x000000ffff537224 */ /* 0x002fc600078e005c */
        /* <DEDUP_REMOVED lines=17> */
[----:B------:R-:W-:Y:S02]  /*36c60*/  IMAD.MOV.U32 R64, RZ, RZ, R51 ;  /* 0x000000ffff407224 */ /* 0x000fe400078e0033 */
[----:B------:R-:W-:Y:S02]  /*36c70*/  IMAD.MOV.U32 R74, RZ, RZ, R45 ;  /* 0x000000ffff4a7224 */ /* 0x000fe400078e002d */
[----:B------:R-:W-:Y:S01]  /*36c80*/  IMAD.MOV.U32 R71, RZ, RZ, R44 ;  /* 0x000000ffff477224 */ /* 0x000fe200078e002c */
        /* <DEDUP_REMOVED lines=25> */
[----:B------:R-:W-:Y:S02]  /*36e20*/  IMAD.MOV.U32 R67, RZ, RZ, R0 ;  /* 0x000000ffff437224 */ /* 0x000fe400078e0000 */
[----:B------:R-:W-:Y:S01]  /*36e30*/  IMAD.MOV.U32 R66, RZ, RZ, R93 ;  /* 0x000000ffff427224 */ /* 0x000fe200078e005d */
[----:B------:R-:W4:Y:S04]  /*36e40*/  LDL.LU R0, [R1+0x328] ;  /* 0x0003280001007983 */ /* 0x000f280000300800 */
[----:B------:R-:W4:Y:S01]  /*36e50*/  LDL.LU R93, [R1+0x1588] ;  /* 0x00158800015d7983 */ /* 0x000f220000300800 */
[----:B------:R-:W-:-:S03]  /*36e60*/  IMAD.MOV.U32 R27, RZ, RZ, R92 ;  /* 0x000000ffff1b7224 */ /* 0x000fc600078e005c */
        /* <DEDUP_REMOVED lines=10> */
[----:B------:R0:W-:Y:S04]  /*36f10*/  STL.64 [R1+0x2ad0], R66 ;  /* 0x002ad04201007387 */ /* 0x0001e80000100a00 */
[----:B------:R-:W-:Y:S04]  /*36f20*/  STL.64 [R1+0x2f0], R26 ;  /* 0x0002f01a01007387 */ /* 0x000fe80000100a00 */
[----:B------:R-:W-:Y:S04]  /*36f30*/  STL.64 [R1+0x2ad8], R26 ;  /* 0x002ad81a01007387 */ /* 0x000fe80000100a00 */
[----:B------:R-:W-:Y:S04]  /*36f40*/  STL.64 [R1+0x2f8], R30 ;  /* 0x0002f81e01007387 */ /* 0x000fe80000100a00 */
[----:B------:R-:W-:Y:S04]  /*36f50*/  STL.64 [R1+0x2ae0], R30 ;  /* 0x002ae01e01007387 */ /* 0x000fe80000100a00 */
[----:B------:R-:W4:Y:S04]  /*36f60*/  LDL.LU R29, [R1+0x340] ;  /* 0x00034000011d7983 */ /* 0x000f280000300800 */
[----:B------:R-:W4:Y:S04]  /*36f70*/  LDL.LU R81, [R1+0x1594] ;  /* 0x0015940001517983 */ /* 0x000f280000300800 */
[----:B------:R-:W4:Y:S01]  /*36f80*/  LDL.LU R80, [R1+0x348] ;  /* 0x0003480001507983 */ /* 0x000f220000300800 */
[----:B------:R-:W-:-:S02]  /*36f90*/  IMAD.MOV.U32 R15, RZ, RZ, R14 ;  /* 0x000000ffff0f7224 */ /* 0x000fc400078e000e */
[----:B------:R-:W-:Y:S02]  /*36fa0*/  IMAD.MOV.U32 R14, RZ, RZ, R51 ;  /* 0x000000ffff0e7224 */ /* 0x000fe400078e0033 */
[----:B------:R-:W-:Y:S01]  /*36fb0*/  IMAD.MOV.U32 R21, RZ, RZ, R50 ;  /* 0x000000ffff157224 */ /* 0x000fe200078e0032 */
        /* <DEDUP_REMOVED lines=9> */
[----:B------:R-:W-:Y:S04]  /*37050*/  STL.64 [R1+0x2ae8], R44 ;  /* 0x002ae82c01007387 */ /* 0x000fe80000100a00 */
[----:B------:R-:W-:Y:S04]  /*37060*/  STL.64 [R1+0x308], R14 ;  /* 0x0003080e01007387 */ /* 0x000fe80000100a00 */
[----:B------:R0:W-:Y:S04]  /*37070*/  STL [R1+0x2b00], R14 ;  /* 0x002b000e01007387 */ /* 0x0001e80000100800 */
[----:B------:R-:W-:Y:S04]  /*37080*/  STL [R1+0x2af0], R15 ;  /* 0x002af00f01007387 */ /* 0x000fe80000100800 */
        /* <DEDUP_REMOVED lines=28> */
[----:B------:R0:W-:Y:S01]  /*37250*/  STL.64 [R1+0x2b30], R76 ;  /* 0x002b304c01007387 */ /* 0x0001e20000100a00 */
[----:B------:R-:W-:-:S03]  /*37260*/  IMAD.MOV.U32 R28, RZ, RZ, R81 ;  /* 0x000000ffff1c7224 */ /* 0x000fc600078e0051 */
[----:B------:R-:W4:Y:S01]  /*37270*/  LDL.LU R32, [R1+0x380] ;  /* 0x0003800001207983 */ /* 0x000f220000300800 */
[----:B------:R-:W-:-:S03]  /*37280*/  IMAD.MOV.U32 R35, RZ, RZ, R80 ;  /* 0x000000ffff237224 */ /* 0x000fc600078e0050 */
[----:B------:R-:W4:Y:S04]  /*37290*/  LDL.LU R81, [R1+0x1af8] ;  /* 0x001af80001517983 */ /* 0x000f280000300800 */
[----:B------:R-:W4:Y:S01]  /*372a0*/  LDL.LU R80, [R1+0x388] ;  /* 0x0003880001507983 */ /* 0x000f220000300800 */
        /* <DEDUP_REMOVED lines=21> */
[----:B------:R-:W0:Y:S04]  /*37400*/  LDL.LU R73, [R1+0x3a0] ;  /* 0x0003a00001497983 */ /* 0x000e280000300800 */
[----:B------:R-:W4:Y:S01]  /*37410*/  LDL.LU R72, [R1+0x1b08] ;  /* 0x001b080001487983 */ /* 0x000f220000300800 */
[----:B------:R-:W-:Y:S02]  /*37420*/  IMAD.MOV.U32 R11, RZ, RZ, R0 ;  /* 0x000000ffff0b7224 */ /* 0x000fe400078e0000 */
[----:B------:R-:W-:Y:S01]  /*37430*/  IMAD.MOV.U32 R10, RZ, RZ, R93 ;  /* 0x000000ffff0a7224 */ /* 0x000fe200078e005d */
[----:B------:R-:W1:Y:S04]  /*37440*/  LDL.LU R0, [R1+0x3a8] ;  /* 0x0003a80001007983 */ /* 0x000e680000300800 */
        /* <DEDUP_REMOVED lines=14> */
[----:B------:R0:W-:Y:S04]  /*37530*/  STL.64 [R1+0x2b70], R54 ;  /* 0x002b703601007387 */ /* 0x0001e80000100a00 */
[----:B------:R-:W-:Y:S04]  /*37540*/  STL.64 [R1+0x378], R56 ;  /* 0x0003783801007387 */ /* 0x000fe80000100a00 */
[----:B------:R-:W-:Y:S04]  /*37550*/  STL [R1+0x2b88], R56 ;  /* 0x002b883801007387 */ /* 0x000fe80000100800 */
[----:B------:R-:W-:Y:S01]  /*37560*/  STL [R1+0x2b78], R57 ;  /* 0x002b783901007387 */ /* 0x000fe20000100800 */
[----:B------:R-:W-:-:S02]  /*37570*/  IMAD.MOV.U32 R59, RZ, RZ, R32 ;  /* 0x000000ffff3b7224 */ /* 0x000fc400078e0020 */
[----:B------:R-:W-:Y:S01]  /*37580*/  IMAD.MOV.U32 R58, RZ, RZ, R81 ;  /* 0x000000ffff3a7224 */ /* 0x000fe200078e0051 */
        /* <DEDUP_REMOVED lines=21> */
[----:B------:R0:W-:Y:S02]  /*376e0*/  STL.64 [R1+0x2ba0], R36 ;  /* 0x002ba02401007387 */ /* 0x0001e40000100a00 */
[----:B0-----:R-:W-:-:S02]  /*376f0*/  IMAD.MOV.U32 R79, RZ, RZ, R73 ;  /* 0x000000ffff4f7224 */ /* 0x001fc400078e0049 */
[----:B------:R-:W-:Y:S01]  /*37700*/  IMAD.MOV.U32 R78, RZ, RZ, R72 ;  /* 0x000000ffff4e7224 */ /* 0x000fe200078e0048 */
[----:B------:R-:W4:Y:S04]  /*37710*/  LDL.LU R73, [R1+0x3e0] ;  /* 0x0003e00001497983 */ /* 0x000f280000300800 */
[----:B------:R-:W4:Y:S01]  /*37720*/  LDL.LU R72, [R1+0x1b28] ;  /* 0x001b280001487983 */ /* 0x000f220000300800 */
[----:B-1----:R-:W-:Y:S02]  /*37730*/  IMAD.MOV.U32 R83, RZ, RZ, R0 ;  /* 0x000000ffff537224 */ /* 0x002fe400078e0000 */
        /* <DEDUP_REMOVED lines=21> */
[----:B------:R-:W4:Y:S04]  /*37890*/  LDL.LU R18, [R1+0x400] ;  /* 0x0004000001127983 */ /* 0x000f280000300800 */
[----:B------:R-:W4:Y:S01]  /*378a0*/  LDL.LU R81, [R1+0x1b38] ;  /* 0x001b380001517983 */ /* 0x000f220000300800 */
[----:B------:R-:W-:-:S03]  /*378b0*/  IMAD.MOV.U32 R43, RZ, RZ, R80 ;  /* 0x000000ffff2b7224 */ /* 0x000fc600078e0050 */
        /* <DEDUP_REMOVED lines=43> */
[----:B------:R-:W-:Y:S01]  /*37b70*/  STL.64 [R1+0x2c08], R66 ;  /* 0x002c084201007387 */ /* 0x000fe20000100a00 */
[----:B------:R-:W-:-:S02]  /*37b80*/  IMAD.MOV.U32 R19, RZ, RZ, R18 ;  /* 0x000000ffff137224 */ /* 0x000fc400078e0012 */
[----:B------:R-:W-:Y:S01]  /*37b90*/  IMAD.MOV.U32 R18, RZ, RZ, R81 ;  /* 0x000000ffff127224 */ /* 0x000fe200078e0051 */
        /* <DEDUP_REMOVED lines=17> */
[----:B------:R-:W-:Y:S04]  /*37cb0*/  STL.64 [R1+0x2c18], R64 ;  /* 0x002c184001007387 */ /* 0x000fe80000100a00 */
[----:B------:R-:W-:Y:S04]  /*37cc0*/  STL.64 [R1+0x410], R26 ;  /* 0x0004101a01007387 */ /* 0x000fe80000100a00 */
[----:B------:R-:W-:Y:S04]  /*37cd0*/  STL.64 [R1+0x2c20], R26 ;  /* 0x002c201a01007387 */ /* 0x000fe80000100a00 */
[----:B------:R-:W-:Y:S04]  /*37ce0*/  STL.64 [R1+0x418], R30 ;  /* 0x0004181e01007387 */ /* 0x000fe80000100a00 */
[----:B------:R-:W-:Y:S04]  /*37cf0*/  STL [R1+0x2c38], R30 ;  /* 0x002c381e01007387 */ /* 0x000fe80000100800 */
[----:B------:R0:W-:Y:S01]  /*37d00*/  STL [R1+0x2c28], R31 ;  /* 0x002c281f01007387 */ /* 0x0001e20000100800 */
        /* <DEDUP_REMOVED lines=43> */
[----:B------:R-:W-:Y:S04]  /*37fc0*/  STL.64 [R1+0x2c60], R76 ;  /* 0x002c604c01007387 */ /* 0x000fe80000100a00 */
[----:B------:R-:W-:Y:S04]  /*37fd0*/  STL.64 [R1+0x450], R34 ;  /* 0x0004502201007387 */ /* 0x000fe80000100a00 */
[----:B------:R0:W-:Y:S04]  /*37fe0*/  STL [R1+0x2c78], R34 ;  /* 0x002c782201007387 */ /* 0x0001e80000100800 */
[----:B------:R-:W-:Y:S04]  /*37ff0*/  STL [R1+0x2c68], R35 ;  /* 0x002c682301007387 */ /* 0x000fe80000100800 */
        /* <DEDUP_REMOVED lines=41> */
[----:B------:R-:W4:Y:S01]  /*38290*/  LDL.LU R87, [R1+0x1ba4] ;  /* 0x001ba40001577983 */ /* 0x000f220000300800 */
[----:B------:R-:W-:-:S05]  /*382a0*/  IMAD.MOV.U32 R59, RZ, RZ, R14 ;  /* 0x000000ffff3b7224 */ /* 0x000fca00078e000e */
        /* <DEDUP_REMOVED lines=9> */
[----:B------:R-:W-:Y:S01]  /*38340*/  STL [R1+0x2cc8], R37 ;  /* 0x002cc82501007387 */ /* 0x000fe20000100800 */
[----:B0-----:R-:W-:-:S02]  /*38350*/  IMAD.MOV.U32 R79, RZ, RZ, R73 ;  /* 0x000000ffff4f7224 */ /* 0x001fc400078e0049 */
[----:B------:R-:W-:Y:S01]  /*38360*/  IMAD.MOV.U32 R78, RZ, RZ, R72 ;  /* 0x000000ffff4e7224 */ /* 0x000fe200078e0048 */
[----:B------:R-:W4:Y:S01]  /*38370*/  LDL.LU R73, [R1+0x4e0] ;  /* 0x0004e00001497983 */ /* 0x000f220000300800 */
[----:B-1----:R-:W-:-:S03]  /*38380*/  IMAD.MOV.U32 R63, RZ, RZ, R0 ;  /* 0x000000ffff3f7224 */ /* 0x002fc600078e0000 */
[----:B------:R-:W4:Y:S01]  /*38390*/  LDL.LU R72, [R1+0x1ba8] ;  /* 0x001ba80001487983 */ /* 0x000f220000300800 */
[----:B------:R-:W-:-:S03]  /*383a0*/  IMAD.MOV.U32 R62, RZ, RZ, R93 ;  /* 0x000000ffff3e7224 */ /* 0x000fc600078e005d */
        /* <DEDUP_REMOVED lines=38> */
[----:B------:R-:W-:Y:S04]  /*38610*/  STL [R1+0x2d50], R70 ;  /* 0x002d504601007387 */ /* 0x000fe80000100800 */
[----:B------:R-:W-:Y:S04]  /*38620*/  STL [R1+0x2d08], R71 ;  /* 0x002d084701007387 */ /* 0x000fe80000100800 */
[----:B------:R-:W-:Y:S04]  /*38630*/  STL.64 [R1+0x4d0], R42 ;  /* 0x0004d02a01007387 */ /* 0x000fe80000100a00 */
[----:B------:R-:W-:Y:S04]  /*38640*/  STL.64 [R1+0x2d10], R42 ;  /* 0x002d102a01007387 */ /* 0x000fe80000100a00 */
[----:B------:R-:W-:Y:S04]  /*38650*/  STL.64 [R1+0x4d8], R40 ;  /* 0x0004d82801007387 */ /* 0x000fe80000100a00 */
[----:B------:R-:W-:Y:S01]  /*38660*/  STL.64 [R1+0x2d18], R40 ;  /* 0x002d182801007387 */ /* 0x000fe20000100a00 */
        /* <DEDUP_REMOVED lines=48> */
[----:B------:R-:W-:Y:S04]  /*38970*/  STL [R1+0x2d60], R29 ;  /* 0x002d601d01007387 */ /* 0x000fe80000100800 */
[----:B------:R-:W4:Y:S04]  /*38980*/  LDL.LU R69, [R1+0x560] ;  /* 0x0005600001457983 */ /* 0x000f280000300800 */
[----:B------:R-:W4:Y:S01]  /*38990*/  LDL.LU R81, [R1+0x1be8] ;  /* 0x001be80001517983 */ /* 0x000f220000300800 */
[----:B------:R-:W-:-:S02]  /*389a0*/  IMAD.MOV.U32 R19, RZ, RZ, R0 ;  /* 0x000000ffff137224 */ /* 0x000fc400078e0000 */
        /* <DEDUP_REMOVED lines=43> */
[----:B------:R-:W-:-:S03]  /*38c60*/  IMAD.MOV.U32 R68, RZ, RZ, R81 ;  /* 0x000000ffff447224 */ /* 0x000fc600078e0051 */
        /* <DEDUP_REMOVED lines=18> */
[----:B------:R-:W-:Y:S04]  /*38d90*/  STL.64 [R1+0x2db8], R76 ;  /* 0x002db84c01007387 */ /* 0x000fe80000100a00 */
[----:B------:R-:W-:Y:S04]  /*38da0*/  STL.64 [R1+0x578], R6 ;  /* 0x0005780601007387 */ /* 0x000fe80000100a00 */
[----:B------:R0:W-:Y:S04]  /*38db0*/  STL.64 [R1+0x2dc8], R6 ;  /* 0x002dc80601007387 */ /* 0x0001e80000100a00 */
[----:B------:R-:W-:Y:S04]  /*38dc0*/  STL.64 [R1+0x580], R46 ;  /* 0x0005802e01007387 */ /* 0x000fe80000100a00 */
[----:B------:R-:W-:Y:S01]  /*38dd0*/  STL.64 [R1+0x2dd0], R46 ;  /* 0x002dd02e01007387 */ /* 0x000fe20000100a00 */
        /* <DEDUP_REMOVED lines=48> */
[----:B------:R-:W4:Y:S01]  /*390e0*/  LDL.LU R75, [R1+0x608] ;  /* 0x00060800014b7983 */ /* 0x000f220000300800 */
[----:B------:R-:W-:-:S02]  /*390f0*/  IMAD.MOV.U32 R7, RZ, RZ, R50 ;  /* 0x000000ffff077224 */ /* 0x000fc400078e0032 */
[----:B------:R-:W-:-:S05]  /*39100*/  IMAD.MOV.U32 R6, RZ, RZ, R5 ;  /* 0x000000ffff067224 */ /* 0x000fca00078e0005 */
[----:B------:R0:W-:Y:S04]  /*39110*/  STL.64 [R1+0x5d8], R6 ;  /* 0x0005d80601007387 */ /* 0x0001e80000100a00 */
[----:B------:R-:W4:Y:S01]  /*39120*/  LDL.LU R74, [R1+0x1c38] ;  /* 0x001c3800014a7983 */ /* 0x000f220000300800 */
[----:B------:R-:W-:Y:S02]  /*39130*/  IMAD.MOV.U32 R43, RZ, RZ, R31 ;  /* 0x000000ffff2b7224 */ /* 0x000fe400078e001f */
[----:B------:R-:W-:Y:S02]  /*39140*/  IMAD.MOV.U32 R42, RZ, RZ, R30 ;  /* 0x000000ffff2a7224 */ /* 0x000fe400078e001e */
[----:B------:R-:W-:Y:S02]  /*39150*/  IMAD.MOV.U32 R31, RZ, RZ, R80 ;  /* 0x000000ffff1f7224 */ /* 0x000fe400078e0050 */
[----:B------:R-:W-:Y:S01]  /*39160*/  IMAD.MOV.U32 R30, RZ, RZ, R51 ;  /* 0x000000ffff1e7224 */ /* 0x000fe200078e0033 */
[----:B------:R-:W4:Y:S04]  /*39170*/  LDL.LU R80, [R1+0x610] ;  /* 0x0006100001507983 */ /* 0x000f280000300800 */
[----:B------:R-:W4:Y:S04]  /*39180*/  LDL.LU R51, [R1+0x1c3c] ;  /* 0x001c3c0001337983 */ /* 0x000f280000300800 */
[----:B------:R-:W4:Y:S04]  /*39190*/  LDL.LU R50, [R1+0x618] ;  /* 0x0006180001327983 */ /* 0x000f280000300800 */
[----:B------:R-:W4:Y:S01]  /*391a0*/  LDL.LU R5, [R1+0x1c40] ;  /* 0x001c400001057983 */ /* 0x000f220000300800 */
[----:B------:R-:W-:-:S02]  /*391b0*/  IMAD.MOV.U32 R41, RZ, RZ, R89 ;  /* 0x000000ffff297224 */ /* 0x000fc400078e0059 */
[----:B------:R-:W-:Y:S01]  /*391c0*/  IMAD.MOV.U32 R40, RZ, RZ, R87 ;  /* 0x000000ffff287224 */ /* 0x000fe200078e0057 */
[----:B------:R-:W4:Y:S04]  /*391d0*/  LDL.LU R89, [R1+0x620] ;  /* 0x0006200001597983 */ /* 0x000f280000300800 */
[----:B------:R-:W4:Y:S04]  /*391e0*/  LDL.LU R87, [R1+0x1c44] ;  /* 0x001c440001577983 */ /* 0x000f280000300800 */
[----:B------:R-:W-:Y:S01]  /*391f0*/  STL.64 [R1+0x5c8], R42 ;  /* 0x0005c82a01007387 */ /* 0x000fe20000100a00 */
[----:B------:R-:W-:-:S03]  /*39200*/  IMAD.MOV.U32 R35, RZ, RZ, R34 ;  /* 0x000000ffff237224 */ /* 0x000fc600078e0022 */
[----:B------:R1:W-:Y:S01]  /*39210*/  STL.64 [R1+0x2e18], R42 ;  /* 0x002e182a01007387 */ /* 0x0003e20000100a00 */
[----:B------:R-:W-:-:S03]  /*39220*/  IMAD.MOV.U32 R34, RZ, RZ, R81 ;  /* 0x000000ffff227224 */ /* 0x000fc600078e0051 */
        /* <DEDUP_REMOVED lines=23> */
[----:B------:R-:W-:Y:S01]  /*393a0*/  STL [R1+0x2e50], R48 ;  /* 0x002e503001007387 */ /* 0x000fe20000100800 */
[----:B------:R-:W-:-:S03]  /*393b0*/  IMAD.MOV.U32 R57, RZ, RZ, R75 ;  /* 0x000000ffff397224 */ /* 0x000fc600078e004b */
[----:B------:R-:W-:Y:S04]  /*393c0*/  STL [R1+0x2e40], R49 ;  /* 0x002e403101007387 */ /* 0x000fe80000100800 */
[----:B------:R-:W-:Y:S04]  /*393d0*/  STL.64 [R1+0x600], R58 ;  /* 0x0006003a01007387 */ /* 0x000fe80000100a00 */
[----:B------:R-:W-:Y:S01]  /*393e0*/  STL.64 [R1+0x2e48], R58 ;  /* 0x002e483a01007387 */ /* 0x000fe20000100a00 */
[----:B------:R-:W-:-:S05]  /*393f0*/  IMAD.MOV.U32 R56, RZ, RZ, R74 ;  /* 0x000000ffff387224 */ /* 0x000fca00078e004a */
[----:B------:R-:W-:Y:S04]  /*39400*/  STL.64 [R1+0x608], R56 ;  /* 0x0006083801007387 */ /* 0x000fe80000100a00 */
[----:B------:R-:W-:Y:S04]  /*39410*/  STL.64 [R1+0x2e58], R56 ;  /* 0x002e583801007387 */ /* 0x000fe80000100a00 */
[----:B------:R-:W4:Y:S04]  /*39420*/  LDL.LU R75, [R1+0x648] ;  /* 0x00064800014b7983 */ /* 0x000f280000300800 */
[----:B------:R-:W4:Y:S01]  /*39430*/  LDL.LU R74, [R1+0x1c58] ;  /* 0x001c5800014a7983 */ /* 0x000f220000300800 */
        /* <DEDUP_REMOVED lines=13> */
[----:B------:R-:W-:Y:S01]  /*39510*/  STL.64 [R1+0x2e60], R32 ;  /* 0x002e602001007387 */ /* 0x000fe20000100a00 */
[----:B------:R-:W-:-:S02]  /*39520*/  IMAD.MOV.U32 R82, RZ, RZ, R81 ;  /* 0x000000ffff527224 */ /* 0x000fc400078e0051 */
[----:B------:R-:W-:Y:S01]  /*39530*/  IMAD.MOV.U32 R83, RZ, RZ, R70 ;  /* 0x000000ffff537224 */ /* 0x000fe200078e0046 */
        /* <DEDUP_REMOVED lines=28> */
[----:B------:R-:W-:-:S05]  /*39700*/  IMAD.MOV.U32 R18, RZ, RZ, R74 ;  /* 0x000000ffff127224 */ /* 0x000fca00078e004a */
[----:B------:R-:W-:Y:S04]  /*39710*/  STL.64 [R1+0x648], R18 ;  /* 0x0006481201007387 */ /* 0x000fe80000100a00 */
[----:B------:R-:W-:Y:S04]  /*39720*/  STL.64 [R1+0x2ea0], R18 ;  /* 0x002ea01201007387 */ /* 0x000fe80000100a00 */
[----:B------:R-:W0:Y:S04]  /*39730*/  LDL.LU R75, [R1+0x688] ;  /* 0x00068800014b7983 */ /* 0x000e280000300800 */
        /* <DEDUP_REMOVED lines=42> */
[----:B------:R-:W-:Y:S01]  /*399e0*/  STL.64 [R1+0x2ed8], R76 ;  /* 0x002ed84c01007387 */ /* 0x000fe20000100a00 */
[----:B0-----:R-:W-:-:S02]  /*399f0*/  IMAD.MOV.U32 R7, RZ, RZ, R75 ;  /* 0x000000ffff077224 */ /* 0x001fc400078e004b */
[----:B------:R-:W-:-:S05]  /*39a00*/  IMAD.MOV.U32 R6, RZ, RZ, R74 ;  /* 0x000000ffff067224 */ /* 0x000fca00078e004a */
[----:B------:R-:W-:Y:S04]  /*39a10*/  STL.64 [R1+0x688], R6 ;  /* 0x0006880601007387 */ /* 0x000fe80000100a00 */
[----:B------:R0:W-:Y:S04]  /*39a20*/  STL.64 [R1+0x2ee0], R6 ;  /* 0x002ee00601007387 */ /* 0x0001e80000100a00 */
        /* <DEDUP_REMOVED lines=24> */
[----:B-1----:R-:W4:Y:S04]  /*39bb0*/  LDL.LU R43, [R1+0x6e8] ;  /* 0x0006e800012b7983 */ /* 0x002f280000300800 */
[----:B------:R-:W0:Y:S04]  /*39bc0*/  LDL.LU R29, [R1+0x1ca8] ;  /* 0x001ca800011d7983 */ /* 0x000e280000300800 */
        /* <DEDUP_REMOVED lines=24> */
[----:B------:R-:W4:Y:S01]  /*39d50*/  LDL.LU R28, [R1+0x710] ;  /* 0x00071000011c7983 */ /* 0x000f220000300800 */
[----:B------:R-:W-:-:S03]  /*39d60*/  IMAD.MOV.U32 R15, RZ, RZ, R80 ;  /* 0x000000ffff0f7224 */ /* 0x000fc600078e0050 */
        /* <DEDUP_REMOVED lines=14> */
[----:B0-----:R-:W-:-:S02]  /*39e50*/  IMAD.MOV.U32 R6, RZ, RZ, R29 ;  /* 0x000000ffff067224 */ /* 0x001fc400078e001d */
[----:B------:R-:W-:Y:S01]  /*39e60*/  IMAD.MOV.U32 R7, RZ, RZ, R43 ;  /* 0x000000ffff077224 */ /* 0x000fe200078e002b */
[----:B------:R-:W-:Y:S04]  /*39e70*/  STL.64 [R1+0x6d8], R68 ;  /* 0x0006d84401007387 */ /* 0x000fe80000100a00 */
[----:B------:R-:W-:Y:S04]  /*39e80*/  STL.64 [R1+0x2f30], R68 ;  /* 0x002f304401007387 */ /* 0x000fe80000100a00 */
[----:B------:R-:W-:Y:S04]  /*39e90*/  STL.64 [R1+0x6e0], R60 ;  /* 0x0006e03c01007387 */ /* 0x000fe80000100a00 */
        /* <DEDUP_REMOVED lines=85> */
[----:B------:R-:W0:Y:S04]  /*3a3f0*/  LDL.LU R50, [R1+0x7a0] ;  /* 0x0007a00001327983 */ /* 0x000e280000300800 */
        /* <DEDUP_REMOVED lines=44> */
[----:B0-----:R-:W-:-:S03]  /*3a6c0*/  IMAD.MOV.U32 R7, RZ, RZ, R50 ;  /* 0x000000ffff077224 */ /* 0x001fc600078e0032 */
        /* <DEDUP_REMOVED lines=30> */
[----:B------:R-:W1:Y:S01]  /*3a8b0*/  LDL.LU R2, [R1+0x808] ;  /* 0x0008080001027983 */ /* 0x000e620000300800 */
[----:B----4-:R-:W-:-:S03]  /*3a8c0*/  IMAD.MOV.U32 R54, RZ, RZ, R91 ;  /* 0x000000ffff367224 */ /* 0x010fc600078e005b */
[----:B------:R-:W3:Y:S04]  /*3a8d0*/  LDL.LU R91, [R1+0x1d38] ;  /* 0x001d3800015b7983 */ /* 0x000ee80000300800 */
        /* <DEDUP_REMOVED lines=44> */
[----:B-1----:R-:W-:-:S03]  /*3aba0*/  IMAD.MOV.U32 R43, RZ, RZ, R2 ;  /* 0x000000ffff2b7224 */ /* 0x002fc600078e0002 */
[----:B------:R-:W2:Y:S01]  /*3abb0*/  LDL.LU R2, [R1+0x848] ;  /* 0x0008480001027983 */ /* 0x000ea20000300800 */
[----:B---3--:R-:W-:-:S03]  /*3abc0*/  IMAD.MOV.U32 R42, RZ, RZ, R91 ;  /* 0x000000ffff2a7224 */ /* 0x008fc600078e005b */
        /* <DEDUP_REMOVED lines=9> */
[----:B----4-:R-:W-:-:S02]  /*3ac60*/  IMAD.MOV.U32 R31, RZ, RZ, R28 ;  /* 0x000000ffff1f7224 */ /* 0x010fc400078e001c */
        /* <DEDUP_REMOVED lines=35> */
[----:B------:R-:W-:-:S03]  /*3aea0*/  IMAD.MOV.U32 R13, RZ, RZ, R2 ;  /* 0x000000ffff0d7224 */ /* 0x000fc600078e0002 */
[----:B------:R-:W2:Y:S01]  /*3aeb0*/  LDL.LU R2, [R1+0x888] ;  /* 0x0008880001027983 */ /* 0x000ea20000300800 */
[----:B---3--:R-:W-:-:S03]  /*3aec0*/  IMAD.MOV.U32 R12, RZ, RZ, R91 ;  /* 0x000000ffff0c7224 */ /* 0x008fc600078e005b */
[----:B------:R-:W3:Y:S04]  /*3aed0*/  LDL.LU R91, [R1+0x1d78] ;  /* 0x001d7800015b7983 */ /* 0x000ee80000300800 */
        /* <DEDUP_REMOVED lines=8> */
[----:B----4-:R-:W-:-:S03]  /*3af60*/  IMAD.MOV.U32 R83, RZ, RZ, R28 ;  /* 0x000000ffff537224 */ /* 0x010fc600078e001c */
[----:B------:R-:W4:Y:S01]  /*3af70*/  LDL.LU R28, [R1+0x890] ;  /* 0x00089000011c7983 */ /* 0x000f220000300800 */
[----:B------:R-:W-:Y:S02]  /*3af80*/  IMAD.MOV.U32 R82, RZ, RZ, R71 ;  /* 0x000000ffff527224 */ /* 0x000fe400078e0047 */
[----:B0-----:R-:W-:Y:S02]  /*3af90*/  IMAD.MOV.U32 R7, RZ, RZ, R50 ;  /* 0x000000ffff077224 */ /* 0x001fe400078e0032 */
[----:B------:R-:W-:-:S05]  /*3afa0*/  IMAD.MOV.U32 R6, RZ, RZ, R5 ;  /* 0x000000ffff067224 */ /* 0x000fca00078e0005 */
[----:B------:R0:W-:Y:S04]  /*3afb0*/  STL.64 [R1+0x860], R6 ;  /* 0x0008600601007387 */ /* 0x0001e80000100a00 */
[----:B------:R-:W4:Y:S01]  /*3afc0*/  LDL.LU R71, [R1+0x1d7c] ;  /* 0x001d7c0001477983 */ /* 0x000f220000300800 */
        /* <DEDUP_REMOVED lines=9> */
[----:B------:R-:W4:Y:S04]  /*3b060*/  LDL.LU R87, [R1+0x1d88] ;  /* 0x001d880001577983 */ /* 0x000f280000300800 */
[----:B------:R-:W-:Y:S04]  /*3b070*/  STL.64 [R1+0x850], R82 ;  /* 0x0008505201007387 */ /* 0x000fe80000100a00 */
[----:B------:R0:W-:Y:S01]  /*3b080*/  STL.64 [R1+0x30b0], R82 ;  /* 0x0030b05201007387 */ /* 0x0001e20000100a00 */
[----:B------:R-:W-:-:S02]  /*3b090*/  IMAD.MOV.U32 R18, RZ, RZ, R81 ;  /* 0x000000ffff127224 */ /* 0x000fc400078e0051 */
[----:B------:R-:W-:Y:S01]  /*3b0a0*/  IMAD.MOV.U32 R19, RZ, RZ, R70 ;  /* 0x000000ffff137224 */ /* 0x000fe200078e0046 */
[----:B------:R-:W-:Y:S04]  /*3b0b0*/  STL.64 [R1+0x858], R66 ;  /* 0x0008584201007387 */ /* 0x000fe80000100a00 */
[----:B------:R0:W-:Y:S04]  /*3b0c0*/  STL.64 [R1+0x30b8], R66 ;  /* 0x0030b84201007387 */ /* 0x0001e80000100a00 */
[----:B------:R-:W-:Y:S04]  /*3b0d0*/  STL.64 [R1+0x868], R72 ;  /* 0x0008684801007387 */ /* 0x000fe80000100a00 */
[----:B------:R-:W-:Y:S04]  /*3b0e0*/  STL.64 [R1+0x30c0], R72 ;  /* 0x0030c04801007387 */ /* 0x000fe80000100a00 */
        /* <DEDUP_REMOVED lines=21> */
[----:B------:R0:W-:Y:S01]  /*3b240*/  STL.64 [R1+0x30e0], R36 ;  /* 0x0030e02401007387 */ /* 0x0001e20000100a00 */
[----:B----4-:R-:W-:-:S02]  /*3b250*/  IMAD.MOV.U32 R45, RZ, RZ, R28 ;  /* 0x000000ffff2d7224 */ /* 0x010fc400078e001c */
        /* <DEDUP_REMOVED lines=22> */
[----:B------:R-:W-:Y:S04]  /*3b3c0*/  STL.64 [R1+0x30f8], R48 ;  /* 0x0030f83001007387 */ /* 0x000fe80000100a00 */
        /* <DEDUP_REMOVED lines=15> */
[----:B------:R-:W1:Y:S01]  /*3b4c0*/  LDL.LU R2, [R1+0x908] ;  /* 0x0009080001027983 */ /* 0x000e620000300800 */
[----:B---3--:R-:W-:-:S03]  /*3b4d0*/  IMAD.MOV.U32 R46, RZ, RZ, R91 ;  /* 0x000000ffff2e7224 */ /* 0x008fc600078e005b */
[----:B------:R-:W3:Y:S04]  /*3b4e0*/  LDL.LU R91, [R1+0x1db8] ;  /* 0x001db800015b7983 */ /* 0x000ee80000300800 */
[----:B------:R-:W-:Y:S04]  /*3b4f0*/  STL.64 [R1+0x8b8], R76 ;  /* 0x0008b84c01007387 */ /* 0x000fe80000100a00 */
[----:B------:R0:W-:Y:S04]  /*3b500*/  STL.64 [R1+0x3110], R76 ;  /* 0x0031104c01007387 */ /* 0x0001e80000100a00 */
[----:B------:R-:W-:Y:S04]  /*3b510*/  STL.64 [R1+0x8c0], R16 ;  /* 0x0008c01001007387 */ /* 0x000fe80000100a00 */
[----:B------:R-:W-:Y:S04]  /*3b520*/  STL.64 [R1+0x3118], R16 ;  /* 0x0031181001007387 */ /* 0x000fe80000100a00 */
[----:B------:R-:W-:Y:S04]  /*3b530*/  STL.64 [R1+0x8c8], R46 ;  /* 0x0008c82e01007387 */ /* 0x000fe80000100a00 */
[----:B------:R-:W-:Y:S01]  /*3b540*/  STL.64 [R1+0x3120], R46 ;  /* 0x0031202e01007387 */ /* 0x000fe20000100a00 */
[----:B----4-:R-:W-:-:S02]  /*3b550*/  IMAD.MOV.U32 R11, RZ, RZ, R28 ;  /* 0x000000ffff0b7224 */ /* 0x010fc400078e001c */
        /* <DEDUP_REMOVED lines=24> */
[----:B------:R0:W-:Y:S04]  /*3b6e0*/  STL.64 [R1+0x3140], R24 ;  /* 0x0031401801007387 */ /* 0x0001e80000100a00 */
        /* <DEDUP_REMOVED lines=49> */
[----:B------:R-:W-:Y:S01]  /*3ba00*/  STL.64 [R1+0x3188], R30 ;  /* 0x0031881e01007387 */ /* 0x000fe20000100a00 */
[----:B------:R-:W-:-:S02]  /*3ba10*/  IMAD.MOV.U32 R41, RZ, RZ, R0 ;  /* 0x000000ffff297224 */ /* 0x000fc400078e0000 */
[----:B------:R-:W-:Y:S02]  /*3ba20*/  IMAD.MOV.U32 R40, RZ, RZ, R93 ;  /* 0x000000ffff287224 */ /* 0x000fe400078e005d */
[----:B------:R-:W-:Y:S02]  /*3ba30*/  IMAD.MOV.U32 R35, RZ, RZ, R92 ;  /* 0x000000ffff237224 */ /* 0x000fe400078e005c */
[----:B------:R-:W4:Y:S01]  /*3ba40*/  LDL.LU R92, [R1+0x970] ;  /* 0x00097000015c7983 */ /* 0x000f220000300800 */
[----:B--2---:R-:W-:-:S03]  /*3ba50*/  IMAD.MOV.U32 R34, RZ, RZ, R3 ;  /* 0x000000ffff227224 */ /* 0x004fc600078e0003 */
[----:B------:R-:W2:Y:S04]  /*3ba60*/  LDL.LU R3, [R1+0x1dec] ;  /* 0x001dec0001037983 */ /* 0x000ea80000300800 */
[----:B------:R-:W2:Y:S04]  /*3ba70*/  LDL.LU R70, [R1+0x978] ;  /* 0x0009780001467983 */ /* 0x000ea80000300800 */
[----:B------:R-:W2:Y:S04]  /*3ba80*/  LDL.LU R81, [R1+0x1df0] ;  /* 0x001df00001517983 */ /* 0x000ea80000300800 */
[----:B------:R-:W2:Y:S04]  /*3ba90*/  LDL.LU R0, [R1+0x980] ;  /* 0x0009800001007983 */ /* 0x000ea80000300800 */
        /* <DEDUP_REMOVED lines=14> */
[----:B------:R-:W-:Y:S01]  /*3bb80*/  STL.64 [R1+0x31a8], R56 ;  /* 0x0031a83801007387 */ /* 0x000fe20000100a00 */
[----:B------:R-:W-:Y:S02]  /*3bb90*/  IMAD.MOV.U32 R13, RZ, RZ, R89 ;  /* 0x000000ffff0d7224 */ /* 0x000fe400078e0059 */
[----:B------:R-:W-:Y:S01]  /*3bba0*/  IMAD.MOV.U32 R12, RZ, RZ, R87 ;  /* 0x000000ffff0c7224 */ /* 0x000fe200078e0057 */
[----:B------:R-:W4:Y:S04]  /*3bbb0*/  LDL.LU R89, [R1+0x990] ;  /* 0x0009900001597983 */ /* 0x000f280000300800 */
[----:B------:R-:W4:Y:S04]  /*3bbc0*/  LDL.LU R87, [R1+0x1dfc] ;  /* 0x001dfc0001577983 */ /* 0x000f280000300800 */
[----:B------:R-:W4:Y:S01]  /*3bbd0*/  LDL.LU R28, [R1+0x998] ;  /* 0x00099800011c7983 */ /* 0x000f220000300800 */
[----:B------:R-:W-:-:S02]  /*3bbe0*/  IMAD.MOV.U32 R32, RZ, RZ, R51 ;  /* 0x000000ffff207224 */ /* 0x000fc400078e0033 */
[----:B------:R-:W-:Y:S01]  /*3bbf0*/  IMAD.MOV.U32 R33, RZ, RZ, R80 ;  /* 0x000000ffff217224 */ /* 0x000fe200078e0050 */
[----:B------:R-:W4:Y:S04]  /*3bc00*/  LDL.LU R71, [R1+0x1e00] ;  /* 0x001e000001477983 */ /* 0x000f280000300800 */
[----:B------:R-:W4:Y:S01]  /*3bc10*/  LDL.LU R80, [R1+0x9a0] ;  /* 0x0009a00001507983 */ /* 0x000f220000300800 */
[----:B------:R-:W-:Y:S02]  /*3bc20*/  IMAD.MOV.U32 R8, RZ, RZ, R5 ;  /* 0x000000ffff087224 */ /* 0x000fe400078e0005 */
[----:B------:R-:W-:Y:S01]  /*3bc30*/  IMAD.MOV.U32 R9, RZ, RZ, R50 ;  /* 0x000000ffff097224 */ /* 0x000fe200078e0032 */
[----:B------:R-:W4:Y:S04]  /*3bc40*/  LDL.LU R51, [R1+0x1e04] ;  /* 0x001e040001337983 */ /* 0x000f280000300800 */
[----:B------:R-:W4:Y:S04]  /*3bc50*/  LDL.LU R50, [R1+0x9a8] ;  /* 0x0009a80001327983 */ /* 0x000f280000300800 */
[----:B------:R-:W4:Y:S04]  /*3bc60*/  LDL.LU R5, [R1+0x1e08] ;  /* 0x001e080001057983 */ /* 0x000f280000300800 */
[----:B------:R-:W-:Y:S04]  /*3bc70*/  STL.64 [R1+0x958], R32 ;  /* 0x0009582001007387 */ /* 0x000fe80000100a00 */
[----:B------:R-:W-:Y:S04]  /*3bc80*/  STL.64 [R1+0x31b8], R32 ;  /* 0x0031b82001007387 */ /* 0x000fe80000100a00 */
[----:B------:R-:W-:Y:S04]  /*3bc90*/  STL.64 [R1+0x960], R8 ;  /* 0x0009600801007387 */ /* 0x000fe80000100a00 */
[----:B------:R-:W-:Y:S01]  /*3bca0*/  STL.64 [R1+0x31c0], R8 ;  /* 0x0031c00801007387 */ /* 0x000fe20000100a00 */
[----:B------:R-:W-:-:S03]  /*3bcb0*/  IMAD.MOV.U32 R83, RZ, RZ, R92 ;  /* 0x000000ffff537224 */ /* 0x000fc600078e005c */
[----:B------:R-:W4:Y:S01]  /*3bcc0*/  LDL.LU R92, [R1+0x9b0] ;  /* 0x0009b000015c7983 */ /* 0x000f220000300800 */
[----:B--2---:R-:W-:-:S03]  /*3bcd0*/  IMAD.MOV.U32 R82, RZ, RZ, R3 ;  /* 0x000000ffff527224 */ /* 0x004fc600078e0003 */
[----:B------:R-:W2:Y:S04]  /*3bce0*/  LDL.LU R3, [R1+0x1e0c] ;  /* 0x001e0c0001037983 */ /* 0x000ea80000300800 */
[----:B------:R-:W-:Y:S04]  /*3bcf0*/  STL.64 [R1+0x968], R12 ;  /* 0x0009680c01007387 */ /* 0x000fe80000100a00 */
[----:B------:R-:W-:Y:S04]  /*3bd00*/  STL.64 [R1+0x31c8], R12 ;  /* 0x0031c80c01007387 */ /* 0x000fe80000100a00 */
[----:B------:R-:W-:Y:S01]  /*3bd10*/  STL.64 [R1+0x970], R82 ;  /* 0x0009705201007387 */ /* 0x000fe20000100a00 */
[----:B------:R-:W-:-:S03]  /*3bd20*/  IMAD.MOV.U32 R67, RZ, RZ, R70 ;  /* 0x000000ffff437224 */ /* 0x000fc600078e0046 */
[----:B------:R-:W-:Y:S01]  /*3bd30*/  STL.64 [R1+0x31d0], R82 ;  /* 0x0031d05201007387 */ /* 0x000fe20000100a00 */
[----:B------:R-:W-:-:S03]  /*3bd40*/  IMAD.MOV.U32 R66, RZ, RZ, R81 ;  /* 0x000000ffff427224 */ /* 0x000fc600078e0051 */
[----:B------:R-:W2:Y:S04]  /*3bd50*/  LDL.LU R70, [R1+0x9b8] ;  /* 0x0009b80001467983 */ /* 0x000ea80000300800 */
[----:B------:R-:W2:Y:S01]  /*3bd60*/  LDL.LU R81, [R1+0x1e10] ;  /* 0x001e100001517983 */ /* 0x000ea20000300800 */
[----:B------:R-:W-:-:S03]  /*3bd70*/  IMAD.MOV.U32 R19, RZ, RZ, R2 ;  /* 0x000000ffff137224 */ /* 0x000fc600078e0002 */
[----:B------:R-:W2:Y:S01]  /*3bd80*/  LDL.LU R2, [R1+0x9c0] ;  /* 0x0009c00001027983 */ /* 0x000ea20000300800 */
[----:B---3--:R-:W-:-:S03]  /*3bd90*/  IMAD.MOV.U32 R18, RZ, RZ, R91 ;  /* 0x000000ffff127224 */ /* 0x008fc600078e005b */
[----:B------:R-:W3:Y:S01]  /*3bda0*/  LDL.LU R91, [R1+0x1e14] ;  /* 0x001e1400015b7983 */ /* 0x000ee20000300800 */
[----:B------:R-:W-:Y:S02]  /*3bdb0*/  IMAD.MOV.U32 R72, RZ, RZ, R93 ;  /* 0x000000ffff487224 */ /* 0x000fe400078e005d */
[----:B------:R-:W-:Y:S02]  /*3bdc0*/  IMAD.MOV.U32 R73, RZ, RZ, R0 ;  /* 0x000000ffff497224 */ /* 0x000fe400078e0000 */
[----:B------:R-:W3:Y:S04]  /*3bdd0*/  LDL.LU R0, [R1+0x9c8] ;  /* 0x0009c80001007983 */ /* 0x000ee80000300800 */
[----:B------:R-:W3:Y:S04]  /*3bde0*/  LDL.LU R93, [R1+0x1e18] ;  /* 0x001e1800015d7983 */ /* 0x000ee80000300800 */
[----:B------:R-:W-:Y:S04]  /*3bdf0*/  STL.64 [R1+0x978], R66 ;  /* 0x0009784201007387 */ /* 0x000fe80000100a00 */
[----:B------:R-:W-:Y:S04]  /*3be00*/  STL.64 [R1+0x31d8], R66 ;  /* 0x0031d84201007387 */ /* 0x000fe80000100a00 */
[----:B------:R-:W-:Y:S04]  /*3be10*/  STL.64 [R1+0x980], R72 ;  /* 0x0009804801007387 */ /* 0x000fe80000100a00 */
[----:B------:R-:W-:Y:S01]  /*3be20*/  STL.64 [R1+0x31e0], R72 ;  /* 0x0031e04801007387 */ /* 0x000fe20000100a00 */
[----:B----4-:R-:W-:-:S02]  /*3be30*/  IMAD.MOV.U32 R65, RZ, RZ, R89 ;  /* 0x000000ffff417224 */ /* 0x010fc400078e0059 */
[----:B------:R-:W-:Y:S01]  /*3be40*/  IMAD.MOV.U32 R64, RZ, RZ, R87 ;  /* 0x000000ffff407224 */ /* 0x000fe200078e0057 */
[----:B------:R-:W4:Y:S04]  /*3be50*/  LDL.LU R89, [R1+0x9d0] ;  /* 0x0009d00001597983 */ /* 0x000f280000300800 */
[----:B------:R-:W4:Y:S01]  /*3be60*/  LDL.LU R87, [R1+0x1e1c] ;  /* 0x001e1c0001577983 */ /* 0x000f220000300800 */
[----:B------:R-:W-:Y:S02]  /*3be70*/  IMAD.MOV.U32 R26, RZ, RZ, R71 ;  /* 0x000000ffff1a7224 */ /* 0x000fe400078e0047 */
[----:B------:R-:W-:Y:S01]  /*3be80*/  IMAD.MOV.U32 R27, RZ, RZ, R28 ;  /* 0x000000ffff1b7224 */ /* 0x000fe200078e001c */
        /* <DEDUP_REMOVED lines=19> */
[----:B------:R-:W2:Y:S04]  /*3bfc0*/  LDL.LU R5, [R1+0x1e28] ;  /* 0x001e280001057983 */ /* 0x000ea80000300800 */
[----:B------:R-:W-:Y:S04]  /*3bfd0*/  STL.64 [R1+0x9a8], R44 ;  /* 0x0009a82c01007387 */ /* 0x000fe80000100a00 */
[----:B------:R-:W-:Y:S01]  /*3bfe0*/  STL.64 [R1+0x3208], R44 ;  /* 0x0032082c01007387 */ /* 0x000fe20000100a00 */
[----:B------:R-:W-:-:S03]  /*3bff0*/  IMAD.MOV.U32 R39, RZ, RZ, R2 ;  /* 0x000000ffff277224 */ /* 0x000fc600078e0002 */
[----:B------:R-:W2:Y:S01]  /*3c000*/  LDL.LU R2, [R1+0x9f0] ;  /* 0x0009f00001027983 */ /* 0x000ea20000300800 */
[----:B---3--:R-:W-:Y:S02]  /*3c010*/  IMAD.MOV.U32 R38, RZ, RZ, R91 ;  /* 0x000000ffff267224 */ /* 0x008fe400078e005b */
[----:B------:R-:W-:Y:S02]  /*3c020*/  IMAD.MOV.U32 R48, RZ, RZ, R81 ;  /* 0x000000ffff307224 */ /* 0x000fe400078e0051 */
[----:B------:R-:W-:Y:S01]  /*3c030*/  IMAD.MOV.U32 R49, RZ, RZ, R70 ;  /* 0x000000ffff317224 */ /* 0x000fe200078e0046 */
[----:B------:R-:W3:Y:S04]  /*3c040*/  LDL.LU R91, [R1+0x1e2c] ;  /* 0x001e2c00015b7983 */ /* 0x000ee80000300800 */
        /* <DEDUP_REMOVED lines=8> */
[----:B----4-:R-:W-:Y:S02]  /*3c0d0*/  IMAD.MOV.U32 R77, RZ, RZ, R89 ;  /* 0x000000ffff4d7224 */ /* 0x010fe400078e0059 */
[----:B------:R-:W-:Y:S01]  /*3c0e0*/  IMAD.MOV.U32 R76, RZ, RZ, R87 ;  /* 0x000000ffff4c7224 */ /* 0x000fe200078e0057 */
[----:B------:R-:W4:Y:S04]  /*3c0f0*/  LDL.LU R89, [R1+0x9f8] ;  /* 0x0009f80001597983 */ /* 0x000f280000300800 */
[----:B------:R-:W4:Y:S04]  /*3c100*/  LDL.LU R87, [R1+0x1e30] ;  /* 0x001e300001577983 */ /* 0x000f280000300800 */
[----:B------:R-:W4:Y:S04]  /*3c110*/  LDL.LU R25, [R1+0xa00] ;  /* 0x000a000001197983 */ /* 0x000f280000300800 */
[----:B------:R-:W0:Y:S04]  /*3c120*/  LDL.LU R29, [R1+0x1e34] ;  /* 0x001e3400011d7983 */ /* 0x000e280000300800 */
[----:B------:R-:W4:Y:S04]  /*3c130*/  LDL.LU R28, [R1+0xa08] ;  /* 0x000a0800011c7983 */ /* 0x000f280000300800 */
[----:B------:R-:W4:Y:S04]  /*3c140*/  LDL.LU R71, [R1+0x1e38] ;  /* 0x001e380001477983 */ /* 0x000f280000300800 */
[----:B------:R-:W4:Y:S04]  /*3c150*/  LDL.LU R70, [R1+0xa10] ;  /* 0x000a100001467983 */ /* 0x000f280000300800 */
[----:B------:R-:W4:Y:S04]  /*3c160*/  LDL.LU R81, [R1+0x1e3c] ;  /* 0x001e3c0001517983 */ /* 0x000f280000300800 */
[----:B------:R-:W4:Y:S04]  /*3c170*/  LDL.LU R0, [R1+0xa18] ;  /* 0x000a180001007983 */ /* 0x000f280000300800 */
[----:B------:R-:W4:Y:S04]  /*3c180*/  LDL.LU R93, [R1+0x1e40] ;  /* 0x001e4000015d7983 */ /* 0x000f280000300800 */
[----:B------:R-:W-:Y:S04]  /*3c190*/  STL.64 [R1+0x9c8], R52 ;  /* 0x0009c83401007387 */ /* 0x000fe80000100a00 */
[----:B------:R-:W-:Y:S01]  /*3c1a0*/  STL.64 [R1+0x3228], R52 ;  /* 0x0032283401007387 */ /* 0x000fe20000100a00 */
[----:B------:R-:W-:-:S03]  /*3c1b0*/  IMAD.MOV.U32 R17, RZ, RZ, R92 ;  /* 0x000000ffff117224 */ /* 0x000fc600078e005c */
[----:B------:R-:W4:Y:S01]  /*3c1c0*/  LDL.LU R92, [R1+0xa20] ;  /* 0x000a2000015c7983 */ /* 0x000f220000300800 */
[----:B--2---:R-:W-:-:S03]  /*3c1d0*/  IMAD.MOV.U32 R16, RZ, RZ, R3 ;  /* 0x000000ffff107224 */ /* 0x004fc600078e0003 */
[----:B------:R-:W2:Y:S01]  /*3c1e0*/  LDL.LU R3, [R1+0x1e44] ;  /* 0x001e440001037983 */ /* 0x000ea20000300800 */
[----:B------:R-:W-:Y:S02]  /*3c1f0*/  IMAD.MOV.U32 R46, RZ, RZ, R51 ;  /* 0x000000ffff2e7224 */ /* 0x000fe400078e0033 */
[----:B------:R-:W-:Y:S01]  /*3c200*/  IMAD.MOV.U32 R47, RZ, RZ, R80 ;  /* 0x000000ffff2f7224 */ /* 0x000fe200078e0050 */
[----:B------:R-:W-:Y:S04]  /*3c210*/  STL.64 [R1+0x9d0], R76 ;  /* 0x0009d04c01007387 */ /* 0x000fe80000100a00 */
[----:B------:R-:W-:Y:S04]  /*3c220*/  STL.64 [R1+0x3230], R76 ;  /* 0x0032304c01007387 */ /* 0x000fe80000100a00 */
[----:B------:R-:W-:Y:S04]  /*3c230*/  STL.64 [R1+0x9d8], R16 ;  /* 0x0009d81001007387 */ /* 0x000fe80000100a00 */
[----:B------:R-:W-:Y:S04]  /*3c240*/  STL.64 [R1+0x3238], R16 ;  /* 0x0032381001007387 */ /* 0x000fe80000100a00 */
[----:B------:R-:W-:Y:S04]  /*3c250*/  STL.64 [R1+0x9e0], R46 ;  /* 0x0009e02e01007387 */ /* 0x000fe80000100a00 */
[----:B------:R-:W-:Y:S04]  /*3c260*/  STL.64 [R1+0x3240], R46 ;  /* 0x0032402e01007387 */ /* 0x000fe80000100a00 */
[----:B------:R-:W2:Y:S04]  /*3c270*/  LDL.LU R80, [R1+0xa28] ;  /* 0x000a280001507983 */ /* 0x000ea80000300800 */
[----:B------:R-:W2:Y:S01]  /*3c280*/  LDL.LU R51, [R1+0x1e48] ;  /* 0x001e480001337983 */ /* 0x000ea20000300800 */
[----:B------:R-:W-:-:S02]  /*3c290*/  IMAD.MOV.U32 R11, RZ, RZ, R50 ;  /* 0x000000ffff0b7224 */ /* 0x000fc400078e0032 */
[----:B------:R-:W-:Y:S01]  /*3c2a0*/  IMAD.MOV.U32 R10, RZ, RZ, R5 ;  /* 0x000000ffff0a7224 */ /* 0x000fe200078e0005 */
[----:B------:R-:W2:Y:S04]  /*3c2b0*/  LDL.LU R50, [R1+0xa30] ;  /* 0x000a300001327983 */ /* 0x000ea80000300800 */
[----:B------:R-:W2:Y:S01]  /*3c2c0*/  LDL.LU R5, [R1+0x1e4c] ;  /* 0x001e4c0001057983 */ /* 0x000ea20000300800 */
[----:B------:R-:W-:-:S03]  /*3c2d0*/  IMAD.MOV.U32 R75, RZ, RZ, R2 ;  /* 0x000000ffff4b7224 */ /* 0x000fc600078e0002 */
[----:B------:R-:W2:Y:S01]  /*3c2e0*/  LDL.LU R2, [R1+0xa38] ;  /* 0x000a380001027983 */ /* 0x000ea20000300800 */
[----:B---3--:R-:W-:-:S03]  /*3c2f0*/  IMAD.MOV.U32 R74, RZ, RZ, R91 ;  /* 0x000000ffff4a7224 */ /* 0x008fc600078e005b */
[----:B------:R-:W3:Y:S04]  /*3c300*/  LDL.LU R91, [R1+0x1e50] ;  /* 0x001e5000015b7983 */ /* 0x000ee80000300800 */
[----:B------:R-:W-:Y:S04]  /*3c310*/  STL.64 [R1+0x9e8], R10 ;  /* 0x0009e80a01007387 */ /* 0x000fe80000100a00 */
[----:B------:R-:W-:Y:S01]  /*3c320*/  STL.64 [R1+0x3248], R10 ;  /* 0x0032480a01007387 */ /* 0x000fe20000100a00 */
[----:B----4-:R-:W-:Y:S02]  /*3c330*/  IMAD.MOV.U32 R55, RZ, RZ, R89 ;  /* 0x000000ffff377224 */ /* 0x010fe400078e0059 */
[----:B------:R-:W-:Y:S01]  /*3c340*/  IMAD.MOV.U32 R54, RZ, RZ, R87 ;  /* 0x000000ffff367224 */ /* 0x000fe200078e0057 */
[----:B------:R-:W4:Y:S04]  /*3c350*/  LDL.LU R89, [R1+0xa40] ;  /* 0x000a400001597983 */ /* 0x000f280000300800 */
[----:B------:R-:W4:Y:S01]  /*3c360*/  LDL.LU R87, [R1+0x1e54] ;  /* 0x001e540001577983 */ /* 0x000f220000300800 */
[----:B0-----:R-:W-:-:S02]  /*3c370*/  IMAD.MOV.U32 R6, RZ, RZ, R29 ;  /* 0x000000ffff067224 */ /* 0x001fc400078e001d */
[----:B------:R-:W-:Y:S01]  /*3c380*/  IMAD.MOV.U32 R7, RZ, RZ, R25 ;  /* 0x000000ffff077224 */ /* 0x000fe200078e0019 */
[----:B------:R-:W-:Y:S01]  /*3c390*/  STL.64 [R1+0x9f0], R74 ;  /* 0x0009f04a01007387 */ /* 0x000fe20000100a00 */
[----:B------:R-:W-:Y:S02]  /*3c3a0*/  IMAD.MOV.U32 R24, RZ, RZ, R71 ;  /* 0x000000ffff187224 */ /* 0x000fe400078e0047 */
[----:B------:R-:W-:Y:S01]  /*3c3b0*/  IMAD.MOV.U32 R25, RZ, RZ, R28 ;  /* 0x000000ffff197224 */ /* 0x000fe200078e001c */
[----:B------:R-:W-:Y:S04]  /*3c3c0*/  STL.64 [R1+0x3250], R74 ;  /* 0x0032504a01007387 */ /* 0x000fe80000100a00 */
[----:B------:R0:W-:Y:S04]  /*3c3d0*/  STL.64 [R1+0xa00], R6 ;  /* 0x000a000601007387 */ /* 0x0001e80000100a00 */
[----:B------:R-:W-:Y:S04]  /*3c3e0*/  STL.64 [R1+0x9f8], R54 ;  /* 0x0009f83601007387 */ /* 0x000fe80000100a00 */
[----:B------:R-:W-:Y:S04]  /*3c3f0*/  STL.64 [R1+0x3258], R54 ;  /* 0x0032583601007387 */ /* 0x000fe80000100a00 */
[----:B------:R-:W-:Y:S04]  /*3c400*/  STL.64 [R1+0xa08], R24 ;  /* 0x000a081801007387 */ /* 0x000fe80000100a00 */
[----:B------:R-:W-:Y:S04]  /*3c410*/  STL.64 [R1+0x3260], R24 ;  /* 0x0032601801007387 */ /* 0x000fe80000100a00 */
[----:B------:R-:W0:Y:S04]  /*3c420*/  LDL.LU R28, [R1+0xa48] ;  /* 0x000a4800011c7983 */ /* 0x000e280000300800 */
        /* <DEDUP_REMOVED lines=12> */
[----:B------:R-:W2:Y:S04]  /*3c4f0*/  LDL.LU R3, [R1+0x1e64] ;  /* 0x001e640001037983 */ /* 0x000ea80000300800 */
[----:B------:R-:W-:Y:S04]  /*3c500*/  STL.64 [R1+0xa10], R22 ;  /* 0x000a101601007387 */ /* 0x000fe80000100a00 */
[----:B------:R1:W-:Y:S04]  /*3c510*/  STL.64 [R1+0x3268], R22 ;  /* 0x0032681601007387 */ /* 0x0003e80000100a00 */
[----:B------:R-:W-:Y:S04]  /*3c520*/  STL.64 [R1+0xa18], R78 ;  /* 0x000a184e01007387 */ /* 0x000fe80000100a00 */
[----:B------:R-:W-:Y:S01]  /*3c530*/  STL.64 [R1+0x3270], R78 ;  /* 0x0032704e01007387 */ /* 0x000fe20000100a00 */
[----:B------:R-:W-:-:S02]  /*3c540*/  IMAD.MOV.U32 R15, RZ, RZ, R80 ;  /* 0x000000ffff0f7224 */ /* 0x000fc400078e0050 */
[----:B------:R-:W-:Y:S01]  /*3c550*/  IMAD.MOV.U32 R14, RZ, RZ, R51 ;  /* 0x000000ffff0e7224 */ /* 0x000fe200078e0033 */
[----:B------:R-:W-:Y:S04]  /*3c560*/  STL.64 [R1+0xa20], R62 ;  /* 0x000a203e01007387 */ /* 0x000fe80000100a00 */
[----:B------:R-:W-:Y:S04]  /*3c570*/  STL.64 [R1+0x3278], R62 ;  /* 0x0032783e01007387 */ /* 0x000fe80000100a00 */
[----:B------:R-:W-:Y:S04]  /*3c580*/  STL.64 [R1+0xa28], R14 ;  /* 0x000a280e01007387 */ /* 0x000fe80000100a00 */
[----:B------:R-:W-:Y:S01]  /*3c590*/  STL.64 [R1+0x3280], R14 ;  /* 0x0032800e01007387 */ /* 0x000fe20000100a00 */
[----:B------:R-:W-:-:S03]  /*3c5a0*/  IMAD.MOV.U32 R61, RZ, RZ, R2 ;  /* 0x000000ffff3d7224 */ /* 0x000fc600078e0002 */
[----:B------:R-:W2:Y:S01]  /*3c5b0*/  LDL.LU R2, [R1+0xa68] ;  /* 0x000a680001027983 */ /* 0x000ea20000300800 */
[----:B---3--:R-:W-:-:S03]  /*3c5c0*/  IMAD.MOV.U32 R60, RZ, RZ, R91 ;  /* 0x000000ffff3c7224 */ /* 0x008fc600078e005b */
[----:B------:R-:W3:Y:S04]  /*3c5d0*/  LDL.LU R91, [R1+0x1e68] ;  /* 0x001e6800015b7983 */ /* 0x000ee80000300800 */
[----:B------:R-:W3:Y:S01]  /*3c5e0*/  LDL.LU R80, [R1+0xa70] ;  /* 0x000a700001507983 */ /* 0x000ee20000300800 */
[----:B------:R-:W-:-:S03]  /*3c5f0*/  IMAD.MOV.U32 R69, RZ, RZ, R50 ;  /* 0x000000ffff457224 */ /* 0x000fc600078e0032 */
[----:B------:R-:W3:Y:S01]  /*3c600*/  LDL.LU R51, [R1+0x1e6c] ;  /* 0x001e6c0001337983 */ /* 0x000ee20000300800 */
[----:B------:R-:W-:-:S03]  /*3c610*/  IMAD.MOV.U32 R68, RZ, RZ, R5 ;  /* 0x000000ffff447224 */ /* 0x000fc600078e0005 */
[----:B------:R-:W3:Y:S04]  /*3c620*/  LDL.LU R50, [R1+0xa78] ;  /* 0x000a780001327983 */ /* 0x000ee80000300800 */
[----:B------:R-:W3:Y:S01]  /*3c630*/  LDL.LU R5, [R1+0x1e70] ;  /* 0x001e700001057983 */ /* 0x000ee20000300800 */
[----:B----4-:R-:W-:Y:S02]  /*3c640*/  IMAD.MOV.U32 R43, RZ, RZ, R89 ;  /* 0x000000ffff2b7224 */ /* 0x010fe400078e0059 */
[----:B------:R-:W-:Y:S01]  /*3c650*/  IMAD.MOV.U32 R42, RZ, RZ, R87 ;  /* 0x000000ffff2a7224 */ /* 0x000fe200078e0057 */
[----:B------:R-:W4:Y:S04]  /*3c660*/  LDL.LU R89, [R1+0xa80] ;  /* 0x000a800001597983 */ /* 0x000f280000300800 */
[----:B------:R-:W4:Y:S04]  /*3c670*/  LDL.LU R87, [R1+0x1e74] ;  /* 0x001e740001577983 */ /* 0x000f280000300800 */
[----:B------:R-:W-:Y:S04]  /*3c680*/  STL.64 [R1+0xa30], R68 ;  /* 0x000a304401007387 */ /* 0x000fe80000100a00 */
[----:B------:R-:W-:Y:S04]  /*3c690*/  STL [R1+0x3298], R68 ;  /* 0x0032984401007387 */ /* 0x000fe80000100800 */
[----:B------:R-:W-:Y:S04]  /*3c6a0*/  STL [R1+0x3288], R69 ;  /* 0x0032884501007387 */ /* 0x000fe80000100800 */
[----:B------:R-:W-:Y:S04]  /*3c6b0*/  STL.64 [R1+0xa38], R60 ;  /* 0x000a383c01007387 */ /* 0x000fe80000100a00 */
[----:B------:R-:W-:Y:S04]  /*3c6c0*/  STL.64 [R1+0x3290], R60 ;  /* 0x0032903c01007387 */ /* 0x000fe80000100a00 */
[----:B------:R-:W-:Y:S01]  /*3c6d0*/  STL.64 [R1+0xa40], R42 ;  /* 0x000a402a01007387 */ /* 0x000fe20000100a00 */
[----:B0-----:R-:W-:-:S02]  /*3c6e0*/  IMAD.MOV.U32 R7, RZ, RZ, R28 ;  /* 0x000000ffff077224 */ /* 0x001fc400078e001c */
[----:B------:R-:W-:Y:S01]  /*3c6f0*/  IMAD.MOV.U32 R6, RZ, RZ, R71 ;  /* 0x000000ffff067224 */ /* 0x000fe200078e0047 */
[----:B------:R-:W-:Y:S01]  /*3c700*/  STL.64 [R1+0x32a0], R42 ;  /* 0x0032a02a01007387 */ /* 0x000fe20000100a00 */
[----:B------:R-:W-:-:S03]  /*3c710*/  IMAD.MOV.U32 R31, RZ, RZ, R70 ;  /* 0x000000ffff1f7224 */ /* 0x000fc600078e0046 */
[----:B------:R-:W-:Y:S04]  /*3c720*/  STL.64 [R1+0xa48], R6 ;  /* 0x000a480601007387 */ /* 0x000fe80000100a00 */
[----:B------:R-:W-:Y:S04]  /*3c730*/  STL [R1+0x32b8], R6 ;  /* 0x0032b80601007387 */ /* 0x000fe80000100800 */
[----:B------:R0:W-:Y:S01]  /*3c740*/  STL [R1+0x32a8], R7 ;  /* 0x0032a80701007387 */ /* 0x0001e20000100800 */
[----:B------:R-:W-:-:S03]  /*3c750*/  IMAD.MOV.U32 R30, RZ, RZ, R81 ;  /* 0x000000ffff1e7224 */ /* 0x000fc600078e0051 */
        /* <DEDUP_REMOVED lines=18> */
[----:B------:R-:W-:Y:S04]  /*3c880*/  STL.64 [R1+0xa60], R34 ;  /* 0x000a602201007387 */ /* 0x000fe80000100a00 */
[----:B------:R-:W-:Y:S04]  /*3c890*/  STL [R1+0x32d8], R34 ;  /* 0x0032d82201007387 */ /* 0x000fe80000100800 */
[----:B------:R-:W-:Y:S04]  /*3c8a0*/  STL [R1+0x32c8], R35 ;  /* 0x0032c82301007387 */ /* 0x000fe80000100800 */
[----:B------:R-:W-:Y:S04]  /*3c8b0*/  STL.64 [R1+0xa68], R58 ;  /* 0x000a683a01007387 */ /* 0x000fe80000100a00 */
[----:B------:R-:W-:Y:S01]  /*3c8c0*/  STL.64 [R1+0x32d0], R58 ;  /* 0x0032d03a01007387 */ /* 0x000fe20000100a00 */
[----:B------:R-:W-:-:S02]  /*3c8d0*/  IMAD.MOV.U32 R57, RZ, RZ, R80 ;  /* 0x000000ffff397224 */ /* 0x000fc400078e0050 */
[----:B------:R-:W-:Y:S02]  /*3c8e0*/  IMAD.MOV.U32 R56, RZ, RZ, R51 ;  /* 0x000000ffff387224 */ /* 0x000fe400078e0033 */
[----:B------:R-:W-:Y:S02]  /*3c8f0*/  IMAD.MOV.U32 R33, RZ, RZ, R50 ;  /* 0x000000ffff217224 */ /* 0x000fe400078e0032 */
[----:B------:R-:W-:Y:S02]  /*3c900*/  IMAD.MOV.U32 R32, RZ, RZ, R5 ;  /* 0x000000ffff207224 */ /* 0x000fe400078e0005 */
[----:B----4-:R-:W-:Y:S02]  /*3c910*/  IMAD.MOV.U32 R9, RZ, RZ, R89 ;  /* 0x000000ffff097224 */ /* 0x010fe400078e0059 */
[----:B------:R-:W-:Y:S01]  /*3c920*/  IMAD.MOV.U32 R8, RZ, RZ, R87 ;  /* 0x000000ffff087224 */ /* 0x000fe200078e0057 */
        /* <DEDUP_REMOVED lines=8> */
[----:B------:R-:W-:Y:S04]  /*3c9b0*/  STL.64 [R1+0xa70], R56 ;  /* 0x000a703801007387 */ /* 0x000fe80000100a00 */
[----:B------:R-:W-:Y:S04]  /*3c9c0*/  STL.64 [R1+0x32e0], R56 ;  /* 0x0032e03801007387 */ /* 0x000fe80000100a00 */
        /* <DEDUP_REMOVED lines=8> */
[----:B------:R-:W-:Y:S01]  /*3ca50*/  IMAD.MOV.U32 R82, RZ, RZ, R93 ;  /* 0x000000ffff527224 */ /* 0x000fe200078e005d */
[----:B------:R-:W4:Y:S04]  /*3ca60*/  LDL.LU R0, [R1+0xac8] ;  /* 0x000ac80001007983 */ /* 0x000f280000300800 */
[----:B------:R-:W4:Y:S04]  /*3ca70*/  LDL.LU R93, [R1+0x1e98] ;  /* 0x001e9800015d7983 */ /* 0x000f280000300800 */
[----:B------:R-:W-:Y:S04]  /*3ca80*/  STL.64 [R1+0xa88], R12 ;  /* 0x000a880c01007387 */ /* 0x000fe80000100a00 */
[----:B------:R-:W-:Y:S04]  /*3ca90*/  STL.64 [R1+0x3300], R12 ;  /* 0x0033000c01007387 */ /* 0x000fe80000100a00 */
        /* <DEDUP_REMOVED lines=15> */
[----:B----4-:R-:W-:-:S02]  /*3cb90*/  IMAD.MOV.U32 R19, RZ, RZ, R89 ;  /* 0x000000ffff137224 */ /* 0x010fc400078e0059 */
[----:B------:R-:W-:Y:S01]  /*3cba0*/  IMAD.MOV.U32 R18, RZ, RZ, R87 ;  /* 0x000000ffff127224 */ /* 0x000fe200078e0057 */
[----:B------:R-:W4:Y:S04]  /*3cbb0*/  LDL.LU R89, [R1+0xae8] ;  /* 0x000ae80001597983 */ /* 0x000f280000300800 */
[----:B------:R-:W4:Y:S04]  /*3cbc0*/  LDL.LU R87, [R1+0x1ea8] ;  /* 0x001ea80001577983 */ /* 0x000f280000300800 */
[----:B------:R-:W-:Y:S04]  /*3cbd0*/  STL.64 [R1+0xaa0], R72 ;  /* 0x000aa04801007387 */ /* 0x000fe80000100a00 */
[----:B------:R-:W-:Y:S04]  /*3cbe0*/  STL.64 [R1+0x3320], R72 ;  /* 0x0033204801007387 */ /* 0x000fe80000100a00 */
[----:B------:R-:W-:Y:S01]  /*3cbf0*/  STL.64 [R1+0xaa8], R18 ;  /* 0x000aa81201007387 */ /* 0x000fe20000100a00 */
[----:B------:R-:W-:-:S03]  /*3cc00*/  IMAD.MOV.U32 R27, RZ, RZ, R80 ;  /* 0x000000ffff1b7224 */ /* 0x000fc600078e0050 */
[----:B------:R-:W-:Y:S01]  /*3cc10*/  STL.64 [R1+0x3328], R18 ;  /* 0x0033281201007387 */ /* 0x000fe20000100a00 */
        /* <DEDUP_REMOVED lines=8> */
[----:B------:R-:W-:-:S05]  /*3cca0*/  IMAD.MOV.U32 R65, RZ, RZ, R28 ;  /* 0x000000ffff417224 */ /* 0x000fca00078e001c */
[----:B------:R-:W-:Y:S04]  /*3ccb0*/  STL.64 [R1+0xab0], R64 ;  /* 0x000ab04001007387 */ /* 0x000fe80000100a00 */
[----:B------:R-:W-:Y:S04]  /*3ccc0*/  STL.64 [R1+0x3330], R64 ;  /* 0x0033304001007387 */ /* 0x000fe80000100a00 */
[----:B------:R-:W-:Y:S04]  /*3ccd0*/  STL.64 [R1+0xab8], R26 ;  /* 0x000ab81a01007387 */ /* 0x000fe80000100a00 */
[----:B------:R-:W-:Y:S01]  /*3cce0*/  STL.64 [R1+0x3338], R26 ;  /* 0x0033381a01007387 */ /* 0x000fe20000100a00 */
[----:B------:R-:W-:-:S02]  /*3ccf0*/  IMAD.MOV.U32 R45, RZ, RZ, R0 ;  /* 0x000000ffff2d7224 */ /* 0x000fc400078e0000 */
[----:B------:R-:W-:Y:S01]  /*3cd00*/  IMAD.MOV.U32 R44, RZ, RZ, R93 ;  /* 0x000000ffff2c7224 */ /* 0x000fe200078e005d */
[----:B------:R-:W4:Y:S04]  /*3cd10*/  LDL.LU R0, [R1+0xb00] ;  /* 0x000b000001007983 */ /* 0x000f280000300800 */
[----:B------:R-:W4:Y:S04]  /*3cd20*/  LDL.LU R93, [R1+0x1eb4] ;  /* 0x001eb400015d7983 */ /* 0x000f280000300800 */
        /* <DEDUP_REMOVED lines=8> */
[----:B------:R-:W-:Y:S04]  /*3cdb0*/  STL.64 [R1+0xac8], R44 ;  /* 0x000ac82c01007387 */ /* 0x000fe80000100a00 */
[----:B------:R-:W-:Y:S04]  /*3cdc0*/  STL.64 [R1+0x3348], R44 ;  /* 0x0033482c01007387 */ /* 0x000fe80000100a00 */
        /* <DEDUP_REMOVED lines=8> */
[----:B------:R-:W0:Y:S04]  /*3ce50*/  LDL.LU R75, [R1+0xb18] ;  /* 0x000b1800014b7983 */ /* 0x000e280000300800 */
[----:B------:R-:W3:Y:S04]  /*3ce60*/  LDL.LU R29, [R1+0x1ec0] ;  /* 0x001ec000011d7983 */ /* 0x000ee80000300800 */
[----:B------:R-:W3:Y:S04]  /*3ce70*/  LDL.LU R28, [R1+0xb20] ;  /* 0x000b2000011c7983 */ /* 0x000ee80000300800 */
[----:B------:R-:W3:Y:S04]  /*3ce80*/  LDL.LU R71, [R1+0x1ec4] ;  /* 0x001ec40001477983 */ /* 0x000ee80000300800 */
[----:B------:R-:W3:Y:S04]  /*3ce90*/  LDL.LU R70, [R1+0xb28] ;  /* 0x000b280001467983 */ /* 0x000ee80000300800 */
[----:B------:R-:W3:Y:S01]  /*3cea0*/  LDL.LU R81, [R1+0x1ec8] ;  /* 0x001ec80001517983 */ /* 0x000ee20000300800 */
[----:B----4-:R-:W-:-:S02]  /*3ceb0*/  IMAD.MOV.U32 R53, RZ, RZ, R89 ;  /* 0x000000ffff357224 */ /* 0x010fc400078e0059 */
[----:B------:R-:W-:Y:S01]  /*3cec0*/  IMAD.MOV.U32 R52, RZ, RZ, R87 ;  /* 0x000000ffff347224 */ /* 0x000fe200078e0057 */
[----:B------:R-:W4:Y:S04]  /*3ced0*/  LDL.LU R89, [R1+0xb30] ;  /* 0x000b300001597983 */ /* 0x000f280000300800 */
[----:B------:R-:W4:Y:S04]  /*3cee0*/  LDL.LU R87, [R1+0x1ecc] ;  /* 0x001ecc0001577983 */ /* 0x000f280000300800 */
[----:B------:R-:W-:Y:S04]  /*3cef0*/  STL.64 [R1+0xae0], R38 ;  /* 0x000ae02601007387 */ /* 0x000fe80000100a00 */
[----:B------:R-:W-:Y:S01]  /*3cf00*/  STL.64 [R1+0x3360], R38 ;  /* 0x0033602601007387 */ /* 0x000fe20000100a00 */
[----:B------:R-:W-:-:S03]  /*3cf10*/  IMAD.MOV.U32 R77, RZ, RZ, R80 ;  /* 0x000000ffff4d7224 */ /* 0x000fc600078e0050 */
[----:B------:R-:W4:Y:S01]  /*3cf20*/  LDL.LU R80, [R1+0xb38] ;  /* 0x000b380001507983 */ /* 0x000f220000300800 */
[----:B------:R-:W-:Y:S02]  /*3cf30*/  IMAD.MOV.U32 R76, RZ, RZ, R51 ;  /* 0x000000ffff4c7224 */ /* 0x000fe400078e0033 */
[----:B------:R-:W-:Y:S02]  /*3cf40*/  IMAD.MOV.U32 R17, RZ, RZ, R50 ;  /* 0x000000ffff117224 */ /* 0x000fe400078e0032 */
[----:B------:R-:W-:Y:S02]  /*3cf50*/  IMAD.MOV.U32 R16, RZ, RZ, R5 ;  /* 0x000000ffff107224 */ /* 0x000fe400078e0005 */
[----:B------:R-:W4:Y:S04]  /*3cf60*/  LDL.LU R5, [R1+0x1ed0] ;  /* 0x001ed00001057983 */ /* 0x000f280000300800 */
[----:B------:R-:W-:Y:S04]  /*3cf70*/  STL.64 [R1+0xae8], R52 ;  /* 0x000ae83401007387 */ /* 0x000fe80000100a00 */
[----:B------:R-:W-:Y:S04]  /*3cf80*/  STL.64 [R1+0x3368], R52 ;  /* 0x0033683401007387 */ /* 0x000fe80000100a00 */
[----:B------:R-:W-:Y:S04]  /*3cf90*/  STL.64 [R1+0xaf0], R76 ;  /* 0x000af04c01007387 */ /* 0x000fe80000100a00 */
[----:B------:R-:W-:Y:S04]  /*3cfa0*/  STL.64 [R1+0x3370], R76 ;  /* 0x0033704c01007387 */ /* 0x000fe80000100a00 */
[----:B------:R-:W-:Y:S04]  /*3cfb0*/  STL.64 [R1+0xaf8], R16 ;  /* 0x000af81001007387 */ /* 0x000fe80000100a00 */
[----:B------:R-:W-:Y:S04]  /*3cfc0*/  STL.64 [R1+0x3378], R16 ;  /* 0x0033781001007387 */ /* 0x000fe80000100a00 */
[----:B-1----:R-:W4:Y:S04]  /*3cfd0*/  LDL.LU R22, [R1+0xb40] ;  /* 0x000b400001167983 */ /* 0x002f280000300800 */
        /* <DEDUP_REMOVED lines=10> */
[----:B------:R-:W-:Y:S01]  /*3d080*/  STL.64 [R1+0x3380], R46 ;  /* 0x0033802e01007387 */ /* 0x000fe20000100a00 */
[----:B------:R-:W-:-:S03]  /*3d090*/  IMAD.MOV.U32 R11, RZ, RZ, R2 ;  /* 0x000000ffff0b7224 */ /* 0x000fc600078e0002 */
[----:B------:R-:W2:Y:S01]  /*3d0a0*/  LDL.LU R2, [R1+0xb58] ;  /* 0x000b580001027983 */ /* 0x000ea20000300800 */
[----:B---3--:R-:W-:Y:S02]  /*3d0b0*/  IMAD.MOV.U32 R10, RZ, RZ, R91 ;  /* 0x000000ffff0a7224 */ /* 0x008fe400078e005b */
[----:B0-----:R-:W-:Y:S02]  /*3d0c0*/  IMAD.MOV.U32 R7, RZ, RZ, R75 ;  /* 0x000000ffff077224 */ /* 0x001fe400078e004b */
[----:B------:R-:W-:Y:S01]  /*3d0d0*/  IMAD.MOV.U32 R6, RZ, RZ, R29 ;  /* 0x000000ffff067224 */ /* 0x000fe200078e001d */
[----:B------:R-:W3:Y:S04]  /*3d0e0*/  LDL.LU R91, [R1+0x1ee0] ;  /* 0x001ee000015b7983 */ /* 0x000ee80000300800 */
        /* <DEDUP_REMOVED lines=13> */
[----:B------:R-:W-:Y:S04]  /*3d1c0*/  STL.64 [R1+0xb20], R74 ;  /* 0x000b204a01007387 */ /* 0x000fe80000100a00 */
[----:B------:R-:W-:Y:S04]  /*3d1d0*/  STL.64 [R1+0x3398], R74 ;  /* 0x0033984a01007387 */ /* 0x000fe80000100a00 */
        /* <DEDUP_REMOVED lines=8> */
[----:B------:R-:W-:-:S03]  /*3d260*/  LOP3.LUT R23, R23, R22, RZ, 0x3c, !PT ;  /* 0x0000001617177212 */ /* 0x000fc600078e3cff */
[----:B------:R-:W-:Y:S01]  /*3d270*/  STL.64 [R1+0xb28], R28 ;  /* 0x000b281c01007387 */ /* 0x000fe20000100a00 */
[----:B------:R-:W-:-:S03]  /*3d280*/  LOP3.LUT R22, R23, R22, RZ, 0x3c, !PT ;  /* 0x0000001617167212 */ /* 0x000fc600078e3cff */
[----:B------:R-:W-:Y:S04]  /*3d290*/  STL.64 [R1+0x33a0], R28 ;  /* 0x0033a01c01007387 */ /* 0x000fe80000100a00 */
[----:B------:R-:W-:Y:S01]  /*3d2a0*/  STL.64 [R1+0xb30], R54 ;  /* 0x000b303601007387 */ /* 0x000fe20000100a00 */
[----:B------:R-:W-:-:S03]  /*3d2b0*/  LOP3.LUT R23, R23, R22, RZ, 0x3c, !PT ;  /* 0x0000001617177212 */ /* 0x000fc600078e3cff */
[----:B------:R1:W-:Y:S04]  /*3d2c0*/  STL.64 [R1+0x33b0], R54 ;  /* 0x0033b03601007387 */ /* 0x0003e80000100a00 */
[----:B------:R-:W-:Y:S04]  /*3d2d0*/  STL.64 [R1+0xb38], R24 ;  /* 0x000b381801007387 */ /* 0x000fe80000100a00 */
[----:B------:R0:W-:Y:S01]  /*3d2e0*/  STL.64 [R1+0x33b8], R24 ;  /* 0x0033b81801007387 */ /* 0x0001e20000100a00 */
[----:B------:R-:W-:-:S03]  /*3d2f0*/  IMAD.MOV.U32 R79, RZ, RZ, R0 ;  /* 0x000000ffff4f7224 */ /* 0x000fc600078e0000 */
[----:B------:R-:W-:Y:S04]  /*3d300*/  STL.64 [R1+0xb40], R22 ;  /* 0x000b401601007387 */ /* 0x000fe80000100a00 */
[----:B------:R-:W-:Y:S01]  /*3d310*/  STL.64 [R1+0x33c0], R22 ;  /* 0x0033c01601007387 */ /* 0x000fe20000100a00 */
[----:B------:R-:W-:-:S03]  /*3d320*/  IMAD.MOV.U32 R78, RZ, RZ, R93 ;  /* 0x000000ffff4e7224 */ /* 0x000fc600078e005d */
        /* <DEDUP_REMOVED lines=23> */
[----:B0-----:R-:W4:Y:S04]  /*3d4a0*/  LDL.LU R6, [R1+0xba0] ;  /* 0x000ba00001067983 */ /* 0x001f280000300800 */
        /* <DEDUP_REMOVED lines=20> */
[----:B------:R-:W-:-:S03]  /*3d5f0*/  IMAD.MOV.U32 R58, RZ, RZ, R93 ;  /* 0x000000ffff3a7224 */ /* 0x000fc600078e005d */
[----:B------:R-:W4:Y:S01]  /*3d600*/  LDL.LU R93, [R1+0xbc0] ;  /* 0x000bc000015d7983 */ /* 0x000f220000300800 */
[----:B------:R-:W-:Y:S02]  /*3d610*/  IMAD.MOV.U32 R59, RZ, RZ, R0 ;  /* 0x000000ffff3b7224 */ /* 0x000fe400078e0000 */
[----:B------:R-:W-:Y:S02]  /*3d620*/  IMAD.MOV.U32 R57, RZ, RZ, R92 ;  /* 0x000000ffff397224 */ /* 0x000fe400078e005c */
[----:B------:R-:W4:Y:S04]  /*3d630*/  LDL.LU R92, [R1+0x1f14] ;  /* 0x001f1400015c7983 */ /* 0x000f280000300800 */
[----:B------:R-:W-:Y:S04]  /*3d640*/  STL.64 [R1+0xb80], R58 ;  /* 0x000b803a01007387 */ /* 0x000fe80000100a00 */
[----:B------:R0:W-:Y:S01]  /*3d650*/  STL.64 [R1+0x3410], R58 ;  /* 0x0034103a01007387 */ /* 0x0001e20000100a00 */
[----:B--2---:R-:W-:-:S03]  /*3d660*/  IMAD.MOV.U32 R56, RZ, RZ, R3 ;  /* 0x000000ffff387224 */ /* 0x004fc600078e0003 */
[----:B------:R-:W2:Y:S04]  /*3d670*/  LDL.LU R0, [R1+0xbc8] ;  /* 0x000bc80001007983 */ /* 0x000ea80000300800 */
[----:B------:R-:W2:Y:S01]  /*3d680*/  LDL.LU R3, [R1+0x1f18] ;  /* 0x001f180001037983 */ /* 0x000ea20000300800 */
[----:B------:R-:W-:-:S03]  /*3d690*/  IMAD.MOV.U32 R9, RZ, RZ, R2 ;  /* 0x000000ffff097224 */ /* 0x000fc600078e0002 */
[----:B------:R-:W2:Y:S01]  /*3d6a0*/  LDL.LU R2, [R1+0xbd0] ;  /* 0x000bd00001027983 */ /* 0x000ea20000300800 */
[----:B---3--:R-:W-:-:S03]  /*3d6b0*/  IMAD.MOV.U32 R8, RZ, RZ, R91 ;  /* 0x000000ffff087224 */ /* 0x008fc600078e005b */
[----:B------:R-:W3:Y:S01]  /*3d6c0*/  LDL.LU R91, [R1+0x1f1c] ;  /* 0x001f1c00015b7983 */ /* 0x000ee20000300800 */
[----:B----4-:R-:W-:Y:S02]  /*3d6d0*/  IMAD.MOV.U32 R13, RZ, RZ, R89 ;  /* 0x000000ffff0d7224 */ /* 0x010fe400078e0059 */
[----:B------:R-:W-:Y:S01]  /*3d6e0*/  IMAD.MOV.U32 R12, RZ, RZ, R87 ;  /* 0x000000ffff0c7224 */ /* 0x000fe200078e0057 */
[----:B------:R-:W4:Y:S04]  /*3d6f0*/  LDL.LU R89, [R1+0xbd8] ;  /* 0x000bd80001597983 */ /* 0x000f280000300800 */
[----:B------:R-:W4:Y:S04]  /*3d700*/  LDL.LU R87, [R1+0x1f20] ;  /* 0x001f200001577983 */ /* 0x000f280000300800 */
[----:B------:R-:W-:Y:S04]  /*3d710*/  STL.64 [R1+0xb88], R56 ;  /* 0x000b883801007387 */ /* 0x000fe80000100a00 */
[----:B------:R-:W-:Y:S04]  /*3d720*/  STL [R1+0x3428], R56 ;  /* 0x0034283801007387 */ /* 0x000fe80000100800 */
[----:B------:R-:W-:Y:S01]  /*3d730*/  STL [R1+0x3418], R57 ;  /* 0x0034183901007387 */ /* 0x000fe20000100800 */
[----:B------:R-:W-:-:S02]  /*3d740*/  IMAD.MOV.U32 R66, RZ, RZ, R69 ;  /* 0x000000ffff427224 */ /* 0x000fc400078e0045 */
[----:B------:R-:W-:Y:S01]  /*3d750*/  IMAD.MOV.U32 R67, RZ, RZ, R6 ;  /* 0x000000ffff437224 */ /* 0x000fe200078e0006 */
        /* <DEDUP_REMOVED lines=9> */
[----:B------:R-:W-:-:S03]  /*3d7f0*/  IMAD.MOV.U32 R72, RZ, RZ, R71 ;  /* 0x000000ffff487224 */ /* 0x000fc600078e0047 */
[----:B------:R-:W4:Y:S01]  /*3d800*/  LDL.LU R69, [R1+0x1f28] ;  /* 0x001f280001457983 */ /* 0x000f220000300800 */
[----:B------:R-:W-:Y:S02]  /*3d810*/  IMAD.MOV.U32 R73, RZ, RZ, R68 ;  /* 0x000000ffff497224 */ /* 0x000fe400078e0044 */
        /* <DEDUP_REMOVED lines=14> */
[----:B------:R-:W-:Y:S04]  /*3d900*/  STL.64 [R1+0xbb8], R80 ;  /* 0x000bb85001007387 */ /* 0x000fe80000100a00 */
[----:B------:R0:W-:Y:S04]  /*3d910*/  STL.64 [R1+0x3450], R80 ;  /* 0x0034505001007387 */ /* 0x0001e80000100a00 */
[----:B------:R-:W-:Y:S04]  /*3d920*/  STL.64 [R1+0xbc0], R18 ;  /* 0x000bc01201007387 */ /* 0x000fe80000100a00 */
[----:B------:R-:W-:Y:S04]  /*3d930*/  STL.64 [R1+0x3458], R18 ;  /* 0x0034581201007387 */ /* 0x000fe80000100a00 */
[----:B------:R-:W4:Y:S04]  /*3d940*/  LDL.LU R20, [R1+0xc00] ;  /* 0x000c000001147983 */ /* 0x000f280000300800 */
[----:B------:R-:W4:Y:S01]  /*3d950*/  LDL.LU R21, [R1+0x1f34] ;  /* 0x001f340001157983 */ /* 0x000f220000300800 */
[----:B--2---:R-:W-:-:S02]  /*3d960*/  IMAD.MOV.U32 R7, RZ, RZ, R0 ;  /* 0x000000ffff077224 */ /* 0x004fc400078e0000 */
[----:B------:R-:W-:Y:S01]  /*3d970*/  IMAD.MOV.U32 R6, RZ, RZ, R3 ;  /* 0x000000ffff067224 */ /* 0x000fe200078e0003 */
        /* <DEDUP_REMOVED lines=15> */
[----:B------:R-:W-:Y:S04]  /*3da70*/  STL.64 [R1+0x3470], R34 ;  /* 0x0034702201007387 */ /* 0x000fe80000100a00 */
[----:B------:R-:W4:Y:S01]  /*3da80*/  LDL.LU R77, [R1+0xc20] ;  /* 0x000c2000014d7983 */ /* 0x000f220000300800 */
[----:B------:R-:W-:-:S03]  /*3da90*/  IMAD.MOV.U32 R64, RZ, RZ, R83 ;  /* 0x000000ffff407224 */ /* 0x000fc600078e0053 */
[----:B------:R-:W4:Y:S01]  /*3daa0*/  LDL.LU R83, [R1+0x1f44] ;  /* 0x001f440001537983 */ /* 0x000f220000300800 */
[----:B------:R-:W-:Y:S02]  /*3dab0*/  IMAD.MOV.U32 R27, RZ, RZ, R82 ;  /* 0x000000ffff1b7224 */ /* 0x000fe400078e0052 */
[----:B------:R-:W-:Y:S01]  /*3dac0*/  IMAD.MOV.U32 R26, RZ, RZ, R69 ;  /* 0x000000ffff1a7224 */ /* 0x000fe200078e0045 */
[----:B------:R-:W4:Y:S04]  /*3dad0*/  LDL.LU R82, [R1+0xc28] ;  /* 0x000c280001527983 */ /* 0x000f280000300800 */
[----:B------:R-:W4:Y:S04]  /*3dae0*/  LDL.LU R69, [R1+0x1f48] ;  /* 0x001f480001457983 */ /* 0x000f280000300800 */
[----:B------:R-:W-:Y:S01]  /*3daf0*/  STL.64 [R1+0xbe0], R64 ;  /* 0x000be04001007387 */ /* 0x000fe20000100a00 */
[----:B------:R-:W-:-:S03]  /*3db00*/  IMAD.MOV.U32 R37, RZ, RZ, R68 ;  /* 0x000000ffff257224 */ /* 0x000fc600078e0044 */
[----:B------:R-:W-:Y:S01]  /*3db10*/  STL.64 [R1+0x3478], R64 ;  /* 0x0034784001007387 */ /* 0x000fe20000100a00 */
[----:B------:R-:W-:-:S03]  /*3db20*/  IMAD.MOV.U32 R36, RZ, RZ, R5 ;  /* 0x000000ffff247224 */ /* 0x000fc600078e0005 */
[----:B------:R-:W4:Y:S04]  /*3db30*/  LDL.LU R68, [R1+0xc30] ;  /* 0x000c300001447983 */ /* 0x000f280000300800 */
[----:B------:R-:W4:Y:S01]  /*3db40*/  LDL.LU R5, [R1+0x1f4c] ;  /* 0x001f4c0001057983 */ /* 0x000f220000300800 */
[----:B------:R-:W-:-:S03]  /*3db50*/  IMAD.MOV.U32 R45, RZ, RZ, R93 ;  /* 0x000000ffff2d7224 */ /* 0x000fc600078e005d */
[----:B------:R-:W4:Y:S01]  /*3db60*/  LDL.LU R93, [R1+0xc38] ;  /* 0x000c3800015d7983 */ /* 0x000f220000300800 */
[----:B------:R-:W-:-:S03]  /*3db70*/  IMAD.MOV.U32 R44, RZ, RZ, R92 ;  /* 0x000000ffff2c7224 */ /* 0x000fc600078e005c */
[----:B------:R-:W4:Y:S01]  /*3db80*/  LDL.LU R92, [R1+0x1f50] ;  /* 0x001f5000015c7983 */ /* 0x000f220000300800 */
[----:B------:R-:W-:-:S03]  /*3db90*/  LOP3.LUT R21, R21, R20, RZ, 0x3c, !PT ;  /* 0x0000001415157212 */ /* 0x000fc600078e3cff */
[----:B------:R-:W-:Y:S01]  /*3dba0*/  STL.64 [R1+0xbe8], R26 ;  /* 0x000be81a01007387 */ /* 0x000fe20000100a00 */
[----:B------:R-:W-:-:S03]  /*3dbb0*/  LOP3.LUT R20, R21, R20, RZ, 0x3c, !PT ;  /* 0x0000001415147212 */ /* 0x000fc600078e3cff */
[----:B------:R0:W-:Y:S04]  /*3dbc0*/  STL.64 [R1+0x3488], R26 ;  /* 0x0034881a01007387 */ /* 0x0001e80000100a00 */
[----:B------:R-:W-:Y:S01]  /*3dbd0*/  STL.64 [R1+0xbf0], R36 ;  /* 0x000bf02401007387 */ /* 0x000fe20000100a00 */
[----:B------:R-:W-:-:S03]  /*3dbe0*/  LOP3.LUT R21, R21, R20, RZ, 0x3c, !PT ;  /* 0x0000001415157212 */ /* 0x000fc600078e3cff */
[----:B------:R0:W-:Y:S04]  /*3dbf0*/  STL.64 [R1+0x3490], R36 ;  /* 0x0034902401007387 */ /* 0x0001e80000100a00 */
[----:B------:R-:W-:Y:S04]  /*3dc00*/  STL.64 [R1+0xbf8], R44 ;  /* 0x000bf82c01007387 */ /* 0x000fe80000100a00 */
[----:B------:R0:W-:Y:S01]  /*3dc10*/  STL.64 [R1+0x3498], R44 ;  /* 0x0034982c01007387 */ /* 0x0001e20000100a00 */
[----:B--2---:R-:W-:-:S03]  /*3dc20*/  IMAD.MOV.U32 R49, RZ, RZ, R0 ;  /* 0x000000ffff317224 */ /* 0x004fc600078e0000 */
[----:B------:R-:W-:Y:S04]  /*3dc30*/  STL.64 [R1+0xc00], R20 ;  /* 0x000c001401007387 */ /* 0x000fe80000100a00 */
[----:B------:R-:W-:Y:S01]  /*3dc40*/  STL.64 [R1+0x34a0], R20 ;  /* 0x0034a01401007387 */ /* 0x000fe20000100a00 */
[----:B------:R-:W-:-:S03]  /*3dc50*/  IMAD.MOV.U32 R48, RZ, RZ, R3 ;  /* 0x000000ffff307224 */ /* 0x000fc600078e0003 */
[----:B------:R-:W2:Y:S01]  /*3dc60*/  LDL.LU R0, [R1+0xc40] ;  /* 0x000c400001007983 */ /* 0x000ea20000300800 */
[----:B------:R-:W-:-:S03]  /*3dc70*/  IMAD.MOV.U32 R39, RZ, RZ, R2 ;  /* 0x000000ffff277224 */ /* 0x000fc600078e0002 */
[----:B------:R-:W2:Y:S04]  /*3dc80*/  LDL.LU R3, [R1+0x1f54] ;  /* 0x001f540001037983 */ /* 0x000ea80000300800 */
        /* <DEDUP_REMOVED lines=15> */
[----:B------:R-:W-:-:S05]  /*3dd80*/  IMAD.MOV.U32 R76, RZ, RZ, R83 ;  /* 0x000000ffff4c7224 */ /* 0x000fca00078e0053 */
        /* <DEDUP_REMOVED lines=14> */
[----:B------:R-:W-:-:S03]  /*3de70*/  IMAD.MOV.U32 R50, RZ, RZ, R92 ;  /* 0x000000ffff327224 */ /* 0x000fc600078e005c */
        /* <DEDUP_REMOVED lines=8> */
[----:B--2---:R-:W-:-:S02]  /*3df00*/  IMAD.MOV.U32 R11, RZ, RZ, R0 ;  /* 0x000000ffff0b7224 */ /* 0x004fc400078e0000 */
[----:B------:R-:W-:Y:S01]  /*3df10*/  IMAD.MOV.U32 R10, RZ, RZ, R3 ;  /* 0x000000ffff0a7224 */ /* 0x000fe200078e0003 */
        /* <DEDUP_REMOVED lines=9> */
[----:B------:R-:W4:Y:S01]  /*3dfb0*/  LDL.LU R87, [R1+0x1f7c] ;  /* 0x001f7c0001577983 */ /* 0x000f220000300800 */
[----:B------:R-:W-:-:S03]  /*3dfc0*/  LOP3.LUT R55, R55, R54, RZ, 0x3c, !PT ;  /* 0x0000003637377212 */ /* 0x000fc600078e3cff */
[----:B------:R-:W-:Y:S01]  /*3dfd0*/  STL.64 [R1+0xc40], R10 ;  /* 0x000c400a01007387 */ /* 0x000fe20000100a00 */
[----:B------:R-:W-:-:S03]  /*3dfe0*/  LOP3.LUT R54, R55, R54, RZ, 0x3c, !PT ;  /* 0x0000003637367212 */ /* 0x000fc600078e3cff */
[----:B------:R-:W-:Y:S04]  /*3dff0*/  STL.64 [R1+0x34e0], R10 ;  /* 0x0034e00a01007387 */ /* 0x000fe80000100a00 */
[----:B------:R-:W-:Y:S04]  /*3e000*/  STL.64 [R1+0xc48], R74 ;  /* 0x000c484a01007387 */ /* 0x000fe80000100a00 */
[----:B------:R-:W-:Y:S01]  /*3e010*/  STL.64 [R1+0x34f0], R74 ;  /* 0x0034f04a01007387 */ /* 0x000fe20000100a00 */
[----:B------:R-:W-:-:S03]  /*3e020*/  LOP3.LUT R55, R55, R54, RZ, 0x3c, !PT ;  /* 0x0000003637377212 */ /* 0x000fc600078e3cff */
[----:B------:R-:W-:Y:S04]  /*3e030*/  STL.64 [R1+0xc50], R28 ;  /* 0x000c501c01007387 */ /* 0x000fe80000100a00 */
[----:B------:R-:W-:Y:S04]  /*3e040*/  STL [R1+0x35a8], R28 ;  /* 0x0035a81c01007387 */ /* 0x000fe80000100800 */
[----:B------:R-:W-:Y:S04]  /*3e050*/  STL [R1+0x34f8], R29 ;  /* 0x0034f81d01007387 */ /* 0x000fe80000100800 */
[----:B------:R-:W-:Y:S04]  /*3e060*/  STL.64 [R1+0xc58], R54 ;  /* 0x000c583601007387 */ /* 0x000fe80000100a00 */
[----:B------:R-:W-:Y:S04]  /*3e070*/  STL.64 [R1+0x3500], R54 ;  /* 0x0035003601007387 */ /* 0x000fe80000100a00 */
[----:B0-----:R-:W4:Y:S01]  /*3e080*/  LDL.LU R59, [R1+0xc98] ;  /* 0x000c9800013b7983 */ /* 0x001f220000300800 */
[----:B------:R-:W-:-:S03]  /*3e090*/  IMAD.MOV.U32 R24, RZ, RZ, R83 ;  /* 0x000000ffff187224 */ /* 0x000fc600078e0053 */
[----:B------:R-:W4:Y:S04]  /*3e0a0*/  LDL.LU R31, [R1+0x1f80] ;  /* 0x001f8000011f7983 */ /* 0x000f280000300800 */
[----:B------:R-:W-:Y:S04]  /*3e0b0*/  STL.64 [R1+0xc60], R24 ;  /* 0x000c601801007387 */ /* 0x000fe80000100a00 */
[----:B------:R-:W-:Y:S04]  /*3e0c0*/  STL.64 [R1+0x3508], R24 ;  /* 0x0035081801007387 */ /* 0x000fe80000100a00 */
        /* <DEDUP_REMOVED lines=9> */
[----:B------:R-:W4:Y:S01]  /*3e160*/  LDL.LU R93, [R1+0xcb0] ;  /* 0x000cb000015d7983 */ /* 0x000f220000300800 */
[----:B------:R-:W-:-:S03]  /*3e170*/  IMAD.MOV.U32 R62, RZ, RZ, R92 ;  /* 0x000000ffff3e7224 */ /* 0x000fc600078e005c */
[----:B------:R-:W4:Y:S04]  /*3e180*/  LDL.LU R92, [R1+0x1f8c] ;  /* 0x001f8c00015c7983 */ /* 0x000f280000300800 */
        /* <DEDUP_REMOVED lines=27> */
[----:B------:R-:W-:Y:S01]  /*3e340*/  STL.64 [R1+0x3538], R40 ;  /* 0x0035382801007387 */ /* 0x000fe20000100a00 */
[----:B------:R-:W-:-:S05]  /*3e350*/  IMAD.MOV.U32 R58, RZ, RZ, R31 ;  /* 0x000000ffff3a7224 */ /* 0x000fca00078e001f */
[----:B------:R-:W-:Y:S04]  /*3e360*/  STL.64 [R1+0xc98], R58 ;  /* 0x000c983a01007387 */ /* 0x000fe80000100a00 */
[----:B------:R-:W-:Y:S01]  /*3e370*/  STL.64 [R1+0x3540], R58 ;  /* 0x0035403a01007387 */ /* 0x000fe20000100a00 */
[----:B------:R-:W-:-:S03]  /*3e380*/  IMAD.MOV.U32 R9, RZ, RZ, R30 ;  /* 0x000000ffff097224 */ /* 0x000fc600078e001e */
        /* <DEDUP_REMOVED lines=14> */
[----:B------:R-:W-:Y:S01]  /*3e470*/  STL.64 [R1+0x3550], R12 ;  /* 0x0035500c01007387 */ /* 0x000fe20000100a00 */
[----:B------:R-:W-:-:S02]  /*3e480*/  IMAD.MOV.U32 R7, RZ, RZ, R15 ;  /* 0x000000ffff077224 */ /* 0x000fc400078e000f */
[----:B------:R-:W-:Y:S02]  /*3e490*/  IMAD.MOV.U32 R6, RZ, RZ, R14 ;  /* 0x000000ffff067224 */ /* 0x000fe400078e000e */
[----:B------:R-:W-:Y:S02]  /*3e4a0*/  IMAD.MOV.U32 R67, RZ, RZ, R68 ;  /* 0x000000ffff437224 */ /* 0x000fe400078e0044 */
[----:B------:R-:W-:Y:S01]  /*3e4b0*/  IMAD.MOV.U32 R66, RZ, RZ, R5 ;  /* 0x000000ffff427224 */ /* 0x000fe200078e0005 */
[----:B------:R0:W-:Y:S04]  /*3e4c0*/  STL.64 [R1+0xcb8], R6 ;  /* 0x000cb80601007387 */ /* 0x0001e80000100a00 */
[----:B------:R-:W-:Y:S04]  /*3e4d0*/  STL.64 [R1+0xcb0], R92 ;  /* 0x000cb05c01007387 */ /* 0x000fe80000100a00 */
[----:B------:R1:W-:Y:S04]  /*3e4e0*/  STL.64 [R1+0x3558], R92 ;  /* 0x0035585c01007387 */ /* 0x0003e80000100a00 */
[----:B------:R-:W0:Y:S04]  /*3e4f0*/  LDL.LU R68, [R1+0xd00] ;  /* 0x000d000001447983 */ /* 0x000e280000300800 */
        /* <DEDUP_REMOVED lines=20> */
[----:B------:R-:W-:Y:S04]  /*3e640*/  STL.64 [R1+0x3578], R14 ;  /* 0x0035780e01007387 */ /* 0x000fe80000100a00 */
[----:B------:R-:W4:Y:S04]  /*3e650*/  LDL.LU R26, [R1+0xd20] ;  /* 0x000d2000011a7983 */ /* 0x000f280000300800 */
[----:B------:R-:W4:Y:S04]  /*3e660*/  LDL.LU R27, [R1+0x1fc4] ;  /* 0x001fc400011b7983 */ /* 0x000f280000300800 */
[----:B------:R-:W4:Y:S04]  /*3e670*/  LDL.LU R36, [R1+0xd28] ;  /* 0x000d280001247983 */ /* 0x000f280000300800 */
[----:B------:R-:W4:Y:S04]  /*3e680*/  LDL.LU R37, [R1+0x1fc8] ;  /* 0x001fc80001257983 */ /* 0x000f280000300800 */
[----:B------:R-:W4:Y:S01]  /*3e690*/  LDL.LU R45, [R1+0xd30] ;  /* 0x000d3000012d7983 */ /* 0x000f220000300800 */
[----:B------:R-:W-:-:S02]  /*3e6a0*/  IMAD.MOV.U32 R80, RZ, RZ, R83 ;  /* 0x000000ffff507224 */ /* 0x000fc400078e0053 */
[----:B------:R-:W-:Y:S01]  /*3e6b0*/  IMAD.MOV.U32 R19, RZ, RZ, R82 ;  /* 0x000000ffff137224 */ /* 0x000fe200078e0052 */
[----:B------:R-:W4:Y:S01]  /*3e6c0*/  LDL.LU R83, [R1+0x1fcc] ;  /* 0x001fcc0001537983 */ /* 0x000f220000300800 */
[----:B------:R-:W-:-:S03]  /*3e6d0*/  IMAD.MOV.U32 R18, RZ, RZ, R69 ;  /* 0x000000ffff127224 */ /* 0x000fc600078e0045 */
[----:B------:R-:W4:Y:S04]  /*3e6e0*/  LDL.LU R82, [R1+0xd38] ;  /* 0x000d380001527983 */ /* 0x000f280000300800 */
[----:B------:R-:W4:Y:S04]  /*3e6f0*/  LDL.LU R69, [R1+0x1fd0] ;  /* 0x001fd00001457983 */ /* 0x000f280000300800 */
[----:B------:R-:W-:Y:S04]  /*3e700*/  STL.64 [R1+0xce0], R30 ;  /* 0x000ce01e01007387 */ /* 0x000fe80000100a00 */
[----:B------:R-:W-:Y:S04]  /*3e710*/  STL.64 [R1+0x3580], R30 ;  /* 0x0035801e01007387 */ /* 0x000fe80000100a00 */
[----:B------:R-:W-:Y:S04]  /*3e720*/  STL.64 [R1+0xce8], R56 ;  /* 0x000ce83801007387 */ /* 0x000fe80000100a00 */
[----:B------:R-:W-:Y:S04]  /*3e730*/  STL.64 [R1+0x3588], R56 ;  /* 0x0035883801007387 */ /* 0x000fe80000100a00 */
[----:B------:R-:W-:Y:S04]  /*3e740*/  STL.64 [R1+0xcf0], R80 ;  /* 0x000cf05001007387 */ /* 0x000fe80000100a00 */
[----:B------:R0:W-:Y:S04]  /*3e750*/  STL.64 [R1+0x3590], R80 ;  /* 0x0035905001007387 */ /* 0x0001e80000100a00 */
[----:B------:R-:W-:Y:S04]  /*3e760*/  STL.64 [R1+0xcf8], R18 ;  /* 0x000cf81201007387 */ /* 0x000fe80000100a00 */
[----:B------:R-:W-:Y:S01]  /*3e770*/  STL.64 [R1+0x3598], R18 ;  /* 0x0035981201007387 */ /* 0x000fe20000100a00 */
[----:B0-----:R-:W-:-:S02]  /*3e780*/  IMAD.MOV.U32 R7, RZ, RZ, R68 ;  /* 0x000000ffff077224 */ /* 0x001fc400078e0044 */
[----:B------:R-:W-:Y:S01]  /*3e790*/  IMAD.MOV.U32 R6, RZ, RZ, R5 ;  /* 0x000000ffff067224 */ /* 0x000fe200078e0005 */
[----:B------:R-:W4:Y:S04]  /*3e7a0*/  LDL.LU R68, [R1+0xd40] ;  /* 0x000d400001447983 */ /* 0x000f280000300800 */
[----:B------:R-:W4:Y:S01]  /*3e7b0*/  LDL.LU R5, [R1+0x1fd4] ;  /* 0x001fd40001057983 */ /* 0x000f220000300800 */
[----:B--2---:R-:W-:Y:S02]  /*3e7c0*/  IMAD.MOV.U32 R33, RZ, RZ, R0 ;  /* 0x000000ffff217224 */ /* 0x004fe400078e0000 */
        /* <DEDUP_REMOVED lines=12> */
[----:B------:R-:W-:Y:S01]  /*3e890*/  STL.64 [R1+0x35a0], R6 ;  /* 0x0035a00601007387 */ /* 0x000fe20000100a00 */
[----:B------:R-:W-:-:S02]  /*3e8a0*/  LOP3.LUT R27, R27, R26, RZ, 0x3c, !PT ;  /* 0x0000001a1b1b7212 */ /* 0x000fc400078e3cff */
[----:B------:R-:W-:Y:S02]  /*3e8b0*/  LOP3.LUT R37, R37, R36, RZ, 0x3c, !PT ;  /* 0x0000002425257212 */ /* 0x000fe400078e3cff */
[----:B------:R-:W-:Y:S01]  /*3e8c0*/  LOP3.LUT R26, R27, R26, RZ, 0x3c, !PT ;  /* 0x0000001a1b1a7212 */ /* 0x000fe200078e3cff */
[----:B------:R-:W-:Y:S01]  /*3e8d0*/  STL.64 [R1+0xd08], R32 ;  /* 0x000d082001007387 */ /* 0x000fe20000100a00 */
        /* <DEDUP_REMOVED lines=15> */
[----:B------:R-:W-:Y:S01]  /*3e9d0*/  IMAD.MOV.U32 R20, RZ, RZ, R69 ;  /* 0x000000ffff147224 */ /* 0x000fe200078e0045 */
        /* <DEDUP_REMOVED lines=17> */
[----:B------:R-:W4:Y:S01]  /*3eaf0*/  LDL.LU R82, [R1+0x1ffc] ;  /* 0x001ffc0001527983 */ /* 0x000f220000300800 */
[----:B--2---:R-:W-:-:S02]  /*3eb00*/  IMAD.MOV.U32 R38, RZ, RZ, R3 ;  /* 0x000000ffff267224 */ /* 0x004fc400078e0003 */
[----:B------:R-:W-:Y:S01]  /*3eb10*/  IMAD.MOV.U32 R53, RZ, RZ, R2 ;  /* 0x000000ffff357224 */ /* 0x000fe200078e0002 */
[----:B------:R-:W2:Y:S04]  /*3eb20*/  LDL.LU R3, [R1+0xd98] ;  /* 0x000d980001037983 */ /* 0x000ea80000300800 */
[----:B------:R-:W2:Y:S04]  /*3eb30*/  LDL.LU R2, [R1+0x2000] ;  /* 0x0020000001027983 */ /* 0x000ea80000300800 */
[----:B------:R-:W2:Y:S01]  /*3eb40*/  LDL.LU R63, [R1+0xda0] ;  /* 0x000da000013f7983 */ /* 0x000ea20000300800 */
[----:B------:R-:W-:-:S03]  /*3eb50*/  IMAD.MOV.U32 R49, RZ, RZ, R68 ;  /* 0x000000ffff317224 */ /* 0x000fc600078e0044 */
[----:B------:R-:W2:Y:S01]  /*3eb60*/  LDL.LU R69, [R1+0x2004] ;  /* 0x0020040001457983 */ /* 0x000ea20000300800 */
[----:B------:R-:W-:-:S03]  /*3eb70*/  IMAD.MOV.U32 R48, RZ, RZ, R5 ;  /* 0x000000ffff307224 */ /* 0x000fc600078e0005 */
[----:B------:R-:W2:Y:S01]  /*3eb80*/  LDL.LU R68, [R1+0xda8] ;  /* 0x000da80001447983 */ /* 0x000ea20000300800 */
[----:B------:R-:W-:-:S03]  /*3eb90*/  IMAD.MOV.U32 R39, RZ, RZ, R0 ;  /* 0x000000ffff277224 */ /* 0x000fc600078e0000 */
[----:B------:R-:W2:Y:S01]  /*3eba0*/  LDL.LU R5, [R1+0x2008] ;  /* 0x0020080001057983 */ /* 0x000ea20000300800 */
[----:B---3--:R-:W-:-:S03]  /*3ebb0*/  IMAD.MOV.U32 R52, RZ, RZ, R91 ;  /* 0x000000ffff347224 */ /* 0x008fc600078e005b */
[----:B------:R-:W3:Y:S04]  /*3ebc0*/  LDL.LU R0, [R1+0xdb0] ;  /* 0x000db00001007983 */ /* 0x000ee80000300800 */
[----:B------:R-:W2:Y:S01]  /*3ebd0*/  LDL.LU R91, [R1+0x200c] ;  /* 0x00200c00015b7983 */ /* 0x000ea20000300800 */
        /* <DEDUP_REMOVED lines=23> */
[----:B------:R-:W-:Y:S01]  /*3ed50*/  STL.64 [R1+0xd60], R46 ;  /* 0x000d602e01007387 */ /* 0x000fe20000100a00 */
[----:B------:R-:W-:-:S03]  /*3ed60*/  LOP3.LUT R75, R75, R74, RZ, 0x3c, !PT ;  /* 0x0000004a4b4b7212 */ /* 0x000fc600078e3cff */
        /* <DEDUP_REMOVED lines=18> */
[----:B--2---:R-:W-:Y:S02]  /*3ee90*/  IMAD.MOV.U32 R79, RZ, RZ, R3 ;  /* 0x000000ffff4f7224 */ /* 0x004fe400078e0003 */
[----:B------:R-:W-:Y:S01]  /*3eea0*/  IMAD.MOV.U32 R78, RZ, RZ, R2 ;  /* 0x000000ffff4e7224 */ /* 0x000fe200078e0002 */
[----:B------:R-:W2:Y:S04]  /*3eeb0*/  LDL.LU R3, [R1+0xdd8] ;  /* 0x000dd80001037983 */ /* 0x000ea80000300800 */
[----:B------:R-:W2:Y:S04]  /*3eec0*/  LDL.LU R2, [R1+0x2020] ;  /* 0x0020200001027983 */ /* 0x000ea80000300800 */
[----:B------:R-:W-:Y:S04]  /*3eed0*/  STL.64 [R1+0xd80], R54 ;  /* 0x000d803601007387 */ /* 0x000fe80000100a00 */
[----:B------:R-:W-:Y:S04]  /*3eee0*/  STL.64 [R1+0xd88], R24 ;  /* 0x000d881801007387 */ /* 0x000fe80000100a00 */
[----:B------:R-:W-:Y:S04]  /*3eef0*/  STL.64 [R1+0xd90], R22 ;  /* 0x000d901601007387 */ /* 0x000fe80000100a00 */
[----:B------:R-:W-:Y:S04]  /*3ef00*/  STL.64 [R1+0xd98], R78 ;  /* 0x000d984e01007387 */ /* 0x000fe80000100a00 */
[----:B------:R-:W2:Y:S04]  /*3ef10*/  LDL.LU R12, [R1+0xde0] ;  /* 0x000de000010c7983 */ /* 0x000ea80000300800 */
[----:B------:R-:W2:Y:S04]  /*3ef20*/  LDL.LU R13, [R1+0x2024] ;  /* 0x00202400010d7983 */ /* 0x000ea80000300800 */
[----:B-1----:R-:W2:Y:S04]  /*3ef30*/  LDL.LU R92, [R1+0xde8] ;  /* 0x000de800015c7983 */ /* 0x002ea80000300800 */
[----:B------:R-:W2:Y:S04]  /*3ef40*/  LDL.LU R93, [R1+0x2028] ;  /* 0x00202800015d7983 */ /* 0x000ea80000300800 */
[----:B------:R-:W2:Y:S04]  /*3ef50*/  LDL.LU R66, [R1+0xdf0] ;  /* 0x000df00001427983 */ /* 0x000ea80000300800 */
        /* <DEDUP_REMOVED lines=10> */
[----:B------:R-:W3:Y:S01]  /*3f000*/  LDL.LU R5, [R1+0x2038] ;  /* 0x0020380001057983 */ /* 0x000ee20000300800 */
[----:B------:R-:W-:-:S03]  /*3f010*/  IMAD.MOV.U32 R42, RZ, RZ, R91 ;  /* 0x000000ffff2a7224 */ /* 0x000fc600078e005b */
[----:B------:R-:W3:Y:S04]  /*3f020*/  LDL.LU R0, [R1+0xe10] ;  /* 0x000e100001007983 */ /* 0x000ee80000300800 */
[----:B------:R-:W3:Y:S01]  /*3f030*/  LDL.LU R91, [R1+0x203c] ;  /* 0x00203c00015b7983 */ /* 0x000ee20000300800 */
[----:B----4-:R-:W-:Y:S02]  /*3f040*/  IMAD.MOV.U32 R41, RZ, RZ, R89 ;  /* 0x000000ffff297224 */ /* 0x010fe400078e0059 */
[----:B------:R-:W-:Y:S01]  /*3f050*/  IMAD.MOV.U32 R40, RZ, RZ, R87 ;  /* 0x000000ffff287224 */ /* 0x000fe200078e0057 */
[----:B------:R-:W4:Y:S04]  /*3f060*/  LDL.LU R89, [R1+0xe18] ;  /* 0x000e180001597983 */ /* 0x000f280000300800 */
[----:B------:R-:W3:Y:S04]  /*3f070*/  LDL.LU R87, [R1+0x2040] ;  /* 0x0020400001577983 */ /* 0x000ee80000300800 */
[----:B------:R-:W-:Y:S04]  /*3f080*/  STL.64 [R1+0xda0], R62 ;  /* 0x000da03e01007387 */ /* 0x000fe80000100a00 */
[----:B------:R-:W-:Y:S04]  /*3f090*/  STL.64 [R1+0xda8], R60 ;  /* 0x000da83c01007387 */ /* 0x000fe80000100a00 */
[----:B------:R-:W-:Y:S04]  /*3f0a0*/  STL.64 [R1+0xdb0], R42 ;  /* 0x000db02a01007387 */ /* 0x000fe80000100a00 */
[----:B------:R-:W-:Y:S04]  /*3f0b0*/  STL.64 [R1+0xdb8], R40 ;  /* 0x000db82801007387 */ /* 0x000fe80000100a00 */
[----:B------:R-:W4:Y:S04]  /*3f0c0*/  LDL.LU R80, [R1+0xe20] ;  /* 0x000e200001507983 */ /* 0x000f280000300800 */
[----:B------:R-:W4:Y:S01]  /*3f0d0*/  LDL.LU R81, [R1+0x2044] ;  /* 0x0020440001517983 */ /* 0x000f220000300800 */
[----:B------:R-:W-:-:S02]  /*3f0e0*/  IMAD.MOV.U32 R59, RZ, RZ, R29 ;  /* 0x000000ffff3b7224 */ /* 0x000fc400078e001d */
[----:B------:R-:W-:Y:S02]  /*3f0f0*/  IMAD.MOV.U32 R58, RZ, RZ, R28 ;  /* 0x000000ffff3a7224 */ /* 0x000fe400078e001c */
[----:B------:R-:W-:Y:S02]  /*3f100*/  IMAD.MOV.U32 R9, RZ, RZ, R17 ;  /* 0x000000ffff097224 */ /* 0x000fe400078e0011 */
[----:B------:R-:W-:Y:S02]  /*3f110*/  IMAD.MOV.U32 R8, RZ, RZ, R16 ;  /* 0x000000ffff087224 */ /* 0x000fe400078e0010 */
[----:B------:R-:W-:Y:S02]  /*3f120*/  IMAD.MOV.U32 R17, RZ, RZ, R83 ;  /* 0x000000ffff117224 */ /* 0x000fe400078e0053 */
[----:B------:R-:W-:Y:S01]  /*3f130*/  IMAD.MOV.U32 R16, RZ, RZ, R82 ;  /* 0x000000ffff107224 */ /* 0x000fe200078e0052 */
[----:B--2---:R0:W-:Y:S04]  /*3f140*/  STL.64 [R1+0xdd8], R2 ;  /* 0x000dd80201007387 */ /* 0x0041e80000100a00 */
[----:B------:R-:W2:Y:S04]  /*3f150*/  LDL.LU R29, [R1+0xe28] ;  /* 0x000e2800011d7983 */ /* 0x000ea80000300800 */
[----:B------:R-:W2:Y:S04]  /*3f160*/  LDL.LU R28, [R1+0x2048] ;  /* 0x00204800011c7983 */ /* 0x000ea80000300800 */
[----:B------:R-:W2:Y:S04]  /*3f170*/  LDL.LU R83, [R1+0xe30] ;  /* 0x000e300001537983 */ /* 0x000ea80000300800 */
[----:B------:R-:W2:Y:S04]  /*3f180*/  LDL.LU R82, [R1+0x204c] ;  /* 0x00204c0001527983 */ /* 0x000ea80000300800 */
[----:B0-----:R-:W2:Y:S04]  /*3f190*/  LDL.LU R3, [R1+0xe38] ;  /* 0x000e380001037983 */ /* 0x001ea80000300800 */
[----:B------:R-:W2:Y:S01]  /*3f1a0*/  LDL.LU R2, [R1+0x2050] ;  /* 0x0020500001027983 */ /* 0x000ea20000300800 */
        /* <DEDUP_REMOVED lines=16> */
[----:B------:R-:W-:Y:S04]  /*3f2b0*/  STL.64 [R1+0xde8], R92 ;  /* 0x000de85c01007387 */ /* 0x000fe80000100a00 */
[----:B------:R-:W-:Y:S04]  /*3f2c0*/  STL.64 [R1+0xdf0], R66 ;  /* 0x000df04201007387 */ /* 0x000fe80000100a00 */
[----:B------:R-:W-:Y:S01]  /*3f2d0*/  STL.64 [R1+0xdf8], R72 ;  /* 0x000df84801007387 */ /* 0x000fe20000100a00 */
        /* <DEDUP_REMOVED lines=9> */
[----:B------:R-:W-:Y:S02]  /*3f370*/  IMAD.MOV.U32 R30, RZ, RZ, R91 ;  /* 0x000000ffff1e7224 */ /* 0x000fe400078e005b */
[----:B------:R-:W-:Y:S02]  /*3f380*/  IMAD.MOV.U32 R56, RZ, RZ, R87 ;  /* 0x000000ffff387224 */ /* 0x000fe400078e0057 */
[----:B----4-:R-:W-:Y:S01]  /*3f390*/  IMAD.MOV.U32 R57, RZ, RZ, R89 ;  /* 0x000000ffff397224 */ /* 0x010fe200078e0059 */
[----:B------:R-:W4:Y:S04]  /*3f3a0*/  LDL.LU R87, [R1+0x205c] ;  /* 0x00205c0001577983 */ /* 0x000f280000300800 */
[----:B------:R-:W4:Y:S04]  /*3f3b0*/  LDL.LU R91, [R1+0xe58] ;  /* 0x000e5800015b7983 */ /* 0x000f280000300800 */
[----:B------:R-:W4:Y:S04]  /*3f3c0*/  LDL.LU R89, [R1+0x2060] ;  /* 0x0020600001597983 */ /* 0x000f280000300800 */
[----:B------:R-:W-:Y:S04]  /*3f3d0*/  STL.64 [R1+0xe00], R70 ;  /* 0x000e004601007387 */ /* 0x000fe80000100a00 */
[----:B------:R-:W-:Y:S04]  /*3f3e0*/  STL.64 [R1+0xe08], R14 ;  /* 0x000e080e01007387 */ /* 0x000fe80000100a00 */
[----:B------:R-:W-:Y:S04]  /*3f3f0*/  STL.64 [R1+0xe10], R30 ;  /* 0x000e101e01007387 */ /* 0x000fe80000100a00 */
[----:B------:R-:W-:Y:S01]  /*3f400*/  STL.64 [R1+0xe18], R56 ;  /* 0x000e183801007387 */ /* 0x000fe20000100a00 */
[----:B--2---:R-:W-:-:S02]  /*3f410*/  IMAD.MOV.U32 R7, RZ, RZ, R83 ;  /* 0x000000ffff077224 */ /* 0x004fc400078e0053 */
[----:B------:R-:W-:Y:S01]  /*3f420*/  IMAD.MOV.U32 R6, RZ, RZ, R82 ;  /* 0x000000ffff067224 */ /* 0x000fe200078e0052 */
[----:B------:R-:W2:Y:S04]  /*3f430*/  LDL.LU R83, [R1+0xe60] ;  /* 0x000e600001537983 */ /* 0x000ea80000300800 */
[----:B------:R-:W2:Y:S04]  /*3f440*/  LDL.LU R82, [R1+0x2064] ;  /* 0x0020640001527983 */ /* 0x000ea80000300800 */
[----:B------:R-:W2:Y:S04]  /*3f450*/  LDL.LU R20, [R1+0xe68] ;  /* 0x000e680001147983 */ /* 0x000ea80000300800 */
[----:B------:R-:W2:Y:S04]  /*3f460*/  LDL.LU R21, [R1+0x2068] ;  /* 0x0020680001157983 */ /* 0x000ea80000300800 */
[----:B------:R-:W2:Y:S01]  /*3f470*/  LDL.LU R49, [R1+0xe70] ;  /* 0x000e700001317983 */ /* 0x000ea20000300800 */
[----:B------:R-:W-:-:S03]  /*3f480*/  IMAD.MOV.U32 R33, RZ, RZ, R3 ;  /* 0x000000ffff217224 */ /* 0x000fc600078e0003 */
[----:B------:R-:W2:Y:S04]  /*3f490*/  LDL.LU R3, [R1+0x206c] ;  /* 0x00206c0001037983 */ /* 0x000ea80000300800 */
        /* <DEDUP_REMOVED lines=8> */
[----:B------:R-:W2:Y:S04]  /*3f520*/  LDL.LU R29, [R1+0xe90] ;  /* 0x000e9000011d7983 */ /* 0x000ea80000300800 */
[----:B------:R-:W2:Y:S01]  /*3f530*/  LDL.LU R2, [R1+0x207c] ;  /* 0x00207c0001027983 */ /* 0x000ea20000300800 */
[----:B------:R-:W-:-:S04]  /*3f540*/  LOP3.LUT R81, R81, R80, RZ, 0x3c, !PT ;  /* 0x0000005051517212 */ /* 0x000fc800078e3cff */
[C---:B------:R-:W-:Y:S01]  /*3f550*/  LOP3.LUT R80, R81.reuse, R80, RZ, 0x3c, !PT ;  /* 0x0000005051507212 */ /* 0x040fe200078e3cff */
[----:B------:R-:W-:Y:S02]  /*3f560*/  IMAD.MOV.U32 R18, RZ, RZ, R28 ;  /* 0x000000ffff127224 */ /* 0x000fe400078e001c */
[----:B------:R-:W2:Y:S01]  /*3f570*/  LDL.LU R28, [R1+0xe98] ;  /* 0x000e9800011c7983 */ /* 0x000ea20000300800 */
[----:B------:R-:W-:-:S05]  /*3f580*/  LOP3.LUT R81, R81, R80, RZ, 0x3c, !PT ;  /* 0x0000005051517212 */ /* 0x000fca00078e3cff */
[----:B------:R-:W-:Y:S04]  /*3f590*/  STL.64 [R1+0xe20], R80 ;  /* 0x000e205001007387 */ /* 0x000fe80000100a00 */
[----:B------:R-:W-:Y:S04]  /*3f5a0*/  STL.64 [R1+0xe28], R18 ;  /* 0x000e281201007387 */ /* 0x000fe80000100a00 */
[----:B------:R-:W-:Y:S04]  /*3f5b0*/  STL.64 [R1+0xe30], R6 ;  /* 0x000e300601007387 */ /* 0x000fe80000100a00 */
[----:B------:R-:W-:Y:S01]  /*3f5c0*/  STL.64 [R1+0xe38], R32 ;  /* 0x000e382001007387 */ /* 0x000fe20000100a00 */
[----:B------:R-:W-:-:S02]  /*3f5d0*/  IMAD.MOV.U32 R34, RZ, RZ, R69 ;  /* 0x000000ffff227224 */ /* 0x000fc400078e0045 */
[----:B---3--:R-:W-:Y:S01]  /*3f5e0*/  IMAD.MOV.U32 R65, RZ, RZ, R68 ;  /* 0x000000ffff417224 */ /* 0x008fe200078e0044 */
[----:B------:R-:W3:Y:S01]  /*3f5f0*/  LDL.LU R69, [R1+0xea0] ;  /* 0x000ea00001457983 */ /* 0x000ee20000300800 */
[----:B------:R-:W-:-:S03]  /*3f600*/  IMAD.MOV.U32 R64, RZ, RZ, R5 ;  /* 0x000000ffff407224 */ /* 0x000fc600078e0005 */
[----:B------:R-:W3:Y:S04]  /*3f610*/  LDL.LU R68, [R1+0x2080] ;  /* 0x0020800001447983 */ /* 0x000ee80000300800 */
[----:B------:R-:W3:Y:S01]  /*3f620*/  LDL.LU R5, [R1+0x2084] ;  /* 0x0020840001057983 */ /* 0x000ee20000300800 */
[----:B------:R-:W-:Y:S02]  /*3f630*/  IMAD.MOV.U32 R37, RZ, RZ, R0 ;  /* 0x000000ffff257224 */ /* 0x000fe400078e0000 */
[----:B----4-:R-:W-:Y:S02]  /*3f640*/  IMAD.MOV.U32 R36, RZ, RZ, R87 ;  /* 0x000000ffff247224 */ /* 0x010fe400078e0057 */
[----:B------:R-:W-:Y:S01]  /*3f650*/  IMAD.MOV.U32 R45, RZ, RZ, R91 ;  /* 0x000000ffff2d7224 */ /* 0x000fe200078e005b */
[----:B------:R-:W4:Y:S01]  /*3f660*/  LDL.LU R87, [R1+0x2088] ;  /* 0x0020880001577983 */ /* 0x000f220000300800 */
[----:B------:R-:W-:-:S03]  /*3f670*/  IMAD.MOV.U32 R44, RZ, RZ, R89 ;  /* 0x000000ffff2c7224 */ /* 0x000fc600078e0059 */
[----:B------:R-:W3:Y:S04]  /*3f680*/  LDL.LU R89, [R1+0x208c] ;  /* 0x00208c0001597983 */ /* 0x000ee80000300800 */
[----:B------:R-:W3:Y:S04]  /*3f690*/  LDL.LU R91, [R1+0x2090] ;  /* 0x00209000015b7983 */ /* 0x000ee80000300800 */
[----:B------:R-:W4:Y:S04]  /*3f6a0*/  LDL R0, [R1+0x150c] ;  /* 0x00150c0001007983 */ /* 0x000f280000100800 */
[----:B------:R-:W-:Y:S04]  /*3f6b0*/  STL.64 [R1+0xe40], R34 ;  /* 0x000e402201007387 */ /* 0x000fe80000100a00 */
[----:B------:R-:W-:Y:S04]  /*3f6c0*/  STL.64 [R1+0xe48], R64 ;  /* 0x000e484001007387 */ /* 0x000fe80000100a00 */
[----:B------:R-:W-:Y:S04]  /*3f6d0*/  STL.64 [R1+0xe50], R36 ;  /* 0x000e502401007387 */ /* 0x000fe80000100a00 */
[----:B------:R-:W-:Y:S01]  /*3f6e0*/  STL.64 [R1+0xe58], R44 ;  /* 0x000e582c01007387 */ /* 0x000fe20000100a00 */
[----:B--2---:R-:W-:-:S04]  /*3f6f0*/  LOP3.LUT R21, R21, R20, RZ, 0x3c, !PT ;  /* 0x0000001415157212 */ /* 0x004fc800078e3cff */
[----:B------:R-:W-:Y:S02]  /*3f700*/  LOP3.LUT R20, R21, R20, RZ, 0x3c, !PT ;  /* 0x0000001415147212 */ /* 0x000fe400078e3cff */
[-C--:B------:R-:W-:Y:S01]  /*3f710*/  LOP3.LUT R39, R39, R38.reuse, RZ, 0x3c, !PT ;  /* 0x0000002627277212 */ /* 0x080fe200078e3cff */
[----:B------:R-:W-:Y:S02]  /*3f720*/  IMAD.MOV.U32 R48, RZ, RZ, R3 ;  /* 0x000000ffff307224 */ /* 0x000fe400078e0003 */
[----:B------:R-:W2:Y:S01]  /*3f730*/  LDL R3, [R1+0x1508] ;  /* 0x0015080001037983 */ /* 0x000ea20000100800 */
[----:B------:R-:W-:Y:S02]  /*3f740*/  LOP3.LUT R38, R39, R38, RZ, 0x3c, !PT ;  /* 0x0000002627267212 */ /* 0x000fe400078e3cff */
[----:B------:R-:W-:Y:S01]  /*3f750*/  LOP3.LUT R21, R21, R20, RZ, 0x3c, !PT ;  /* 0x0000001415157212 */ /* 0x000fe200078e3cff */
[----:B------:R-:W-:Y:S01]  /*3f760*/  STL.64 [R1+0xe60], R82 ;  /* 0x000e605201007387 */ /* 0x000fe20000100a00 */
[----:B------:R-:W-:-:S03]  /*3f770*/  LOP3.LUT R39, R39, R38, RZ, 0x3c, !PT ;  /* 0x0000002627277212 */ /* 0x000fc600078e3cff */
[----:B------:R-:W-:Y:S04]  /*3f780*/  STL.64 [R1+0xe68], R20 ;  /* 0x000e681401007387 */ /* 0x000fe80000100a00 */
[----:B------:R-:W-:Y:S04]  /*3f790*/  STL.64 [R1+0xe70], R48 ;  /* 0x000e703001007387 */ /* 0x000fe80000100a00 */
[----:B------:R-:W-:Y:S01]  /*3f7a0*/  STL.64 [R1+0xe78], R38 ;  /* 0x000e782601007387 */ /* 0x000fe20000100a00 */
[----:B------:R-:W-:-:S03]  /*3f7b0*/  IMAD.MOV.U32 R46, RZ, RZ, R2 ;  /* 0x000000ffff2e7224 */ /* 0x000fc600078e0002 */
[----:B------:R-:W2:Y:S01]  /*3f7c0*/  LDL R2, [R1+0x1504] ;  /* 0x0015040001027983 */ /* 0x000ea20000100800 */
[----:B------:R-:W-:Y:S02]  /*3f7d0*/  ISETP.GT.AND P1, PT, R4, RZ, PT ;  /* 0x000000ff0400720c */ /* 0x000fe40003f24270 */
[----:B---3--:R-:W-:Y:S02]  /*3f7e0*/  LOP3.LUT R91, R91, R90, RZ, 0x3c, !PT ;  /* 0x0000005a5b5b7212 */ /* 0x008fe400078e3cff */
[----:B------:R-:W-:Y:S02]  /*3f7f0*/  LOP3.LUT R89, R89, R88, RZ, 0x3c, !PT ;  /* 0x0000005859597212 */ /* 0x000fe400078e3cff */
[----:B------:R-:W-:Y:S02]  /*3f800*/  LOP3.LUT R90, R91, R90, RZ, 0x3c, !PT ;  /* 0x0000005a5b5a7212 */ /* 0x000fe400078e3cff */
[----:B------:R-:W-:Y:S02]  /*3f810*/  LOP3.LUT R88, R89, R88, RZ, 0x3c, !PT ;  /* 0x0000005859587212 */ /* 0x000fe400078e3cff */
[----:B------:R-:W-:-:S02]  /*3f820*/  LOP3.LUT R91, R91, R90, RZ, 0x3c, !PT ;  /* 0x0000005a5b5b7212 */ /* 0x000fc400078e3cff */
[----:B------:R-:W-:Y:S02]  /*3f830*/  LOP3.LUT R89, R89, R88, RZ, 0x3c, !PT ;  /* 0x0000005859597212 */ /* 0x000fe400078e3cff */
[-C--:B----4-:R-:W-:Y:S01]  /*3f840*/  LOP3.LUT R87, R87, R86.reuse, RZ, 0x3c, !PT ;  /* 0x0000005657577212 */ /* 0x090fe200078e3cff */
[----:B------:R-:W3:Y:S03]  /*3f850*/  @P1 LDG.E.U16 R0, desc[UR6][R90.64] ;  /* 0x000000065a001981 */ /* 0x000ee6000c1e1500 */
[----:B------:R-:W-:-:S04]  /*3f860*/  LOP3.LUT R86, R87, R86, RZ, 0x3c, !PT ;  /* 0x0000005657567212 */ /* 0x000fc800078e3cff */
[----:B------:R-:W-:Y:S01]  /*3f870*/  LOP3.LUT R87, R87, R86, RZ, 0x3c, !PT ;  /* 0x0000005657577212 */ /* 0x000fe200078e3cff */
[----:B--2---:R-:W2:Y:S04]  /*3f880*/  @P1 LDG.E.U16 R3, desc[UR6][R88.64] ;  /* 0x0000000658031981 */ /* 0x004ea8000c1e1500 */
[----:B------:R-:W4:Y:S01]  /*3f890*/  @P1 LDG.E.U16 R2, desc[UR6][R86.64] ;  /* 0x0000000656021981 */ /* 0x000f22000c1e1500 */
[----:B------:R-:W-:-:S04]  /*3f8a0*/  LOP3.LUT R53, R53, R52, RZ, 0x3c, !PT ;  /* 0x0000003435357212 */ /* 0x000fc800078e3cff */
[C---:B------:R-:W-:Y:S01]  /*3f8b0*/  LOP3.LUT R52, R53.reuse, R52, RZ, 0x3c, !PT ;  /* 0x0000003435347212 */ /* 0x040fe200078e3cff */
[----:B------:R-:W-:Y:S02]  /*3f8c0*/  IMAD.MOV.U32 R76, RZ, RZ, R26 ;  /* 0x000000ffff4c7224 */ /* 0x000fe400078e001a */
[----:B------:R-:W-:Y:S01]  /*3f8d0*/  IMAD.MOV.U32 R77, RZ, RZ, R27 ;  /* 0x000000ffff4d7224 */ /* 0x000fe200078e001b */
[----:B------:R-:W-:Y:S01]  /*3f8e0*/  LOP3.LUT R53, R53, R52, RZ, 0x3c, !PT ;  /* 0x0000003435357212 */ /* 0x000fe200078e3cff */
[----:B------:R-:W-:Y:S02]  /*3f8f0*/  IMAD.MOV.U32 R47, RZ, RZ, R29 ;  /* 0x000000ffff2f7224 */ /* 0x000fe400078e001d */
[----:B------:R-:W-:Y:S02]  /*3f900*/  IMAD.MOV.U32 R50, RZ, RZ, R28 ;  /* 0x000000ffff327224 */ /* 0x000fe400078e001c */
[----:B------:R-:W-:Y:S01]  /*3f910*/  IMAD.MOV.U32 R51, RZ, RZ, R84 ;  /* 0x000000ffff337224 */ /* 0x000fe200078e0054 */
[----:B------:R-:W-:Y:S04]  /*3f920*/  STL.64 [R1+0xe80], R52 ;  /* 0x000e803401007387 */ /* 0x000fe80000100a00 */
[----:B------:R-:W-:Y:S04]  /*3f930*/  STL.64 [R1+0xe88], R76 ;  /* 0x000e884c01007387 */ /* 0x000fe80000100a00 */
[----:B------:R-:W-:Y:S04]  /*3f940*/  STL.64 [R1+0xe90], R46 ;  /* 0x000e902e01007387 */ /* 0x000fe80000100a00 */
[----:B------:R-:W-:Y:S01]  /*3f950*/  STL.64 [R1+0xe98], R50 ;  /* 0x000e983201007387 */ /* 0x000fe20000100a00 */
[----:B------:R-:W-:-:S02]  /*3f960*/  IMAD.MOV.U32 R10, RZ, RZ, R68 ;  /* 0x000000ffff0a7224 */ /* 0x000fc400078e0044 */
[----:B------:R-:W-:Y:S01]  /*3f970*/  IMAD.MOV.U32 R11, RZ, RZ, R69 ;  /* 0x000000ffff0b7224 */ /* 0x000fe200078e0045 */
[----:B------:R-:W4:Y:S04]  /*3f980*/  LDL R68, [R1+0x1500] ;  /* 0x0015000001447983 */ /* 0x000f280000100800 */
[----:B------:R-:W-:Y:S04]  /*3f990*/  STL.64 [R1+0xea0], R10 ;  /* 0x000ea00a01007387 */ /* 0x000fe80000100a00 */
[----:B------:R-:W-:Y:S04]  /*3f9a0*/  STL [R1+0x211c], R90 ;  /* 0x00211c5a01007387 */ /* 0x000fe80000100800 */
[----:B------:R-:W-:Y:S04]  /*3f9b0*/  STL [R1+0x2118], R91 ;  /* 0x0021185b01007387 */ /* 0x000fe80000100800 */
[----:B------:R-:W-:Y:S01]  /*3f9c0*/  STL.64 [R1+0x21d8], R90 ;  /* 0x0021d85a01007387 */ /* 0x000fe20000100a00 */
[----:B------:R-:W-:-:S03]  /*3f9d0*/  IMAD.MOV.U32 R84, RZ, RZ, R5 ;  /* 0x000000ffff547224 */ /* 0x000fc600078e0005 */
[----:B------:R-:W-:Y:S04]  /*3f9e0*/  STL.64 [R1+0x23a8], R90 ;  /* 0x0023a85a01007387 */ /* 0x000fe80000100a00 */
[----:B------:R-:W4:Y:S04]  /*3f9f0*/  LDL R5, [R1+0x14fc] ;  /* 0x0014fc0001057983 */ /* 0x000f280000100800 */
[----:B---3--:R0:W-:Y:S04]  /*3fa00*/  @P1 STL [R1+0x150c], R0 ;  /* 0x00150c0001001387 */ /* 0x0081e80000100800 */
[----:B0-----:R-:W3:Y:S04]  /*3fa10*/  LDL R0, [R1+0x14f8] ;  /* 0x0014f80001007983 */ /* 0x001ee80000100800 */
[----:B--2---:R0:W-:Y:S04]  /*3fa20*/  @P1 STL [R1+0x1508], R3 ;  /* 0x0015080301001387 */ /* 0x0041e80000100800 */
[----:B0-----:R-:W2:Y:S04]  /*3fa30*/  LDL R3, [R1+0x14f0] ;  /* 0x0014f00001037983 */ /* 0x001ea80000100800 */
[----:B------:R-:W-:Y:S04]  /*3fa40*/  STL [R1+0x2124], R88 ;  /* 0x0021245801007387 */ /* 0x000fe80000100800 */
[----:B------:R-:W-:Y:S04]  /*3fa50*/  STL [R1+0x21f4], R88 ;  /* 0x0021f45801007387 */ /* 0x000fe80000100800 */
[----:B------:R-:W-:Y:S04]  /*3fa60*/  STL [R1+0x2120], R89 ;  /* 0x0021205901007387 */ /* 0x000fe80000100800 */
[----:B------:R-:W-:Y:S04]  /*3fa70*/  STL [R1+0x21f8], R89 ;  /* 0x0021f85901007387 */ /* 0x000fe80000100800 */
[----:B------:R0:W-:Y:S04]  /*3fa80*/  STL.64 [R1+0x23b0], R88 ;  /* 0x0023b05801007387 */ /* 0x0001e80000100a00 */
[----:B------:R-:W2:Y:S04]  /*3fa90*/  LDL R90, [R1+0x14ec] ;  /* 0x0014ec00015a7983 */ /* 0x000ea80000100800 */
[----:B------:R-:W2:Y:S04]  /*3faa0*/  LDL R91, [R1+0x14e8] ;  /* 0x0014e800015b7983 */ /* 0x000ea80000100800 */
[----:B0-----:R-:W2:Y:S04]  /*3fab0*/  LDL R89, [R1+0x14f4] ;  /* 0x0014f40001597983 */ /* 0x001ea80000100800 */
[----:B----4-:R0:W-:Y:S01]  /*3fac0*/  @P1 STL [R1+0x1504], R2 ;  /* 0x0015040201001387 */ /* 0x0101e20000100800 */
[----:B------:R-:W-:-:S03]  /*3fad0*/  ISETP.GT.AND P5, PT, R4, 0x1, PT ;  /* 0x000000010400780c */ /* 0x000fc60003fa4270 */
[----:B------:R-:W4:Y:S04]  /*3fae0*/  LDL R29, [R1+0x14e0] ;  /* 0x0014e000011d7983 */ /* 0x000f280000100800 */
[----:B------:R-:W4:Y:S04]  /*3faf0*/  @P1 LDG.E.U16 R68, desc[UR6][R84.64] ;  /* 0x0000000654441981 */ /* 0x000f28000c1e1500 */
[----:B0-----:R-:W4:Y:S04]  /*3fb00*/  LDL R2, [R1+0x14e4] ;  /* 0x0014e40001027983 */ /* 0x001f280000100800 */
[----:B------:R-:W4:Y:S01]  /*3fb10*/  @P5 LDG.E.U16 R5, desc[UR6][R10.64] ;  /* 0x000000060a055981 */ /* 0x000f22000c1e1500 */
[----:B------:R-:W-:-:S03]  /*3fb20*/  ISETP.GT.AND P4, PT, R4, 0x2, PT ;  /* 0x000000020400780c */ /* 0x000fc60003f84270 */
[----:B---3--:R-:W3:Y:S04]  /*3fb30*/  @P5 LDG.E.U16 R0, desc[UR6][R50.64] ;  /* 0x0000000632005981 */ /* 0x008ee8000c1e1500 */
[----:B--2---:R-:W2:Y:S04]  /*3fb40*/  @P5 LDG.E.U16 R3, desc[UR6][R76.64] ;  /* 0x000000064c035981 */ /* 0x004ea8000c1e1500 */
[----:B------:R-:W2:Y:S04]  /*3fb50*/  @P5 LDG.E.U16 R89, desc[UR6][R46.64] ;  /* 0x000000062e595981 */ /* 0x000ea8000c1e1500 */
[----:B------:R-:W-:Y:S04]  /*3fb60*/  STL [R1+0x212c], R86 ;  /* 0x00212c5601007387 */ /* 0x000fe80000100800 */
[----:B----4-:R-:W4:Y:S04]  /*3fb70*/  @P4 LDG.E.U16 R29, desc[UR6][R20.64] ;  /* 0x00000006141d4981 */ /* 0x010f28000c1e1500 */
[----:B------:R-:W4:Y:S04]  /*3fb80*/  @P4 LDG.E.U16 R2, desc[UR6][R48.64] ;  /* 0x0000000630024981 */ /* 0x000f28000c1e1500 */
[----:B------:R-:W-:Y:S04]  /*3fb90*/  STL [R1+0x21fc], R86 ;  /* 0x0021fc5601007387 */ /* 0x000fe80000100800 */
[----:B------:R-:W-:Y:S04]  /*3fba0*/  STL [R1+0x2128], R87 ;  /* 0x0021285701007387 */ /* 0x000fe80000100800 */
[----:B------:R-:W-:Y:S04]  /*3fbb0*/  STL [R1+0x2200], R87 ;  /* 0x0022005701007387 */ /* 0x000fe80000100800 */
[----:B------:R-:W-:Y:S04]  /*3fbc0*/  STL.64 [R1+0x23b8], R86 ;  /* 0x0023b85601007387 */ /* 0x000fe80000100a00 */
[----:B------:R-:W4:Y:S04]  /*3fbd0*/  LDL R69, [R1+0x14dc] ;  /* 0x0014dc0001457983 */ /* 0x000f280000100800 */
[----:B------:R-:W4:Y:S04]  /*3fbe0*/  LDL R26, [R1+0x14d8] ;  /* 0x0014d800011a7983 */ /* 0x000f280000100800 */
[----:B------:R-:W4:Y:S04]  /*3fbf0*/  LDL R27, [R1+0x14d4] ;  /* 0x0014d400011b7983 */ /* 0x000f280000100800 */
[----:B------:R0:W-:Y:S04]  /*3fc00*/  @P1 STL [R1+0x1500], R68 ;  /* 0x0015004401001387 */ /* 0x0001e80000100800 */
[----:B------:R-:W4:Y:S04]  /*3fc10*/  @P4 LDG.E.U16 R91, desc[UR6][R38.64] ;  /* 0x00000006265b4981 */ /* 0x000f28000c1e1500 */
[----:B------:R-:W4:Y:S04]  /*3fc20*/  @P4 LDG.E.U16 R90, desc[UR6][R52.64] ;  /* 0x00000006345a4981 */ /* 0x000f28000c1e1500 */
[----:B0-----:R-:W4:Y:S04]  /*3fc30*/  LDL R68, [R1+0x14d0] ;  /* 0x0014d00001447983 */ /* 0x001f280000100800 */
[----:B------:R-:W-:Y:S04]  /*3fc40*/  STL [R1+0x2134], R84 ;  /* 0x0021345401007387 */ /* 0x000fe80000100800 */
[----:B------:R-:W-:Y:S04]  /*3fc50*/  STL [R1+0x2204], R84 ;  /* 0x0022045401007387 */ /* 0x000fe80000100800 */
[----:B------:R-:W-:Y:S04]  /*3fc60*/  STL [R1+0x23c4], R84 ;  /* 0x0023c45401007387 */ /* 0x000fe80000100800 */
[----:B------:R-:W-:Y:S04]  /*3fc70*/  STL [R1+0x2130], R85 ;  /* 0x0021305501007387 */ /* 0x000fe80000100800 */
[----:B------:R-:W-:Y:S04]  /*3fc80*/  STL [R1+0x2208], R85 ;  /* 0x0022085501007387 */ /* 0x000fe80000100800 */
[----:B------:R-:W-:Y:S04]  /*3fc90*/  STL [R1+0x23c8], R85 ;  /* 0x0023c85501007387 */ /* 0x000fe80000100800 */
[----:B------:R-:W4:Y:S04]  /*3fca0*/  LDL.LU.64 R10, [R1+0x3620] ;  /* 0x00362000010a7983 */ /* 0x000f280000300a00 */
[----:B------:R0:W-:Y:S04]  /*3fcb0*/  @P5 STL [R1+0x14fc], R5 ;  /* 0x0014fc0501005387 */ /* 0x0001e80000100800 */
[----:B0-----:R-:W4:Y:S04]  /*3fcc0*/  LDL R5, [R1+0x14cc] ;  /* 0x0014cc0001057983 */ /* 0x001f280000100800 */
[----:B------:R-:W4:Y:S04]  /*3fcd0*/  LDL.LU.64 R50, [R1+0x3618] ;  /* 0x0036180001327983 */ /* 0x000f280000300a00 */
[----:B------:R-:W4:Y:S04]  /*3fce0*/  LDL R28, [R1+0x14c8] ;  /* 0x0014c800011c7983 */ /* 0x000f280000100800 */
[----:B------:R-:W4:Y:S04]  /*3fcf0*/  LDL R85, [R1+0x14c4] ;  /* 0x0014c40001557983 */ /* 0x000f280000100800 */
[----:B---3--:R0:W-:Y:S04]  /*3fd00*/  @P5 STL [R1+0x14f8], R0 ;  /* 0x0014f80001005387 */ /* 0x0081e80000100800 */
[----:B0-----:R-:W3:Y:S04]  /*3fd10*/  LDL R0, [R1+0x14c0] ;  /* 0x0014c00001007983 */ /* 0x001ee80000100800 */
[----:B------:R-:W3:Y:S04]  /*3fd20*/  LDL.LU.64 R46, [R1+0x3610] ;  /* 0x00361000012e7983 */ /* 0x000ee80000300a00 */
[----:B------:R-:W3:Y:S04]  /*3fd30*/  LDL.LU.64 R76, [R1+0x3608] ;  /* 0x00360800014c7983 */ /* 0x000ee80000300a00 */
[----:B------:R-:W3:Y:S04]  /*3fd40*/  LDL R86, [R1+0x14bc] ;  /* 0x0014bc0001567983 */ /* 0x000ee80000100800 */
[----:B------:R-:W3:Y:S04]  /*3fd50*/  LDL R87, [R1+0x14b8] ;  /* 0x0014b80001577983 */ /* 0x000ee80000100800 */
[----:B------:R-:W3:Y:S04]  /*3fd60*/  LDL R88, [R1+0x14b4] ;  /* 0x0014b40001587983 */ /* 0x000ee80000100800 */
[----:B--2---:R0:W-:Y:S04]  /*3fd70*/  @P5 STL [R1+0x14f0], R3 ;  /* 0x0014f00301005387 */ /* 0x0041e80000100800 */
[----:B0-----:R-:W2:Y:S04]  /*3fd80*/  LDL R3, [R1+0x14b0] ;  /* 0x0014b00001037983 */ /* 0x001ea80000100800 */
[----:B------:R-:W-:Y:S04]  /*3fd90*/  @P5 STL [R1+0x14f4], R89 ;  /* 0x0014f45901005387 */ /* 0x000fe80000100800 */
[----:B------:R-:W2:Y:S04]  /*3fda0*/  LDL.LU.64 R52, [R1+0x3600] ;  /* 0x0036000001347983 */ /* 0x000ea80000300a00 */
[----:B------:R-:W2:Y:S04]  /*3fdb0*/  LDL.LU.64 R38, [R1+0x35f8] ;  /* 0x0035f80001267983 */ /* 0x000ea80000300a00 */
[----:B------:R-:W2:Y:S04]  /*3fdc0*/  LDL.LU.64 R48, [R1+0x35f0] ;  /* 0x0035f00001307983 */ /* 0x000ea80000300a00 */
[----:B----4-:R0:W-:Y:S04]  /*3fdd0*/  @P4 STL [R1+0x14e4], R2 ;  /* 0x0014e40201004387 */ /* 0x0101e80000100800 */
[----:B0-----:R-:W4:Y:S01]  /*3fde0*/  LDL R2, [R1+0x14ac] ;  /* 0x0014ac0001027983 */ /* 0x001f220000100800 */
[----:B------:R-:W-:-:S02]  /*3fdf0*/  ISETP.GT.AND P3, PT, R4, 0x3, PT ;  /* 0x000000030400780c */ /* 0x000fc40003f64270 */
[C---:B------:R-:W-:Y:S02]  /*3fe00*/  ISETP.GT.AND P1, PT, R4.reuse, 0x4, PT ;  /* 0x000000040400780c */ /* 0x040fe40003f24270 */
[C---:B------:R-:W-:Y:S01]  /*3fe10*/  ISETP.GT.AND P5, PT, R4.reuse, 0x5, PT ;  /* 0x000000050400780c */ /* 0x040fe20003fa4270 */
[----:B------:R-:W4:Y:S04]  /*3fe20*/  LDL.LU.64 R20, [R1+0x35e8] ;  /* 0x0035e80001147983 */ /* 0x000f280000300a00 */
[----:B------:R-:W4:Y:S04]  /*3fe30*/  LDL R84, [R1+0x14a8] ;  /* 0x0014a80001547983 */ /* 0x000f280000100800 */
[----:B------:R-:W4:Y:S04]  /*3fe40*/  LDL R89, [R1+0x14a4] ;  /* 0x0014a40001597983 */ /* 0x000f280000100800 */
[----:B------:R-:W4:Y:S04]  /*3fe50*/  @P3 LDG.E.U16 R69, desc[UR6][R82.64] ;  /* 0x0000000652453981 */ /* 0x000f28000c1e1500 */
[----:B------:R-:W4:Y:S04]  /*3fe60*/  @P3 LDG.E.U16 R26, desc[UR6][R44.64] ;  /* 0x000000062c1a3981 */ /* 0x000f28000c1e1500 */
[----:B------:R-:W4:Y:S04]  /*3fe70*/  @P3 LDG.E.U16 R27, desc[UR6][R36.64] ;  /* 0x00000006241b3981 */ /* 0x000f28000c1e1500 */
[----:B------:R-:W4:Y:S04]  /*3fe80*/  @P3 LDG.E.U16 R68, desc[UR6][R64.64] ;  /* 0x0000000640443981 */ /* 0x000f28000c1e1500 */
[----:B------:R0:W-:Y:S04]  /*3fe90*/  @P4 STL [R1+0x14e0], R29 ;  /* 0x0014e01d01004387 */ /* 0x0001e80000100800 */
[----:B------:R-:W4:Y:S04]  /*3fea0*/  @P1 LDG.E.U16 R5, desc[UR6][R34.64] ;  /* 0x0000000622051981 */ /* 0x000f28000c1e1500 */
[----:B------:R-:W4:Y:S04]  /*3feb0*/  @P1 LDG.E.U16 R28, desc[UR6][R32.64] ;  /* 0x00000006201c1981 */ /* 0x000f28000c1e1500 */
[----:B0-----:R-:W4:Y:S04]  /*3fec0*/  LDL R29, [R1+0x14a0] ;  /* 0x0014a000011d7983 */ /* 0x001f280000100800 */
[----:B------:R-:W-:Y:S04]  /*3fed0*/  @P4 STL [R1+0x14e8], R91 ;  /* 0x0014e85b01004387 */ /* 0x000fe80000100800 */
[----:B------:R0:W-:Y:S04]  /*3fee0*/  @P4 STL [R1+0x14ec], R90 ;  /* 0x0014ec5a01004387 */ /* 0x0001e80000100800 */
[----:B------:R-:W4:Y:S01]  /*3fef0*/  @P1 LDG.E.U16 R85, desc[UR6][R6.64] ;  /* 0x0000000606551981 */ /* 0x000f22000c1e1500 */
[----:B------:R-:W-:-:S03]  /*3ff00*/  ISETP.GT.AND P4, PT, R4, 0x6, PT ;  /* 0x000000060400780c */ /* 0x000fc60003f84270 */
[----:B------:R-:W4:Y:S04]  /*3ff10*/  LDL R83, [R1+0x16d0] ;  /* 0x0016d00001537983 */ /* 0x000f280000100800 */
[----:B------:R-:W4:Y:S04]  /*3ff20*/  LDL R82, [R1+0x16cc] ;  /* 0x0016cc0001527983 */ /* 0x000f280000100800 */
[----:B0-----:R-:W4:Y:S04]  /*3ff30*/  LDL.64 R90, [R1+0xdd8] ;  /* 0x000dd800015a7983 */ /* 0x001f280000100a00 */
[----:B---3--:R-:W3:Y:S04]  /*3ff40*/  @P1 LDG.E.U16 R0, desc[UR6][R18.64] ;  /* 0x0000000612001981 */ /* 0x008ee8000c1e1500 */
[----:B------:R-:W3:Y:S04]  /*3ff50*/  @P5 LDG.E.U16 R86, desc[UR6][R80.64] ;  /* 0x0000000650565981 */ /* 0x000ee8000c1e1500 */
[----:B------:R-:W3:Y:S04]  /*3ff60*/  @P5 LDG.E.U16 R87, desc[UR6][R56.64] ;  /* 0x0000000638575981 */ /* 0x000ee8000c1e1500 */
[----:B------:R-:W3:Y:S04]  /*3ff70*/  @P5 LDG.E.U16 R88, desc[UR6][R30.64] ;  /* 0x000000061e585981 */ /* 0x000ee8000c1e1500 */
[----:B--2---:R-:W2:Y:S04]  /*3ff80*/  @P5 LDG.E.U16 R3, desc[UR6][R14.64] ;  /* 0x000000060e035981 */ /* 0x004ea8000c1e1500 */
[----:B----4-:R-:W4:Y:S04]  /*3ff90*/  @P4 LDG.E.U16 R2, desc[UR6][R70.64] ;  /* 0x0000000646024981 */ /* 0x010f28000c1e1500 */
[----:B------:R-:W4:Y:S04]  /*3ffa0*/  @P4 LDG.E.U16 R84, desc[UR6][R72.64] ;  /* 0x0000000648544981 */ /* 0x000f28000c1e1500 */
[----:B------:R-:W4:Y:S04]  /*3ffb0*/  @P4 LDG.E.U16 R89, desc[UR6][R66.64] ;  /* 0x0000000642594981 */ /* 0x000f28000c1e1500 */
[----:B------:R0:W-:Y:S04]  /*3ffc0*/  @P3 STL [R1+0x14dc], R69 ;  /* 0x0014dc4501003387 */ /* 0x0001e80000100800 */
[----:B0-----:R-:W4:Y:S04]  /*3ffd0*/  LDL R69, [R1+0x16c8] ;  /* 0x0016c80001457983 */ /* 0x001f280000100800 */
[----:B------:R-:W4:Y:S04]  /*3ffe0*/  LDL.LU.64 R44, [R1+0x35e0] ;  /* 0x0035e000012c7983 */ /* 0x000f280000300a00 */
[----:B------:R0:W-:Y:S04]  /*3fff0*/  @P3 STL [R1+0x14d8], R26 ;  /* 0x0014d81a01003387 */ /* 0x0001e80000100800 */
[----:B------:R-:W4:Y:S04]  /*40000*/  @P4 LDG.E.U16 R29, desc[UR6][R92.64] ;  /* 0x000000065c1d4981 */ /* 0x000f28000c1e1500 */
[----:B0-----:R-:W4:Y:S04]  /*40010*/  LDL.LU R26, [R1+0x35d8] ;  /* 0x0035d800011a7983 */ /* 0x001f280000300800 */
[----:B------:R-:W4:Y:S04]  /*40020*/  LDL.LU.64 R36, [R1+0x35d0] ;  /* 0x0035d00001247983 */ /* 0x000f280000300a00 */
[----:B------:R0:W-:Y:S04]  /*40030*/  @P3 STL [R1+0x14d4], R27 ;  /* 0x0014d41b01003387 */ /* 0x0001e80000100800 */
[----:B0-----:R-:W4:Y:S04]  /*40040*/  LDL.LU R27, [R1+0x35c8] ;  /* 0x0035c800011b7983 */ /* 0x001f280000300800 */
[----:B------:R-:W4:Y:S04]  /*40050*/  LDL.LU.64 R64, [R1+0x35c0] ;  /* 0x0035c00001407983 */ /* 0x000f280000300a00 */
[----:B------:R0:W-:Y:S04]  /*40060*/  @P3 STL [R1+0x14d0], R68 ;  /* 0x0014d04401003387 */ /* 0x0001e80000100800 */
[----:B0-----:R-:W4:Y:S04]  /*40070*/  LDL R68, [R1+0x16c4] ;  /* 0x0016c40001447983 */ /* 0x001f280000100800 */
[----:B------:R-:W4:Y:S04]  /*40080*/  LDL.LU.64 R34, [R1+0x35b8] ;  /* 0x0035b80001227983 */ /* 0x000f280000300a00 */
[----:B------:R0:W-:Y:S04]  /*40090*/  @P1 STL [R1+0x14cc], R5 ;  /* 0x0014cc0501001387 */ /* 0x0001e80000100800 */
[----:B0-----:R-:W4:Y:S04]  /*400a0*/  LDL R5, [R1+0x149c] ;  /* 0x00149c0001057983 */ /* 0x001f280000100800 */
[----:B------:R-:W4:Y:S04]  /*400b0*/  LDL.LU.64 R32, [R1+0x35b0] ;  /* 0x0035b00001207983 */ /* 0x000f280000300a00 */
[----:B------:R0:W-:Y:S04]  /*400c0*/  @P1 STL [R1+0x14c8], R28 ;  /* 0x0014c81c01001387 */ /* 0x0001e80000100800 */
[----:B0-----:R-:W4:Y:S04]  /*400d0*/  LDL.LU R28, [R1+0x35a8] ;  /* 0x0035a800011c7983 */ /* 0x001f280000300800 */
[----:B------:R-:W4:Y:S04]  /*400e0*/  LDL.LU.64 R6, [R1+0x35a0] ;  /* 0x0035a00001067983 */ /* 0x000f280000300a00 */
[----:B------:R-:W4:Y:S04]  /*400f0*/  LDL.LU.64 R18, [R1+0x3598] ;  /* 0x0035980001127983 */ /* 0x000f280000300a00 */
[----:B---3--:R0:W-:Y:S04]  /*40100*/  @P1 STL [R1+0x14c0], R0 ;  /* 0x0014c00001001387 */ /* 0x0081e80000100800 */
[----:B0-----:R-:W3:Y:S04]  /*40110*/  LDL R0, [R1+0x1498] ;  /* 0x0014980001007983 */ /* 0x001ee80000100800 */
[----:B------:R-:W-:Y:S04]  /*40120*/  @P1 STL [R1+0x14c4], R85 ;  /* 0x0014c45501001387 */ /* 0x000fe80000100800 */
[----:B------:R-:W3:Y:S04]  /*40130*/  LDL.LU.64 R80, [R1+0x3590] ;  /* 0x0035900001507983 */ /* 0x000ee80000300a00 */
[----:B------:R-:W3:Y:S04]  /*40140*/  LDL.LU.64 R56, [R1+0x3588] ;  /* 0x0035880001387983 */ /* 0x000ee80000300a00 */
[----:B------:R-:W3:Y:S04]  /*40150*/  LDL.LU.64 R30, [R1+0x3580] ;  /* 0x00358000011e7983 */ /* 0x000ee80000300a00 */
[----:B------:R-:W3:Y:S04]  /*40160*/  LDL.LU.64 R14, [R1+0x3578] ;  /* 0x00357800010e7983 */ /* 0x000ee80000300a00 */
[----:B------:R0:W-:Y:S04]  /*40170*/  @P5 STL [R1+0x14bc], R86 ;  /* 0x0014bc5601005387 */ /* 0x0001e80000100800 */
[----:B0-----:R-:W3:Y:S04]  /*40180*/  LDL R86, [R1+0x1494] ;  /* 0x0014940001567983 */ /* 0x001ee80000100800 */
[----:B------:R0:W-:Y:S04]  /*40190*/  @P5 STL [R1+0x14b8], R87 ;  /* 0x0014b85701005387 */ /* 0x0001e80000100800 */
[----:B0-----:R-:W3:Y:S04]  /*401a0*/  LDL R87, [R1+0x1490] ;  /* 0x0014900001577983 */ /* 0x001ee80000100800 */
[----:B--2---:R0:W-:Y:S04]  /*401b0*/  @P5 STL [R1+0x14b0], R3 ;  /* 0x0014b00301005387 */ /* 0x0041e80000100800 */
[----:B0-----:R-:W2:Y:S04]  /*401c0*/  LDL R3, [R1+0x148c] ;  /* 0x00148c0001037983 */ /* 0x001ea80000100800 */
[----:B------:R0:W-:Y:S04]  /*401d0*/  @P5 STL [R1+0x14b4], R88 ;  /* 0x0014b45801005387 */ /* 0x0001e80000100800 */
[----:B------:R-:W2:Y:S04]  /*401e0*/  LDL.LU.64 R70, [R1+0x3570] ;  /* 0x0035700001467983 */ /* 0x000ea80000300a00 */
[----:B0-----:R-:W2:Y:S04]  /*401f0*/  LDL R88, [R1+0x1488] ;  /* 0x0014880001587983 */ /* 0x001ea80000100800 */
[----:B----4-:R0:W-:Y:S04]  /*40200*/  @P4 STL [R1+0x14ac], R2 ;  /* 0x0014ac0201004387 */ /* 0x0101e80000100800 */
[----:B0-----:R-:W4:Y:S01]  /*40210*/  LDL R2, [R1+0x1484] ;  /* 0x0014840001027983 */ /* 0x001f220000100800 */
[----:B------:R-:W-:-:S02]  /*40220*/  ISETP.GT.AND P3, PT, R4, 0x7, PT ;  /* 0x000000070400780c */ /* 0x000fc40003f64270 */
[C---:B------:R-:W-:Y:S02]  /*40230*/  ISETP.GT.AND P1, PT, R4.reuse, 0x8, PT ;  /* 0x000000080400780c */ /* 0x040fe40003f24270 */
[C---:B------:R-:W-:Y:S01]  /*40240*/  ISETP.GT.AND P5, PT, R4.reuse, 0x9, PT ;  /* 0x000000090400780c */ /* 0x040fe20003fa4270 */
[----:B------:R-:W4:Y:S04]  /*40250*/  LDL.LU.64 R72, [R1+0x3568] ;  /* 0x0035680001487983 */ /* 0x000f280000300a00 */
[----:B------:R-:W4:Y:S04]  /*40260*/  LDL.LU.64 R66, [R1+0x3560] ;  /* 0x0035600001427983 */ /* 0x000f280000300a00 */
[----:B------:R-:W4:Y:S04]  /*40270*/  LDL.LU.64 R92, [R1+0x3558] ;  /* 0x00355800015c7983 */ /* 0x000f280000300a00 */
[----:B------:R-:W4:Y:S04]  /*40280*/  @P3 LDG.E.U16 R82, desc[UR6][R90.64] ;  /* 0x000000065a523981 */ /* 0x000f28000c1e1500 */
[----:B------:R-:W4:Y:S04]  /*40290*/  @P3 LDG.E.U16 R69, desc[UR6][R16.64] ;  /* 0x0000000610453981 */ /* 0x000f28000c1e1500 */
[----:B------:R-:W4:Y:S04]  /*402a0*/  @P3 LDG.E.U16 R83, desc[UR6][R12.64] ;  /* 0x000000060c533981 */ /* 0x000f28000c1e1500 */
[----:B------:R0:W-:Y:S04]  /*402b0*/  @P4 STL [R1+0x14a4], R89 ;  /* 0x0014a45901004387 */ /* 0x0001e80000100800 */
[----:B0-----:R-:W4:Y:S04]  /*402c0*/  LDL R89, [R1+0x1480] ;  /* 0x0014800001597983 */ /* 0x001f280000100800 */
[----:B------:R-:W4:Y:S04]  /*402d0*/  @P3 LDG.E.U16 R68, desc[UR6][R8.64] ;  /* 0x0000000608443981 */ /* 0x000f28000c1e1500 */
[----:B------:R-:W4:Y:S04]  /*402e0*/  @P1 LDG.E.U16 R5, desc[UR6][R58.64] ;  /* 0x000000063a051981 */ /* 0x000f28000c1e1500 */
[----:B---3--:R-:W3:Y:S04]  /*402f0*/  @P1 LDG.E.U16 R0, desc[UR6][R40.64] ;  /* 0x0000000628001981 */ /* 0x008ee8000c1e1500 */
[----:B------:R-:W3:Y:S04]  /*40300*/  @P1 LDG.E.U16 R86, desc[UR6][R42.64] ;  /* 0x000000062a561981 */ /* 0x000ee8000c1e1500 */
[----:B------:R-:W3:Y:S04]  /*40310*/  @P1 LDG.E.U16 R87, desc[UR6][R60.64] ;  /* 0x000000063c571981 */ /* 0x000ee8000c1e1500 */
[----:B--2---:R-:W2:Y:S04]  /*40320*/  @P5 LDG.E.U16 R3, desc[UR6][R62.64] ;  /* 0x000000063e035981 */ /* 0x004ea8000c1e1500 */
[----:B----4-:R-:W4:Y:S04]  /*40330*/  @P5 LDG.E.U16 R2, desc[UR6][R22.64] ;  /* 0x0000000616025981 */ /* 0x010f28000c1e1500 */
[----:B------:R0:W-:Y:S04]  /*40340*/  @P4 STL [R1+0x14a0], R29 ;  /* 0x0014a01d01004387 */ /* 0x0001e80000100800 */
[----:B------:R-:W-:Y:S04]  /*40350*/  @P4 STL [R1+0x14a8], R84 ;  /* 0x0014a85401004387 */ /* 0x000fe80000100800 */
[----:B------:R-:W4:Y:S04]  /*40360*/  LDL.LU.64 R12, [R1+0x3550] ;  /* 0x00355000010c7983 */ /* 0x000f280000300a00 */
[----:B------:R-:W4:Y:S04]  /*40370*/  LDL R16, [R1+0x1478] ;  /* 0x0014780001107983 */ /* 0x000f280000100800 */
[----:B------:R-:W4:Y:S04]  /*40380*/  @P5 LDG.E.U16 R88, desc[UR6][R78.64] ;  /* 0x000000064e585981 */ /* 0x000f28000c1e1500 */
[----:B0-----:R-:W4:Y:S04]  /*40390*/  LDL R29, [R1+0x147c] ;  /* 0x00147c00011d7983 */ /* 0x001f280000100800 */
[----:B------:R0:W-:Y:S04]  /*403a0*/  @P3 STL [R1+0x16cc], R82 ;  /* 0x0016cc5201003387 */ /* 0x0001e80000100800 */
[----:B0-----:R-:W4:Y:S04]  /*403b0*/  LDL R82, [R1+0x1474] ;  /* 0x0014740001527983 */ /* 0x001f280000100800 */
[----:B------:R0:W-:Y:S04]  /*403c0*/  @P3 STL [R1+0x16c8], R69 ;  /* 0x0016c84501003387 */ /* 0x0001e80000100800 */
[----:B------:R-:W4:Y:S04]  /*403d0*/  @P5 LDG.E.U16 R89, desc[UR6][R24.64] ;  /* 0x0000000618595981 */ /* 0x000f28000c1e1500 */
[----:B0-----:R-:W4:Y:S04]  /*403e0*/  LDL R69, [R1+0x1470] ;  /* 0x0014700001457983 */ /* 0x001f280000100800 */
[----:B------:R-:W4:Y:S04]  /*403f0*/  LDL.LU.64 R8, [R1+0x3548] ;  /* 0x0035480001087983 */ /* 0x000f280000300a00 */
[----:B------:R0:W-:Y:S04]  /*40400*/  @P3 STL [R1+0x16c4], R68 ;  /* 0x0016c44401003387 */ /* 0x0001e80000100800 */
[----:B------:R1:W-:Y:S04]  /*40410*/  @P3 STL [R1+0x16d0], R83 ;  /* 0x0016d05301003387 */ /* 0x0003e80000100800 */
[----:B------:R-:W4:Y:S04]  /*40420*/  LDL.LU.64 R58, [R1+0x3540] ;  /* 0x00354000013a7983 */ /* 0x000f280000300a00 */
[----:B------:R-:W4:Y:S04]  /*40430*/  LDL R17, [R1+0x146c] ;  /* 0x00146c0001117983 */ /* 0x000f280000100800 */
[----:B------:R-:W4:Y:S04]  /*40440*/  LDL R90, [R1+0x1468] ;  /* 0x00146800015a7983 */ /* 0x000f280000100800 */
[----:B------:R-:W4:Y:S04]  /*40450*/  LDL R91, [R1+0x1464] ;  /* 0x00146400015b7983 */ /* 0x000f280000100800 */
[----:B0-----:R-:W4:Y:S04]  /*40460*/  LDL R68, [R1+0x1460] ;  /* 0x0014600001447983 */ /* 0x001f280000100800 */
[----:B------:R-:W4:Y:S04]  /*40470*/  LDL.LU.64 R40, [R1+0x3538] ;  /* 0x0035380001287983 */ /* 0x000f280000300a00 */
[----:B-1----:R-:W4:Y:S04]  /*40480*/  LDL R83, [R1+0x145c] ;  /* 0x00145c0001537983 */ /* 0x002f280000100800 */
[----:B------:R0:W-:Y:S04]  /*40490*/  @P1 STL [R1+0x149c], R5 ;  /* 0x00149c0501001387 */ /* 0x0001e80000100800 */
[----:B0-----:R-:W4:Y:S04]  /*404a0*/  LDL R5, [R1+0x1458] ;  /* 0x0014580001057983 */ /* 0x001f280000100800 */
[----:B---3--:R0:W-:Y:S04]  /*404b0*/  @P1 STL [R1+0x1498], R0 ;  /* 0x0014980001001387 */ /* 0x0081e80000100800 */
[----:B0-----:R-:W3:Y:S04]  /*404c0*/  LDL R0, [R1+0x1454] ;  /* 0x0014540001007983 */ /* 0x001ee80000100800 */
[----:B------:R-:W3:Y:S04]  /*404d0*/  LDL.LU R85, [R1+0x1434] ;  /* 0x0014340001557983 */ /* 0x000ee80000300800 */
[----:B------:R-:W3:Y:S04]  /*404e0*/  LDL.LU.64 R42, [R1+0x3530] ;  /* 0x00353000012a7983 */ /* 0x000ee80000300a00 */
[----:B------:R-:W3:Y:S04]  /*404f0*/  LDL.LU.64 R60, [R1+0x3528] ;  /* 0x00352800013c7983 */ /* 0x000ee80000300a00 */
[----:B------:R-:W-:Y:S04]  /*40500*/  @P1 STL [R1+0x1490], R87 ;  /* 0x0014905701001387 */ /* 0x000fe80000100800 */
[----:B------:R-:W-:Y:S04]  /*40510*/  @P1 STL [R1+0x1494], R86 ;  /* 0x0014945601001387 */ /* 0x000fe80000100800 */
[----:B------:R-:W3:Y:S04]  /*40520*/  LDL.LU.64 R62, [R1+0x3520] ;  /* 0x00352000013e7983 */ /* 0x000ee80000300a00 */
[----:B--2---:R0:W-:Y:S04]  /*40530*/  @P5 STL [R1+0x148c], R3 ;  /* 0x00148c0301005387 */ /* 0x0041e80000100800 */
[----:B0-----:R-:W2:Y:S04]  /*40540*/  LDL R3, [R1+0x1450] ;  /* 0x0014500001037983 */ /* 0x001ea80000100800 */
[----:B------:R-:W2:Y:S04]  /*40550*/  LDL.LU.64 R78, [R1+0x3518] ;  /* 0x00351800014e7983 */ /* 0x000ea80000300a00 */
[----:B------:R-:W2:Y:S04]  /*40560*/  LDL.LU.64 R22, [R1+0x3510] ;  /* 0x0035100001167983 */ /* 0x000ea80000300a00 */
[----:B----4-:R0:W-:Y:S01]  /*40570*/  @P5 STL [R1+0x1484], R2 ;  /* 0x0014840201005387 */ /* 0x0101e20000100800 */
[----:B------:R-:W-:-:S02]  /*40580*/  ISETP.GT.AND P4, PT, R4, 0xa, PT ;  /* 0x0000000a0400780c */ /* 0x000fc40003f84270 */
[C---:B------:R-:W-:Y:S02]  /*40590*/  ISETP.GT.AND P3, PT, R4.reuse, 0xb, PT ;  /* 0x0000000b0400780c */ /* 0x040fe40003f64270 */
[C---:B------:R-:W-:Y:S01]  /*405a0*/  ISETP.GT.AND P1, PT, R4.reuse, 0xc, PT ;  /* 0x0000000c0400780c */ /* 0x040fe20003f24270 */
[----:B------:R-:W4:Y:S04]  /*405b0*/  LDL R84, [R1+0x1448] ;  /* 0x0014480001547983 */ /* 0x000f280000100800 */
[----:B------:R-:W4:Y:S04]  /*405c0*/  LDL R86, [R1+0x1444] ;  /* 0x0014440001567983 */ /* 0x000f280000100800 */
[----:B------:R-:W4:Y:S04]  /*405d0*/  LDL R87, [R1+0x1440] ;  /* 0x0014400001577983 */ /* 0x000f280000100800 */
[----:B0-----:R-:W4:Y:S04]  /*405e0*/  LDL R2, [R1+0x144c] ;  /* 0x00144c0001027983 */ /* 0x001f280000100800 */
[----:B------:R-:W4:Y:S04]  /*405f0*/  LDL.LU.64 R24, [R1+0x3508] ;  /* 0x0035080001187983 */ /* 0x000f280000300a00 */
[----:B------:R-:W4:Y:S04]  /*40600*/  @P4 LDG.E.U16 R29, desc[UR6][R54.64] ;  /* 0x00000006361d4981 */ /* 0x000f28000c1e1500 */
[----:B------:R-:W4:Y:S04]  /*40610*/  @P4 LDG.E.U16 R16, desc[UR6][R74.64] ;  /* 0x000000064a104981 */ /* 0x000f28000c1e1500 */
[----:B------:R-:W4:Y:S04]  /*40620*/  @P4 LDG.E.U16 R82, desc[UR6][R10.64] ;  /* 0x000000060a524981 */ /* 0x000f28000c1e1500 */
[----:B------:R0:W-:Y:S04]  /*40630*/  @P5 STL [R1+0x1488], R88 ;  /* 0x0014885801005387 */ /* 0x0001e80000100800 */
[----:B------:R-:W4:Y:S04]  /*40640*/  @P4 LDG.E.U16 R69, desc[UR6][R50.64] ;  /* 0x0000000632454981 */ /* 0x000f28000c1e1500 */
[----:B0-----:R-:W4:Y:S04]  /*40650*/  LDL R88, [R1+0x143c] ;  /* 0x00143c0001587983 */ /* 0x001f280000100800 */
[----:B------:R0:W-:Y:S01]  /*40660*/  @P5 STL [R1+0x1480], R89 ;  /* 0x0014805901005387 */ /* 0x0001e20000100800 */
[----:B------:R-:W-:-:S03]  /*40670*/  ISETP.GT.AND P5, PT, R4, 0xd, PT ;  /* 0x0000000d0400780c */ /* 0x000fc60003fa4270 */
[----:B0-----:R-:W4:Y:S04]  /*40680*/  LDL R89, [R1+0x1438] ;  /* 0x0014380001597983 */ /* 0x001f280000100800 */
[----:B------:R-:W4:Y:S04]  /*40690*/  LDL.LU.64 R54, [R1+0x3500] ;  /* 0x0035000001367983 */ /* 0x000f280000300a00 */
[----:B------:R-:W4:Y:S04]  /*406a0*/  @P3 LDG.E.U16 R17, desc[UR6][R46.64] ;  /* 0x000000062e113981 */ /* 0x000f28000c1e1500 */
[----:B------:R-:W4:Y:S04]  /*406b0*/  @P3 LDG.E.U16 R91, desc[UR6][R52.64] ;  /* 0x00000006345b3981 */ /* 0x000f28000c1e1500 */
[----:B------:R-:W4:Y:S04]  /*406c0*/  @P3 LDG.E.U16 R90, desc[UR6][R76.64] ;  /* 0x000000064c5a3981 */ /* 0x000f28000c1e1500 */
[----:B------:R-:W4:Y:S04]  /*406d0*/  @P3 LDG.E.U16 R68, desc[UR6][R38.64] ;  /* 0x0000000626443981 */ /* 0x000f28000c1e1500 */
[----:B------:R-:W4:Y:S04]  /*406e0*/  @P1 LDG.E.U16 R83, desc[UR6][R48.64] ;  /* 0x0000000630531981 */ /* 0x000f28000c1e1500 */
[----:B------:R-:W4:Y:S04]  /*406f0*/  @P1 LDG.E.U16 R5, desc[UR6][R20.64] ;  /* 0x0000000614051981 */ /* 0x000f28000c1e1500 */
[----:B---3--:R-:W3:Y:S04]  /*40700*/  @P1 LDG.E.U16 R0, desc[UR6][R44.64] ;  /* 0x000000062c001981 */ /* 0x008ee8000c1e1500 */
[----:B--2---:R-:W2:Y:S04]  /*40710*/  @P1 LDG.E.U16 R3, desc[UR6][R36.64] ;  /* 0x0000000624031981 */ /* 0x004ea8000c1e1500 */
[----:B----4-:R-:W4:Y:S04]  /*40720*/  @P5 LDG.E.U16 R84, desc[UR6][R64.64] ;  /* 0x0000000640545981 */ /* 0x010f28000c1e1500 */
[----:B------:R-:W4:Y:S04]  /*40730*/  @P5 LDG.E.U16 R87, desc[UR6][R32.64] ;  /* 0x0000000620575981 */ /* 0x000f28000c1e1500 */
[----:B------:R-:W4:Y:S04]  /*40740*/  @P5 LDG.E.U16 R86, desc[UR6][R34.64] ;  /* 0x0000000622565981 */ /* 0x000f28000c1e1500 */
[----:B------:R-:W4:Y:S04]  /*40750*/  @P5 LDG.E.U16 R2, desc[UR6][R26.64] ;  /* 0x000000061a025981 */ /* 0x000f28000c1e1500 */
[----:B------:R0:W-:Y:S04]  /*40760*/  @P4 STL [R1+0x147c], R29 ;  /* 0x00147c1d01004387 */ /* 0x0001e80000100800 */
[----:B0-----:R-:W4:Y:S04]  /*40770*/  LDL.LU R29, [R1+0x34f8] ;  /* 0x0034f800011d7983 */ /* 0x001f280000300800 */
[----:B------:R-:W4:Y:S04]  /*40780*/  LDL.LU.64 R74, [R1+0x34f0] ;  /* 0x0034f000014a7983 */ /* 0x000f280000300a00 */
[----:B------:R0:W-:Y:S04]  /*40790*/  @P4 STL [R1+0x1478], R16 ;  /* 0x0014781001004387 */ /* 0x0001e80000100800 */
[----:B0-----:R-:W4:Y:S04]  /*407a0*/  LDL.LU R16, [R1+0x34e8] ;  /* 0x0034e80001107983 */ /* 0x001f280000300800 */
[----:B------:R-:W4:Y:S04]  /*407b0*/  LDL.LU.64 R10, [R1+0x34e0] ;  /* 0x0034e000010a7983 */ /* 0x000f280000300a00 */
[----:B------:R-:W4:Y:S04]  /*407c0*/  LDL.LU.64 R50, [R1+0x34d8] ;  /* 0x0034d80001327983 */ /* 0x000f280000300a00 */
[----:B------:R0:W-:Y:S04]  /*407d0*/  @P4 STL [R1+0x1474], R82 ;  /* 0x0014745201004387 */ /* 0x0001e80000100800 */
[----:B0-----:R-:W4:Y:S04]  /*407e0*/  LDL R82, [R1+0x16c0] ;  /* 0x0016c00001527983 */ /* 0x001f280000100800 */
[----:B------:R0:W-:Y:S04]  /*407f0*/  @P4 STL [R1+0x1470], R69 ;  /* 0x0014704501004387 */ /* 0x0001e80000100800 */
[----:B0-----:R-:W4:Y:S04]  /*40800*/  LDL R69, [R1+0x16bc] ;  /* 0x0016bc0001457983 */ /* 0x001f280000100800 */
[----:B------:R-:W4:Y:S04]  /*40810*/  LDL.LU.64 R46, [R1+0x34d0] ;  /* 0x0034d000012e7983 */ /* 0x000f280000300a00 */
[----:B------:R0:W-:Y:S04]  /*40820*/  @P3 STL [R1+0x146c], R17 ;  /* 0x00146c1101003387 */ /* 0x0001e80000100800 */
[----:B0-----:R-:W4:Y:S04]  /*40830*/  LDL.LU R17, [R1+0x34c8] ;  /* 0x0034c80001117983 */ /* 0x001f280000300800 */
[----:B------:R-:W4:Y:S04]  /*40840*/  LDL.LU.64 R76, [R1+0x34c0] ;  /* 0x0034c000014c7983 */ /* 0x000f280000300a00 */
[----:B------:R-:W4:Y:S04]  /*40850*/  LDL.LU.64 R52, [R1+0x34b8] ;  /* 0x0034b80001347983 */ /* 0x000f280000300a00 */
[----:B------:R-:W4:Y:S04]  /*40860*/  LDL.LU.64 R38, [R1+0x34b0] ;  /* 0x0034b00001267983 */ /* 0x000f280000300a00 */
[----:B------:R0:W-:Y:S04]  /*40870*/  @P3 STL [R1+0x1460], R68 ;  /* 0x0014604401003387 */ /* 0x0001e80000100800 */
[----:B0-----:R-:W4:Y:S04]  /*40880*/  LDL R68, [R1+0x16b8] ;  /* 0x0016b80001447983 */ /* 0x001f280000100800 */
[----:B------:R-:W-:Y:S04]  /*40890*/  @P3 STL [R1+0x1464], R91 ;  /* 0x0014645b01003387 */ /* 0x000fe80000100800 */
[----:B------:R-:W-:Y:S04]  /*408a0*/  @P3 STL [R1+0x1468], R90 ;  /* 0x0014685a01003387 */ /* 0x000fe80000100800 */
[----:B------:R-:W4:Y:S04]  /*408b0*/  LDL.LU.64 R48, [R1+0x34a8] ;  /* 0x0034a80001307983 */ /* 0x000f280000300a00 */
[----:B------:R-:W4:Y:S04]  /*408c0*/  LDL.LU.64 R20, [R1+0x34a0] ;  /* 0x0034a00001147983 */ /* 0x000f280000300a00 */
[----:B------:R-:W4:Y:S04]  /*408d0*/  LDL.LU.64 R44, [R1+0x3498] ;  /* 0x00349800012c7983 */ /* 0x000f280000300a00 */
[----:B------:R0:W-:Y:S04]  /*408e0*/  @P1 STL [R1+0x145c], R83 ;  /* 0x00145c5301001387 */ /* 0x0001e80000100800 */
[----:B0-----:R-:W4:Y:S04]  /*408f0*/  LDL R83, [R1+0x16b4] ;  /* 0x0016b40001537983 */ /* 0x001f280000100800 */
[----:B------:R0:W-:Y:S04]  /*40900*/  @P1 STL [R1+0x1458], R5 ;  /* 0x0014580501001387 */ /* 0x0001e80000100800 */
[----:B------:R-:W4:Y:S04]  /*40910*/  LDL.64 R90, [R1+0xcb8] ;  /* 0x000cb800015a7983 */ /* 0x000f280000100a00 */
[----:B0-----:R-:W4:Y:S04]  /*40920*/  LDL R5, [R1+0x142c] ;  /* 0x00142c0001057983 */ /* 0x001f280000100800 */
[----:B---3--:R0:W-:Y:S04]  /*40930*/  @P1 STL [R1+0x1454], R0 ;  /* 0x0014540001001387 */ /* 0x0081e80000100800 */
[----:B0-----:R-:W3:Y:S04]  /*40940*/  LDL R0, [R1+0x1428] ;  /* 0x0014280001007983 */ /* 0x001ee80000100800 */
[----:B------:R-:W3:Y:S04]  /*40950*/  LDL.LU.64 R36, [R1+0x3490] ;  /* 0x0034900001247983 */ /* 0x000ee80000300a00 */
[----:B--2---:R0:W-:Y:S04]  /*40960*/  @P1 STL [R1+0x1450], R3 ;  /* 0x0014500301001387 */ /* 0x0041e80000100800 */
[----:B0-----:R-:W2:Y:S04]  /*40970*/  LDL R3, [R1+0x1424] ;  /* 0x0014240001037983 */ /* 0x001ea80000100800 */
[----:B------:R-:W3:Y:S04]  /*40980*/  LDL.LU.64 R26, [R1+0x3488] ;  /* 0x00348800011a7983 */ /* 0x000ee80000300a00 */
[----:B----4-:R0:W-:Y:S04]  /*40990*/  @P5 STL [R1+0x144c], R2 ;  /* 0x00144c0201005387 */ /* 0x0101e80000100800 */
[----:B0-----:R-:W4:Y:S01]  /*409a0*/  LDL.LU R2, [R1+0x3480] ;  /* 0x0034800001027983 */ /* 0x001f220000300800 */
[----:B------:R-:W-:-:S02]  /*409b0*/  ISETP.GT.AND P4, PT, R4, 0xe, PT ;  /* 0x0000000e0400780c */ /* 0x000fc40003f84270 */
[C---:B------:R-:W-:Y:S02]  /*409c0*/  ISETP.GT.AND P3, PT, R4.reuse, 0xf, PT ;  /* 0x0000000f0400780c */ /* 0x040fe40003f64270 */
[C---:B------:R-:W-:Y:S01]  /*409d0*/  ISETP.GT.AND P1, PT, R4.reuse, 0x10, PT ;  /* 0x000000100400780c */ /* 0x040fe20003f24270 */
[----:B------:R-:W3:Y:S04]  /*409e0*/  LDL.LU.64 R64, [R1+0x3478] ;  /* 0x0034780001407983 */ /* 0x000ee80000300a00 */
[----:B------:R-:W3:Y:S04]  /*409f0*/  LDL.LU.64 R34, [R1+0x3470] ;  /* 0x0034700001227983 */ /* 0x000ee80000300a00 */
[----:B------:R-:W3:Y:S04]  /*40a00*/  LDL.LU.64 R32, [R1+0x3468] ;  /* 0x0034680001207983 */ /* 0x000ee80000300a00 */
[----:B------:R-:W3:Y:S04]  /*40a10*/  @P4 LDG.E.U16 R85, desc[UR6][R80.64] ;  /* 0x0000000650554981 */ /* 0x000ee8000c1e1500 */
[----:B------:R-:W3:Y:S04]  /*40a20*/  @P4 LDG.E.U16 R89, desc[UR6][R18.64] ;  /* 0x0000000612594981 */ /* 0x000ee8000c1e1500 */
[----:B------:R-:W3:Y:S04]  /*40a30*/  @P4 LDG.E.U16 R88, desc[UR6][R6.64] ;  /* 0x0000000606584981 */ /* 0x000ee8000c1e1500 */
[----:B------:R-:W3:Y:S04]  /*40a40*/  @P3 LDG.E.U16 R82, desc[UR6][R30.64] ;  /* 0x000000061e523981 */ /* 0x000ee8000c1e1500 */
[----:B------:R-:W3:Y:S04]  /*40a50*/  @P3 LDG.E.U16 R69, desc[UR6][R14.64] ;  /* 0x000000060e453981 */ /* 0x000ee8000c1e1500 */
[----:B------:R-:W3:Y:S04]  /*40a60*/  @P3 LDG.E.U16 R68, desc[UR6][R70.64] ;  /* 0x0000000646443981 */ /* 0x000ee8000c1e1500 */
[----:B------:R-:W3:Y:S04]  /*40a70*/  @P3 LDG.E.U16 R83, desc[UR6][R72.64] ;  /* 0x0000000648533981 */ /* 0x000ee8000c1e1500 */
[----:B------:R-:W3:Y:S04]  /*40a80*/  @P1 LDG.E.U16 R5, desc[UR6][R66.64] ;  /* 0x0000000642051981 */ /* 0x000ee8000c1e1500 */
[----:B--2---:R-:W2:Y:S04]  /*40a90*/  @P1 LDG.E.U16 R3, desc[UR6][R92.64] ;  /* 0x000000065c031981 */ /* 0x004ea8000c1e1500 */
[----:B----4-:R-:W4:Y:S04]  /*40aa0*/  @P4 LDG.E.U16 R2, desc[UR6][R56.64] ;  /* 0x0000000638024981 */ /* 0x010f28000c1e1500 */
[----:B------:R-:W-:Y:S04]  /*40ab0*/  @P5 STL [R1+0x1440], R87 ;  /* 0x0014405701005387 */ /* 0x000fe80000100800 */
[----:B------:R-:W-:Y:S04]  /*40ac0*/  @P5 STL [R1+0x1444], R86 ;  /* 0x0014445601005387 */ /* 0x000fe80000100800 */
[----:B------:R-:W-:Y:S04]  /*40ad0*/  @P5 STL [R1+0x1448], R84 ;  /* 0x0014485401005387 */ /* 0x000fe80000100800 */
[----:B------:R-:W2:Y:S04]  /*40ae0*/  LDL.LU.64 R6, [R1+0x3460] ;  /* 0x0034600001067983 */ /* 0x000ea80000300a00 */
[----:B------:R-:W2:Y:S04]  /*40af0*/  LDL.LU.64 R18, [R1+0x3458] ;  /* 0x0034580001127983 */ /* 0x000ea80000300a00 */
[----:B------:R-:W2:Y:S04]  /*40b00*/  LDL.LU.64 R80, [R1+0x3450] ;  /* 0x0034500001507983 */ /* 0x000ea80000300a00 */
[----:B---3--:R-:W3:Y:S04]  /*40b10*/  @P1 LDG.E.U16 R0, desc[UR6][R90.64] ;  /* 0x000000065a001981 */ /* 0x008ee8000c1e1500 */
[----:B------:R-:W-:Y:S04]  /*40b20*/  STL [R1+0x23cc], R85 ;  /* 0x0023cc5501007387 */ /* 0x000fe80000100800 */
[----:B----4-:R-:W-:Y:S04]  /*40b30*/  STL [R1+0x23d0], R2 ;  /* 0x0023d00201007387 */ /* 0x010fe80000100800 */
[----:B------:R-:W-:Y:S04]  /*40b40*/  @P4 STL [R1+0x1438], R89 ;  /* 0x0014385901004387 */ /* 0x000fe80000100800 */
[----:B------:R-:W-:Y:S04]  /*40b50*/  @P4 STL [R1+0x143c], R88 ;  /* 0x00143c5801004387 */ /* 0x000fe80000100800 */
[----:B------:R-:W4:Y:S04]  /*40b60*/  LDL R56, [R1+0x1420] ;  /* 0x0014200001387983 */ /* 0x000f280000100800 */
[----:B------:R-:W4:Y:S04]  /*40b70*/  LDL R57, [R1+0x141c] ;  /* 0x00141c0001397983 */ /* 0x000f280000100800 */
[----:B------:R-:W4:Y:S04]  /*40b80*/  LDL R30, [R1+0x1418] ;  /* 0x00141800011e7983 */ /* 0x000f280000100800 */
[----:B------:R-:W4:Y:S04]  /*40b90*/  LDL R31, [R1+0x1414] ;  /* 0x00141400011f7983 */ /* 0x000f280000100800 */
[----:B------:R-:W4:Y:S04]  /*40ba0*/  LDL R14, [R1+0x1410] ;  /* 0x00141000010e7983 */ /* 0x000f280000100800 */
[----:B------:R-:W4:Y:S04]  /*40bb0*/  LDL.LU.64 R70, [R1+0x3448] ;  /* 0x0034480001467983 */ /* 0x000f280000300a00 */
[----:B------:R-:W4:Y:S04]  /*40bc0*/  LDL R15, [R1+0x140c] ;  /* 0x00140c00010f7983 */ /* 0x000f280000100800 */
[----:B------:R0:W-:Y:S04]  /*40bd0*/  @P3 STL [R1+0x16c0], R82 ;  /* 0x0016c05201003387 */ /* 0x0001e80000100800 */
[----:B0-----:R-:W4:Y:S04]  /*40be0*/  LDL R82, [R1+0x1408] ;  /* 0x0014080001527983 */ /* 0x001f280000100800 */
[----:B------:R0:W-:Y:S04]  /*40bf0*/  @P3 STL [R1+0x16bc], R69 ;  /* 0x0016bc4501003387 */ /* 0x0001e80000100800 */
[----:B0-----:R-:W4:Y:S04]  /*40c00*/  LDL R69, [R1+0x1404] ;  /* 0x0014040001457983 */ /* 0x001f280000100800 */
[----:B------:R0:W-:Y:S04]  /*40c10*/  @P3 STL [R1+0x16b8], R68 ;  /* 0x0016b84401003387 */ /* 0x0001e80000100800 */
[----:B0-----:R-:W4:Y:S04]  /*40c20*/  LDL R68, [R1+0x1400] ;  /* 0x0014000001447983 */ /* 0x001f280000100800 */
[----:B------:R-:W4:Y:S04]  /*40c30*/  LDL.LU.64 R72, [R1+0x3440] ;  /* 0x0034400001487983 */ /* 0x000f280000300a00 */
[----:B------:R-:W-:Y:S04]  /*40c40*/  @P3 STL [R1+0x16b4], R83 ;  /* 0x0016b45301003387 */ /* 0x000fe80000100800 */
[----:B------:R-:W4:Y:S04]  /*40c50*/  LDL.LU.64 R66, [R1+0x3438] ;  /* 0x0034380001427983 */ /* 0x000f280000300a00 */
[----:B------:R0:W-:Y:S04]  /*40c60*/  @P1 STL [R1+0x142c], R5 ;  /* 0x00142c0501001387 */ /* 0x0001e80000100800 */
[----:B0-----:R-:W4:Y:S04]  /*40c70*/  LDL R5, [R1+0x13fc] ;  /* 0x0013fc0001057983 */ /* 0x001f280000100800 */
[----:B--2---:R0:W-:Y:S01]  /*40c80*/  @P1 STL [R1+0x1424], R3 ;  /* 0x0014240301001387 */ /* 0x0041e20000100800 */
[----:B------:R-:W-:-:S02]  /*40c90*/  ISETP.GT.AND P5, PT, R4, 0x11, PT ;  /* 0x000000110400780c */ /* 0x000fc40003fa4270 */
[C---:B------:R-:W-:Y:S02]  /*40ca0*/  ISETP.GT.AND P4, PT, R4.reuse, 0x12, PT ;  /* 0x000000120400780c */ /* 0x040fe40003f84270 */
[C---:B------:R-:W-:Y:S01]  /*40cb0*/  ISETP.GT.AND P3, PT, R4.reuse, 0x13, PT ;  /* 0x000000130400780c */ /* 0x040fe20003f64270 */
[----:B------:R-:W2:Y:S04]  /*40cc0*/  LDL R85, [R1+0x13f0] ;  /* 0x0013f00001557983 */ /* 0x000ea80000100800 */
[----:B------:R-:W2:Y:S04]  /*40cd0*/  LDL R2, [R1+0x13f4] ;  /* 0x0013f40001027983 */ /* 0x000ea80000100800 */
[----:B------:R-:W2:Y:S04]  /*40ce0*/  LDL R88, [R1+0x13d0] ;  /* 0x0013d00001587983 */ /* 0x000ea80000100800 */
[----:B------:R-:W2:Y:S04]  /*40cf0*/  LDL R89, [R1+0x13cc] ;  /* 0x0013cc0001597983 */ /* 0x000ea80000100800 */
[----:B0-----:R-:W2:Y:S04]  /*40d00*/  LDL R3, [R1+0x13f8] ;  /* 0x0013f80001037983 */ /* 0x001ea80000100800 */
[----:B------:R-:W2:Y:S04]  /*40d10*/  LDL R90, [R1+0x13c8] ;  /* 0x0013c800015a7983 */ /* 0x000ea80000100800 */
[----:B---3--:R0:W-:Y:S04]  /*40d20*/  @P1 STL [R1+0x1428], R0 ;  /* 0x0014280001001387 */ /* 0x0081e80000100800 */
[----:B------:R-:W3:Y:S04]  /*40d30*/  LDL R92, [R1+0x13b4] ;  /* 0x0013b400015c7983 */ /* 0x000ee80000100800 */
[----:B------:R-:W3:Y:S04]  /*40d40*/  LDL R91, [R1+0x13c0] ;  /* 0x0013c000015b7983 */ /* 0x000ee80000100800 */
[----:B------:R-:W3:Y:S04]  /*40d50*/  LDL R83, [R1+0x13bc] ;  /* 0x0013bc0001537983 */ /* 0x000ee80000100800 */
[----:B------:R-:W3:Y:S04]  /*40d60*/  LDL R93, [R1+0x13b8] ;  /* 0x0013b800015d7983 */ /* 0x000ee80000100800 */
[----:B0-----:R-:W3:Y:S04]  /*40d70*/  LDL R0, [R1+0x13c4] ;  /* 0x0013c40001007983 */ /* 0x001ee80000100800 */
[----:B------:R-:W3:Y:S04]  /*40d80*/  LDL.LU R84, [R1+0x13ac] ;  /* 0x0013ac0001547983 */ /* 0x000ee80000300800 */
[----:B------:R-:W3:Y:S04]  /*40d90*/  LDL.LU R86, [R1+0x13a8] ;  /* 0x0013a80001567983 */ /* 0x000ee80000300800 */
[----:B------:R-:W3:Y:S04]  /*40da0*/  LDL.LU R87, [R1+0x13a4] ;  /* 0x0013a40001577983 */ /* 0x000ee80000300800 */
[----:B----4-:R-:W4:Y:S04]  /*40db0*/  @P1 LDG.E.U16 R56, desc[UR6][R12.64] ;  /* 0x000000060c381981 */ /* 0x010f28000c1e1500 */
[----:B------:R-:W3:Y:S04]  /*40dc0*/  @P5 LDG.E.U16 R57, desc[UR6][R8.64] ;  /* 0x0000000608395981 */ /* 0x000ee8000c1e1500 */
[----:B------:R-:W3:Y:S04]  /*40dd0*/  @P5 LDG.E.U16 R30, desc[UR6][R58.64] ;  /* 0x000000063a1e5981 */ /* 0x000ee8000c1e1500 */
[----:B------:R-:W3:Y:S04]  /*40de0*/  @P5 LDG.E.U16 R31, desc[UR6][R40.64] ;  /* 0x00000006281f5981 */ /* 0x000ee8000c1e1500 */
[----:B------:R-:W3:Y:S04]  /*40df0*/  @P5 LDG.E.U16 R14, desc[UR6][R42.64] ;  /* 0x000000062a0e5981 */ /* 0x000ee8000c1e1500 */
[----:B------:R-:W3:Y:S04]  /*40e00*/  @P4 LDG.E.U16 R15, desc[UR6][R60.64] ;  /* 0x000000063c0f4981 */ /* 0x000ee8000c1e1500 */
[----:B------:R-:W3:Y:S04]  /*40e10*/  LDL.LU.64 R12, [R1+0x3430] ;  /* 0x00343000010c7983 */ /* 0x000ee80000300a00 */
[----:B------:R-:W3:Y:S04]  /*40e20*/  @P4 LDG.E.U16 R82, desc[UR6][R62.64] ;  /* 0x000000063e524981 */ /* 0x000ee8000c1e1500 */
[----:B------:R-:W3:Y:S04]  /*40e30*/  @P4 LDG.E.U16 R69, desc[UR6][R78.64] ;  /* 0x000000064e454981 */ /* 0x000ee8000c1e1500 */
[----:B------:R-:W3:Y:S04]  /*40e40*/  @P4 LDG.E.U16 R68, desc[UR6][R22.64] ;  /* 0x0000000616444981 */ /* 0x000ee8000c1e1500 */
[----:B------:R-:W3:Y:S04]  /*40e50*/  @P3 LDG.E.U16 R5, desc[UR6][R24.64] ;  /* 0x0000000618053981 */ /* 0x000ee8000c1e1500 */
[----:B--2---:R-:W2:Y:S04]  /*40e60*/  @P3 LDG.E.U16 R85, desc[UR6][R74.64] ;  /* 0x000000064a553981 */ /* 0x004ea8000c1e1500 */
[----:B------:R-:W2:Y:S04]  /*40e70*/  @P3 LDG.E.U16 R2, desc[UR6][R28.64] ;  /* 0x000000061c023981 */ /* 0x000ea8000c1e1500 */
[----:B------:R-:W2:Y:S04]  /*40e80*/  @P3 LDG.E.U16 R3, desc[UR6][R54.64] ;  /* 0x0000000636033981 */ /* 0x000ea8000c1e1500 */
[----:B----4-:R0:W-:Y:S04]  /*40e90*/  @P1 STL [R1+0x1420], R56 ;  /* 0x0014203801001387 */ /* 0x0101e80000100800 */
[----:B0-----:R-:W4:Y:S04]  /*40ea0*/  LDL.LU R56, [R1+0x3428] ;  /* 0x0034280001387983 */ /* 0x001f280000300800 */
[----:B------:R-:W4:Y:S04]  /*40eb0*/  LDL.LU.64 R8, [R1+0x3420] ;  /* 0x0034200001087983 */ /* 0x000f280000300a00 */
[----:B---3--:R0:W-:Y:S04]  /*40ec0*/  @P5 STL [R1+0x141c], R57 ;  /* 0x00141c3901005387 */ /* 0x0081e80000100800 */
[----:B0-----:R-:W3:Y:S04]  /*40ed0*/  LDL.LU R57, [R1+0x3418] ;  /* 0x0034180001397983 */ /* 0x001ee80000300800 */
[----:B------:R-:W3:Y:S04]  /*40ee0*/  LDL.LU.64 R58, [R1+0x3410] ;  /* 0x00341000013a7983 */ /* 0x000ee80000300a00 */
[----:B------:R0:W-:Y:S04]  /*40ef0*/  @P5 STL [R1+0x1418], R30 ;  /* 0x0014181e01005387 */ /* 0x0001e80000100800 */
        /* <DEDUP_REMOVED lines=11> */
[----:B------:R-:W3:Y:S04]  /*40fb0*/  LDL.LU.64 R78, [R1+0x33c8] ;  /* 0x0033c800014e7983 */ /* 0x000ee80000300a00 */
[----:B------:R-:W3:Y:S04]  /*40fc0*/  LDL.LU.64 R22, [R1+0x33c0] ;  /* 0x0033c00001167983 */ /* 0x000ee80000300a00 */
[----:B------:R0:W-:Y:S01]  /*40fd0*/  @P4 STL [R1+0x1408], R82 ;  /* 0x0014085201004387 */ /* 0x0001e20000100800 */
[----:B------:R-:W-:-:S03]  /*40fe0*/  ISETP.GT.AND P1, PT, R4, 0x14, PT ;  /* 0x000000140400780c */ /* 0x000fc60003f24270 */
[----:B0-----:R-:W3:Y:S04]  /*40ff0*/  LDL R82, [R1+0x16b0] ;  /* 0x0016b00001527983 */ /* 0x001ee80000100800 */
[----:B------:R0:W-:Y:S01]  /*41000*/  @P4 STL [R1+0x1404], R69 ;  /* 0x0014044501004387 */ /* 0x0001e20000100800 */
[----:B------:R-:W-:-:S05]  /*41010*/  ISETP.GT.AND P5, PT, R4, 0x15, PT ;  /* 0x000000150400780c */ /* 0x000fca0003fa4270 */
[----:B------:R-:W4:Y:S04]  /*41020*/  @P1 LDG.E.U16 R0, desc[UR6][R16.64] ;  /* 0x0000000610001981 */ /* 0x000f28000c1e1500 */
[----:B------:R-:W4:Y:S04]  /*41030*/  @P1 LDG.E.U16 R90, desc[UR6][R46.64] ;  /* 0x000000062e5a1981 */ /* 0x000f28000c1e1500 */
[----:B------:R-:W4:Y:S04]  /*41040*/  @P1 LDG.E.U16 R89, desc[UR6][R50.64] ;  /* 0x0000000632591981 */ /* 0x000f28000c1e1500 */
[----:B------:R-:W4:Y:S04]  /*41050*/  @P1 LDG.E.U16 R88, desc[UR6][R10.64] ;  /* 0x000000060a581981 */ /* 0x000f28000c1e1500 */
[----:B0-----:R-:W4:Y:S04]  /*41060*/  LDL R69, [R1+0x16ac] ;  /* 0x0016ac0001457983 */ /* 0x001f280000100800 */
[----:B------:R0:W-:Y:S04]  /*41070*/  @P4 STL [R1+0x1400], R68 ;  /* 0x0014004401004387 */ /* 0x0001e80000100800 */
[----:B------:R-:W4:Y:S04]  /*41080*/  @P5 LDG.E.U16 R92, desc[UR6][R48.64] ;  /* 0x00000006305c5981 */ /* 0x000f28000c1e1500 */
[----:B------:R-:W4:Y:S04]  /*41090*/  @P5 LDG.E.U16 R93, desc[UR6][R38.64] ;  /* 0x00000006265d5981 */ /* 0x000f28000c1e1500 */
[----:B------:R-:W4:Y:S04]  /*410a0*/  @P5 LDG.E.U16 R83, desc[UR6][R52.64] ;  /* 0x0000000634535981 */ /* 0x000f28000c1e1500 */
[----:B------:R-:W4:Y:S04]  /*410b0*/  @P5 LDG.E.U16 R91, desc[UR6][R76.64] ;  /* 0x000000064c5b5981 */ /* 0x000f28000c1e1500 */
[----:B0-----:R-:W4:Y:S04]  /*410c0*/  LDL R68, [R1+0x16a8] ;  /* 0x0016a80001447983 */ /* 0x001f280000100800 */
[----:B------:R-:W4:Y:S04]  /*410d0*/  LDL.LU.64 R24, [R1+0x33b8] ;  /* 0x0033b80001187983 */ /* 0x000f280000300a00 */
[----:B------:R0:W-:Y:S04]  /*410e0*/  @P3 STL [R1+0x13fc], R5 ;  /* 0x0013fc0501003387 */ /* 0x0001e80000100800 */
[----:B0-----:R-:W4:Y:S04]  /*410f0*/  LDL R5, [R1+0x16a4] ;  /* 0x0016a40001057983 */ /* 0x001f280000100800 */
[----:B------:R-:W4:Y:S04]  /*41100*/  LDL.LU.64 R54, [R1+0x33b0] ;  /* 0x0033b00001367983 */ /* 0x000f280000300a00 */
[----:B--2---:R0:W-:Y:S04]  /*41110*/  @P3 STL [R1+0x13f8], R3 ;  /* 0x0013f80301003387 */ /* 0x0041e80000100800 */
[----:B0-----:R-:W2:Y:S01]  /*41120*/  LDL.LU R3, [R1+0x33a8] ;  /* 0x0033a80001037983 */ /* 0x001ea20000300800 */
[----:B------:R-:W-:-:S03]  /*41130*/  ISETP.GT.AND P4, PT, R4, 0x16, PT ;  /* 0x000000160400780c */ /* 0x000fc60003f84270 */
[----:B------:R-:W2:Y:S04]  /*41140*/  LDL.LU.64 R28, [R1+0x33a0] ;  /* 0x0033a000011c7983 */ /* 0x000ea80000300a00 */
[----:B------:R-:W2:Y:S04]  /*41150*/  LDL.LU.64 R74, [R1+0x3398] ;  /* 0x00339800014a7983 */ /* 0x000ea80000300a00 */
[----:B------:R-:W-:Y:S04]  /*41160*/  @P3 STL [R1+0x13f0], R85 ;  /* 0x0013f05501003387 */ /* 0x000fe80000100800 */
[----:B------:R-:W-:Y:S01]  /*41170*/  @P3 STL [R1+0x13f4], R2 ;  /* 0x0013f40201003387 */ /* 0x000fe20000100800 */
[----:B------:R-:W-:-:S03]  /*41180*/  ISETP.GT.AND P3, PT, R4, 0x17, PT ;  /* 0x000000170400780c */ /* 0x000fc60003f64270 */
[----:B------:R-:W2:Y:S04]  /*41190*/  LDL.LU.64 R10, [R1+0x3390] ;  /* 0x00339000010a7983 */ /* 0x000ea80000300a00 */
[----:B------:R-:W2:Y:S04]  /*411a0*/  LDL.LU.64 R50, [R1+0x3388] ;  /* 0x0033880001327983 */ /* 0x000ea80000300a00 */
[----:B------:R-:W2:Y:S04]  /*411b0*/  LDL.LU.64 R46, [R1+0x3380] ;  /* 0x00338000012e7983 */ /* 0x000ea80000300a00 */
[----:B------:R-:W2:Y:S04]  /*411c0*/  LDL.LU.64 R16, [R1+0x3378] ;  /* 0x0033780001107983 */ /* 0x000ea80000300a00 */
[----:B------:R-:W2:Y:S04]  /*411d0*/  @P4 LDG.E.U16 R84, desc[UR6][R44.64] ;  /* 0x000000062c544981 */ /* 0x000ea8000c1e1500 */
[----:B------:R-:W2:Y:S04]  /*411e0*/  @P4 LDG.E.U16 R86, desc[UR6][R36.64] ;  /* 0x0000000624564981 */ /* 0x000ea8000c1e1500 */
[----:B------:R-:W2:Y:S04]  /*411f0*/  @P4 LDG.E.U16 R87, desc[UR6][R26.64] ;  /* 0x000000061a574981 */ /* 0x000ea8000c1e1500 */
[----:B---3--:R-:W3:Y:S04]  /*41200*/  @P3 LDG.E.U16 R82, desc[UR6][R64.64] ;  /* 0x0000000640523981 */ /* 0x008ee8000c1e1500 */
[----:B----4-:R0:W-:Y:S04]  /*41210*/  @P1 STL [R1+0x13c4], R0 ;  /* 0x0013c40001001387 */ /* 0x0101e80000100800 */
[----:B------:R-:W4:Y:S04]  /*41220*/  @P3 LDG.E.U16 R69, desc[UR6][R34.64] ;  /* 0x0000000622453981 */ /* 0x000f28000c1e1500 */
[----:B0-----:R-:W3:Y:S04]  /*41230*/  LDL R0, [R1+0x13a0] ;  /* 0x0013a00001007983 */ /* 0x001ee80000100800 */
[----:B------:R-:W-:Y:S04]  /*41240*/  @P1 STL [R1+0x13c8], R90 ;  /* 0x0013c85a01001387 */ /* 0x000fe80000100800 */
[----:B------:R-:W-:Y:S04]  /*41250*/  @P1 STL [R1+0x13cc], R89 ;  /* 0x0013cc5901001387 */ /* 0x000fe80000100800 */
[----:B------:R-:W-:Y:S04]  /*41260*/  @P1 STL [R1+0x13d0], R88 ;  /* 0x0013d05801001387 */ /* 0x000fe80000100800 */
[----:B------:R-:W4:Y:S04]  /*41270*/  LDL.LU.64 R76, [R1+0x3370] ;  /* 0x00337000014c7983 */ /* 0x000f280000300a00 */
[----:B------:R-:W4:Y:S04]  /*41280*/  LDL.LU.64 R52, [R1+0x3368] ;  /* 0x0033680001347983 */ /* 0x000f280000300a00 */
[----:B------:R-:W4:Y:S04]  /*41290*/  LDL.LU.64 R38, [R1+0x3360] ;  /* 0x0033600001267983 */ /* 0x000f280000300a00 */
[----:B------:R-:W4:Y:S04]  /*412a0*/  LDL.LU.64 R48, [R1+0x3358] ;  /* 0x0033580001307983 */ /* 0x000f280000300a00 */
[----:B------:R0:W-:Y:S04]  /*412b0*/  @P5 STL [R1+0x13b4], R92 ;  /* 0x0013b45c01005387 */ /* 0x0001e80000100800 */
[----:B------:R-:W4:Y:S04]  /*412c0*/  @P3 LDG.E.U16 R68, desc[UR6][R32.64] ;  /* 0x0000000620443981 */ /* 0x000f28000c1e1500 */
[----:B0-----:R-:W4:Y:S04]  /*412d0*/  LDL R92, [R1+0x139c] ;  /* 0x00139c00015c7983 */ /* 0x001f280000100800 */
[----:B--2---:R-:W2:Y:S04]  /*412e0*/  @P4 LDG.E.U16 R3, desc[UR6][R20.64] ;  /* 0x0000000614034981 */ /* 0x004ea8000c1e1500 */
[----:B------:R0:W-:Y:S04]  /*412f0*/  @P5 STL [R1+0x13b8], R93 ;  /* 0x0013b85d01005387 */ /* 0x0001e80000100800 */
[----:B------:R-:W2:Y:S04]  /*41300*/  @P3 LDG.E.U16 R5, desc[UR6][R6.64] ;  /* 0x0000000606053981 */ /* 0x000ea8000c1e1500 */
[----:B0-----:R-:W2:Y:S04]  /*41310*/  LDL R93, [R1+0x1398] ;  /* 0x00139800015d7983 */ /* 0x001ea80000100800 */
[----:B------:R0:W-:Y:S04]  /*41320*/  @P5 STL [R1+0x13bc], R83 ;  /* 0x0013bc5301005387 */ /* 0x0001e80000100800 */
[----:B------:R-:W-:Y:S04]  /*41330*/  @P5 STL [R1+0x13c0], R91 ;  /* 0x0013c05b01005387 */ /* 0x000fe80000100800 */
[----:B------:R-:W2:Y:S01]  /*41340*/  LDL.LU.64 R20, [R1+0x3350] ;  /* 0x0033500001147983 */ /* 0x000ea20000300a00 */
[----:B------:R-:W-:-:S02]  /*41350*/  ISETP.GT.AND P1, PT, R4, 0x18, PT ;  /* 0x000000180400780c */ /* 0x000fc40003f24270 */
[----:B------:R-:W-:-:S11]  /*41360*/  ISETP.GT.AND P5, PT, R4, 0x19, PT ;  /* 0x000000190400780c */ /* 0x000fd60003fa4270 */
[----:B---3--:R-:W3:Y:S04]  /*41370*/  @P1 LDG.E.U16 R0, desc[UR6][R18.64] ;  /* 0x0000000612001981 */ /* 0x008ee8000c1e1500 */
[----:B----4-:R-:W4:Y:S04]  /*41380*/  @P1 LDG.E.U16 R92, desc[UR6][R80.64] ;  /* 0x00000006505c1981 */ /* 0x010f28000c1e1500 */
[----:B--2---:R-:W-:Y:S04]  /*41390*/  STL [R1+0x23d4], R3 ;  /* 0x0023d40301007387 */ /* 0x004fe80000100800 */
[----:B------:R-:W2:Y:S04]  /*413a0*/  LDL.LU.64 R44, [R1+0x3348] ;  /* 0x00334800012c7983 */ /* 0x000ea80000300a00 */
[----:B------:R-:W-:Y:S04]  /*413b0*/  STL [R1+0x23d8], R84 ;  /* 0x0023d85401007387 */ /* 0x000fe80000100800 */
[----:B------:R-:W2:Y:S04]  /*413c0*/  LDL.LU.64 R36, [R1+0x3340] ;  /* 0x0033400001247983 */ /* 0x000ea80000300a00 */
[----:B------:R-:W-:Y:S04]  /*413d0*/  STL [R1+0x23dc], R86 ;  /* 0x0023dc5601007387 */ /* 0x000fe80000100800 */
[----:B------:R-:W2:Y:S04]  /*413e0*/  LDL.LU.64 R26, [R1+0x3338] ;  /* 0x00333800011a7983 */ /* 0x000ea80000300a00 */
[----:B------:R-:W-:Y:S04]  /*413f0*/  STL [R1+0x23e0], R87 ;  /* 0x0023e05701007387 */ /* 0x000fe80000100800 */
[----:B------:R-:W2:Y:S04]  /*41400*/  LDL.LU.64 R64, [R1+0x3330] ;  /* 0x0033300001407983 */ /* 0x000ea80000300a00 */
[----:B------:R1:W-:Y:S04]  /*41410*/  @P3 STL [R1+0x16b0], R82 ;  /* 0x0016b05201003387 */ /* 0x0003e80000100800 */
[----:B0-----:R-:W2:Y:S04]  /*41420*/  LDL R83, [R1+0x1390] ;  /* 0x0013900001537983 */ /* 0x001ea80000100800 */
[----:B------:R-:W3:Y:S04]  /*41430*/  LDL R32, [R1+0x138c] ;  /* 0x00138c0001207983 */ /* 0x000ee80000100800 */
[----:B------:R-:W3:Y:S04]  /*41440*/  LDL R33, [R1+0x1388] ;  /* 0x0013880001217983 */ /* 0x000ee80000100800 */
[----:B------:R-:W3:Y:S04]  /*41450*/  LDL R34, [R1+0x1384] ;  /* 0x0013840001227983 */ /* 0x000ee80000100800 */
[----:B------:R-:W3:Y:S04]  /*41460*/  LDL R35, [R1+0x1380] ;  /* 0x0013800001237983 */ /* 0x000ee80000100800 */
[----:B------:R-:W3:Y:S04]  /*41470*/  @P1 LDG.E.U16 R93, desc[UR6][R70.64] ;  /* 0x00000006465d1981 */ /* 0x000ee8000c1e1500 */
[----:B------:R-:W3:Y:S04]  /*41480*/  LDL R6, [R1+0x137c] ;  /* 0x00137c0001067983 */ /* 0x000ee80000100800 */
[----:B-1----:R-:W3:Y:S04]  /*41490*/  LDL R82, [R1+0x1394] ;  /* 0x0013940001527983 */ /* 0x002ee80000100800 */
[----:B------:R-:W3:Y:S04]  /*414a0*/  LDL R7, [R1+0x1378] ;  /* 0x0013780001077983 */ /* 0x000ee80000100800 */
[----:B------:R0:W-:Y:S04]  /*414b0*/  @P3 STL [R1+0x16a8], R68 ;  /* 0x0016a84401003387 */ /* 0x0001e80000100800 */
[----:B0-----:R-:W3:Y:S04]  /*414c0*/  LDL R68, [R1+0x1374] ;  /* 0x0013740001447983 */ /* 0x001ee80000100800 */
[----:B------:R-:W-:Y:S04]  /*414d0*/  @P3 STL [R1+0x16a4], R5 ;  /* 0x0016a40501003387 */ /* 0x000fe80000100800 */
[----:B------:R0:W-:Y:S04]  /*414e0*/  @P3 STL [R1+0x16ac], R69 ;  /* 0x0016ac4501003387 */ /* 0x0001e80000100800 */
[----:B------:R-:W3:Y:S04]  /*414f0*/  LDL.LU.64 R18, [R1+0x3328] ;  /* 0x0033280001127983 */ /* 0x000ee80000300a00 */
[----:B------:R-:W3:Y:S04]  /*41500*/  LDL R85, [R1+0x1364] ;  /* 0x0013640001557983 */ /* 0x000ee80000100800 */
[----:B------:R-:W3:Y:S04]  /*41510*/  LDL R84, [R1+0x1368] ;  /* 0x0013680001547983 */ /* 0x000ee80000100800 */
[----:B------:R-:W3:Y:S04]  /*41520*/  LDL R86, [R1+0x136c] ;  /* 0x00136c0001567983 */ /* 0x000ee80000100800 */
[----:B0-----:R-:W3:Y:S04]  /*41530*/  LDL R69, [R1+0x1370] ;  /* 0x0013700001457983 */ /* 0x001ee80000100800 */
[----:B----4-:R0:W-:Y:S04]  /*41540*/  @P1 STL [R1+0x139c], R92 ;  /* 0x00139c5c01001387 */ /* 0x0101e80000100800 */
[----:B------:R-:W4:Y:S04]  /*41550*/  LDL R81, [R1+0x1354] ;  /* 0x0013540001517983 */ /* 0x000f280000100800 */
[----:B------:R-:W4:Y:S04]  /*41560*/  LDL R71, [R1+0x135c] ;  /* 0x00135c0001477983 */ /* 0x000f280000100800 */
[----:B------:R-:W4:Y:S04]  /*41570*/  LDL R70, [R1+0x1358] ;  /* 0x0013580001467983 */ /* 0x000f280000100800 */
[----:B------:R-:W4:Y:S01]  /*41580*/  LDL R80, [R1+0x1350] ;  /* 0x0013500001507983 */ /* 0x000f220000100800 */
[----:B------:R-:W-:-:S03]  /*41590*/  ISETP.GT.AND P4, PT, R4, 0x1a, PT ;  /* 0x0000001a0400780c */ /* 0x000fc60003f84270 */
[----:B------:R-:W4:Y:S04]  /*415a0*/  LDL.64 R2, [R1+0xb18] ;  /* 0x000b180001027983 */ /* 0x000f280000100a00 */
[----:B------:R-:W4:Y:S04]  /*415b0*/  LDL R5, [R1+0x134c] ;  /* 0x00134c0001057983 */ /* 0x000f280000100800 */
[----:B0-----:R-:W4:Y:S04]  /*415c0*/  LDL R92, [R1+0x1360] ;  /* 0x00136000015c7983 */ /* 0x001f280000100800 */
[----:B--2---:R-:W2:Y:S04]  /*415d0*/  @P5 LDG.E.U16 R83, desc[UR6][R66.64] ;  /* 0x0000000642535981 */ /* 0x004ea8000c1e1500 */
[----:B---3--:R-:W3:Y:S04]  /*415e0*/  @P5 LDG.E.U16 R32, desc[UR6][R12.64] ;  /* 0x000000060c205981 */ /* 0x008ee8000c1e1500 */
[----:B------:R-:W2:Y:S04]  /*415f0*/  @P5 LDG.E.U16 R33, desc[UR6][R8.64] ;  /* 0x0000000608215981 */ /* 0x000ea8000c1e1500 */
[----:B------:R-:W2:Y:S04]  /*41600*/  @P5 LDG.E.U16 R34, desc[UR6][R56.64] ;  /* 0x0000000638225981 */ /* 0x000ea8000c1e1500 */
[----:B------:R-:W2:Y:S04]  /*41610*/  @P1 LDG.E.U16 R82, desc[UR6][R72.64] ;  /* 0x0000000648521981 */ /* 0x000ea8000c1e1500 */
[----:B------:R0:W-:Y:S01]  /*41620*/  @P1 STL [R1+0x13a0], R0 ;  /* 0x0013a00001001387 */ /* 0x0001e20000100800 */
[----:B------:R-:W-:-:S03]  /*41630*/  ISETP.GT.AND P3, PT, R4, 0x1b, PT ;  /* 0x0000001b0400780c */ /* 0x000fc60003f64270 */
[----:B------:R-:W3:Y:S04]  /*41640*/  @P4 LDG.E.U16 R35, desc[UR6][R58.64] ;  /* 0x000000063a234981 */ /* 0x000ee8000c1e1500 */
[----:B------:R-:W3:Y:S04]  /*41650*/  @P4 LDG.E.U16 R6, desc[UR6][R40.64] ;  /* 0x0000000628064981 */ /* 0x000ee8000c1e1500 */
[----:B------:R-:W3:Y:S04]  /*41660*/  @P4 LDG.E.U16 R7, desc[UR6][R30.64] ;  /* 0x000000061e074981 */ /* 0x000ee8000c1e1500 */
[----:B0-----:R-:W3:Y:S04]  /*41670*/  LDL R0, [R1+0x1348] ;  /* 0x0013480001007983 */ /* 0x001ee80000100800 */
[----:B------:R0:W-:Y:S04]  /*41680*/  @P1 STL [R1+0x1398], R93 ;  /* 0x0013985d01001387 */ /* 0x0001e80000100800 */
[----:B------:R-:W3:Y:S04]  /*41690*/  @P4 LDG.E.U16 R68, desc[UR6][R42.64] ;  /* 0x000000062a444981 */ /* 0x000ee8000c1e1500 */
[----:B------:R-:W3:Y:S04]  /*416a0*/  @P3 LDG.E.U16 R85, desc[UR6][R78.64] ;  /* 0x000000064e553981 */ /* 0x000ee8000c1e1500 */
[----:B------:R-:W3:Y:S04]  /*416b0*/  @P3 LDG.E.U16 R84, desc[UR6][R62.64] ;  /* 0x000000063e543981 */ /* 0x000ee8000c1e1500 */
[----:B------:R-:W3:Y:S04]  /*416c0*/  @P3 LDG.E.U16 R86, desc[UR6][R14.64] ;  /* 0x000000060e563981 */ /* 0x000ee8000c1e1500 */
[----:B0-----:R-:W3:Y:S04]  /*416d0*/  LDL R93, [R1+0x1344] ;  /* 0x00134400015d7983 */ /* 0x001ee80000100800 */
[----:B------:R-:W3:Y:S04]  /*416e0*/  LDL.LU R88, [R1+0x1340] ;  /* 0x0013400001587983 */ /* 0x000ee80000300800 */
[----:B------:R-:W3:Y:S04]  /*416f0*/  LDL.LU R89, [R1+0x133c] ;  /* 0x00133c0001597983 */ /* 0x000ee80000300800 */
[----:B------:R-:W3:Y:S04]  /*41700*/  LDL.LU R90, [R1+0x1338] ;  /* 0x00133800015a7983 */ /* 0x000ee80000300800 */
[----:B------:R-:W3:Y:S04]  /*41710*/  LDL.LU R91, [R1+0x1514] ;  /* 0x00151400015b7983 */ /* 0x000ee80000300800 */
[----:B------:R-:W3:Y:S04]  /*41720*/  LDL.LU.64 R72, [R1+0x3320] ;  /* 0x0033200001487983 */ /* 0x000ee80000300a00 */
[----:B------:R-:W3:Y:S04]  /*41730*/  @P3 LDG.E.U16 R69, desc[UR6][R60.64] ;  /* 0x000000063c453981 */ /* 0x000ee8000c1e1500 */
[----:B--2---:R0:W-:Y:S01]  /*41740*/  @P1 STL [R1+0x1394], R82 ;  /* 0x0013945201001387 */ /* 0x0041e20000100800 */
[----:B------:R-:W-:-:S03]  /*41750*/  ISETP.GT.AND P1, PT, R4, 0x1c, PT ;  /* 0x0000001c0400780c */ /* 0x000fc60003f24270 */
[----:B0-----:R-:W2:Y:S04]  /*41760*/  LDL.LU R82, [R1+0x3318] ;  /* 0x0033180001527983 */ /* 0x001ea80000300800 */
[----:B------:R-:W2:Y:S06]  /*41770*/  LDL.LU.64 R66, [R1+0x3310] ;  /* 0x0033100001427983 */ /* 0x000eac0000300a00 */
[----:B----4-:R-:W4:Y:S04]  /*41780*/  @P1 LDG.E.U16 R92, desc[UR6][R22.64] ;  /* 0x00000006165c1981 */ /* 0x010f28000c1e1500 */
[----:B------:R0:W-:Y:S04]  /*41790*/  @P5 STL [R1+0x1390], R83 ;  /* 0x0013905301005387 */ /* 0x0001e80000100800 */
[----:B------:R-:W2:Y:S04]  /*417a0*/  @P1 LDG.E.U16 R81, desc[UR6][R28.64] ;  /* 0x000000061c511981 */ /* 0x000ea8000c1e1500 */
[----:B------:R-:W2:Y:S04]  /*417b0*/  @P1 LDG.E.U16 R71, desc[UR6][R24.64] ;  /* 0x0000000618471981 */ /* 0x000ea8000c1e1500 */
[----:B------:R-:W2:Y:S04]  /*417c0*/  @P1 LDG.E.U16 R70, desc[UR6][R54.64] ;  /* 0x0000000636461981 */ /* 0x000ea8000c1e1500 */
[----:B0-----:R-:W2:Y:S04]  /*417d0*/  LDL.LU R83, [R1+0x3308] ;  /* 0x0033080001537983 */ /* 0x001ea80000300800 */
[----:B------:R-:W2:Y:S04]  /*417e0*/  LDL.LU.64 R12, [R1+0x3300] ;  /* 0x00330000010c7983 */ /* 0x000ea80000300a00 */
[----:B---3--:R0:W-:Y:S04]  /*417f0*/  @P5 STL [R1+0x138c], R32 ;  /* 0x00138c2001005387 */ /* 0x0081e80000100800 */
[----:B0-----:R-:W3:Y:S04]  /*41800*/  LDL.LU R32, [R1+0x32f8] ;  /* 0x0032f80001207983 */ /* 0x001ee80000300800 */
[----:B------:R-:W3:Y:S04]  /*41810*/  LDL.LU.64 R8, [R1+0x32f0] ;  /* 0x0032f00001087983 */ /* 0x000ee80000300a00 */
[----:B------:R0:W-:Y:S04]  /*41820*/  @P5 STL [R1+0x1388], R33 ;  /* 0x0013882101005387 */ /* 0x0001e80000100800 */
[----:B0-----:R-:W3:Y:S04]  /*41830*/  LDL.LU R33, [R1+0x32e8] ;  /* 0x0032e80001217983 */ /* 0x001ee80000300800 */
[----:B------:R-:W3:Y:S04]  /*41840*/  LDL.LU.64 R56, [R1+0x32e0] ;  /* 0x0032e00001387983 */ /* 0x000ee80000300a00 */
[----:B------:R0:W-:Y:S01]  /*41850*/  @P5 STL [R1+0x1384], R34 ;  /* 0x0013842201005387 */ /* 0x0001e20000100800 */
[----:B------:R-:W-:-:S03]  /*41860*/  ISETP.GT.AND P5, PT, R4, 0x1d, PT ;  /* 0x0000001d0400780c */ /* 0x000fc60003fa4270 */
[----:B0-----:R-:W3:Y:S04]  /*41870*/  LDL.LU R34, [R1+0x32d8] ;  /* 0x0032d80001227983 */ /* 0x001ee80000300800 */
[----:B------:R-:W3:Y:S06]  /*41880*/  LDL.LU.64 R58, [R1+0x32d0] ;  /* 0x0032d000013a7983 */ /* 0x000eec0000300a00 */
[----:B------:R-:W3:Y:S04]  /*41890*/  @P5 LDG.E.U16 R80, desc[UR6][R74.64] ;  /* 0x000000064a505981 */ /* 0x000ee8000c1e1500 */
[----:B------:R0:W-:Y:S04]  /*418a0*/  @P4 STL [R1+0x1380], R35 ;  /* 0x0013802301004387 */ /* 0x0001e80000100800 */
[----:B------:R-:W3:Y:S04]  /*418b0*/  @P5 LDG.E.U16 R93, desc[UR6][R50.64] ;  /* 0x00000006325d5981 */ /* 0x000ee8000c1e1500 */
[----:B------:R-:W3:Y:S04]  /*418c0*/  @P5 LDG.E.U16 R0, desc[UR6][R10.64] ;  /* 0x000000060a005981 */ /* 0x000ee8000c1e1500 */
[----:B------:R-:W3:Y:S04]  /*418d0*/  @P5 LDG.E.U16 R5, desc[UR6][R2.64] ;  /* 0x0000000602055981 */ /* 0x000ee8000c1e1500 */
        /* <DEDUP_REMOVED lines=16> */
[----:B------:R-:W-:Y:S04]  /*419e0*/  @P3 STL [R1+0x1364], R85 ;  /* 0x0013645501003387 */ /* 0x000fe80000100800 */
[----:B------:R-:W-:Y:S04]  /*419f0*/  @P3 STL [R1+0x1368], R84 ;  /* 0x0013685401003387 */ /* 0x000fe80000100800 */
[----:B------:R-:W-:Y:S04]  /*41a00*/  @P3 STL [R1+0x136c], R86 ;  /* 0x00136c5601003387 */ /* 0x000fe80000100800 */
[----:B------:R-:W3:Y:S01]  /*41a10*/  LDL.LU.64 R22, [R1+0x3268] ;  /* 0x0032680001167983 */ /* 0x000ee20000300a00 */
[----:B------:R-:W-:-:S13]  /*41a20*/  ISETP.GT.AND P4, PT, R4, 0x1e, PT ;  /* 0x0000001e0400780c */ /* 0x000fda0003f84270 */
[----:B------:R-:W3:Y:S04]  /*41a30*/  @P4 LDG.E.U16 R88, desc[UR6][R46.64] ;  /* 0x000000062e584981 */ /* 0x000ee8000c1e1500 */
[----:B------:R-:W3:Y:S01]  /*41a40*/  @P4 LDG.E.U16 R89, desc[UR6][R16.64] ;  /* 0x0000000610594981 */ /* 0x000ee2000c1e1500 */
[----:B------:R-:W-:-:S03]  /*41a50*/  ISETP.GT.AND P3, PT, R4, 0x1f, PT ;  /* 0x0000001f0400780c */ /* 0x000fc60003f64270 */
[----:B------:R-:W3:Y:S04]  /*41a60*/  @P4 LDG.E.U16 R90, desc[UR6][R76.64] ;  /* 0x000000064c5a4981 */ /* 0x000ee8000c1e1500 */
[----:B------:R-:W3:Y:S04]  /*41a70*/  @P4 LDG.E.U16 R91, desc[UR6][R52.64] ;  /* 0x00000006345b4981 */ /* 0x000ee8000c1e1500 */
[----:B----4-:R0:W-:Y:S04]  /*41a80*/  @P1 STL [R1+0x1360], R92 ;  /* 0x0013605c01001387 */ /* 0x0101e80000100800 */
[----:B0-----:R-:W4:Y:S04]  /*41a90*/  LDL R92, [R1+0x16a0] ;  /* 0x0016a000015c7983 */ /* 0x001f280000100800 */
[----:B------:R-:W4:Y:S04]  /*41aa0*/  LDL.LU.64 R24, [R1+0x3260] ;  /* 0x0032600001187983 */ /* 0x000f280000300a00 */
[----:B------:R-:W4:Y:S04]  /*41ab0*/  LDL.LU.64 R54, [R1+0x3258] ;  /* 0x0032580001367983 */ /* 0x000f280000300a00 */
[----:B--2---:R0:W-:Y:S04]  /*41ac0*/  @P1 STL [R1+0x1354], R81 ;  /* 0x0013545101001387 */ /* 0x0041e80000100800 */
[----:B------:R-:W2:Y:S04]  /*41ad0*/  LDL R29, [R1+0x1698] ;  /* 0x00169800011d7983 */ /* 0x000ea80000100800 */
[----:B0-----:R-:W2:Y:S04]  /*41ae0*/  LDL R81, [R1+0x169c] ;  /* 0x00169c0001517983 */ /* 0x001ea80000100800 */
[----:B------:R0:W-:Y:S04]  /*41af0*/  @P1 STL [R1+0x135c], R71 ;  /* 0x00135c4701001387 */ /* 0x0001e80000100800 */
[----:B0-----:R-:W2:Y:S04]  /*41b00*/  LDL R71, [R1+0x1694] ;  /* 0x0016940001477983 */ /* 0x001ea80000100800 */
[----:B------:R-:W-:Y:S04]  /*41b10*/  @P1 STL [R1+0x1358], R70 ;  /* 0x0013584601001387 */ /* 0x000fe80000100800 */
[----:B------:R-:W2:Y:S04]  /*41b20*/  LDL.LU.64 R74, [R1+0x3250] ;  /* 0x00325000014a7983 */ /* 0x000ea80000300a00 */
[----:B------:R-:W2:Y:S04]  /*41b30*/  LDL.LU.64 R10, [R1+0x3248] ;  /* 0x00324800010a7983 */ /* 0x000ea80000300a00 */
[----:B---3--:R0:W-:Y:S04]  /*41b40*/  @P5 STL [R1+0x1350], R80 ;  /* 0x0013505001005387 */ /* 0x0081e80000100800 */
[----:B------:R-:W3:Y:S04]  /*41b50*/  LDL R51, [R1+0x132c] ;  /* 0x00132c0001337983 */ /* 0x000ee80000100800 */
[----:B------:R-:W3:Y:S04]  /*41b60*/  LDL R50, [R1+0x1328] ;  /* 0x0013280001327983 */ /* 0x000ee80000100800 */
[----:B------:R-:W3:Y:S04]  /*41b70*/  LDL R3, [R1+0x1330] ;  /* 0x0013300001037983 */ /* 0x000ee80000100800 */
[----:B0-----:R-:W3:Y:S04]  /*41b80*/  LDL R80, [R1+0x1334] ;  /* 0x0013340001507983 */ /* 0x001ee80000100800 */
[----:B------:R-:W-:Y:S04]  /*41b90*/  @P5 STL [R1+0x1344], R93 ;  /* 0x0013445d01005387 */ /* 0x000fe80000100800 */
[----:B------:R-:W-:Y:S01]  /*41ba0*/  @P5 STL [R1+0x1348], R0 ;  /* 0x0013480001005387 */ /* 0x000fe20000100800 */
[----:B------:R-:W-:-:S03]  /*41bb0*/  ISETP.GT.AND P1, PT, R4, 0x20, PT ;  /* 0x000000200400780c */ /* 0x000fc60003f24270 */
[----:B------:R0:W-:Y:S04]  /*41bc0*/  @P5 STL [R1+0x134c], R5 ;  /* 0x00134c0501005387 */ /* 0x0001e80000100800 */
[----:B------:R-:W3:Y:S04]  /*41bd0*/  LDL.LU.64 R46, [R1+0x3240] ;  /* 0x00324000012e7983 */ /* 0x000ee80000300a00 */
[----:B------:R-:W-:Y:S04]  /*41be0*/  STL [R1+0x23e4], R88 ;  /* 0x0023e45801007387 */ /* 0x000fe80000100800 */
[----:B------:R-:W3:Y:S04]  /*41bf0*/  LDL.LU.64 R16, [R1+0x3238] ;  /* 0x0032380001107983 */ /* 0x000ee80000300a00 */
[----:B0-----:R-:W3:Y:S04]  /*41c00*/  LDL R5, [R1+0x1320] ;  /* 0x0013200001057983 */ /* 0x001ee80000100800 */
[----:B------:R-:W3:Y:S04]  /*41c10*/  LDL R28, [R1+0x1324] ;  /* 0x00132400011c7983 */ /* 0x000ee80000100800 */
[----:B------:R-:W-:Y:S04]  /*41c20*/  STL [R1+0x23e8], R89 ;  /* 0x0023e85901007387 */ /* 0x000fe80000100800 */
[----:B------:R-:W3:Y:S04]  /*41c30*/  LDL.LU.64 R76, [R1+0x3230] ;  /* 0x00323000014c7983 */ /* 0x000ee80000300a00 */
[----:B------:R-:W3:Y:S04]  /*41c40*/  LDL R0, [R1+0x131c] ;  /* 0x00131c0001007983 */ /* 0x000ee80000100800 */
[----:B------:R-:W3:Y:S04]  /*41c50*/  LDL R93, [R1+0x1318] ;  /* 0x00131800015d7983 */ /* 0x000ee80000100800 */
[----:B----4-:R-:W4:Y:S04]  /*41c60*/  @P3 LDG.E.U16 R92, desc[UR6][R38.64] ;  /* 0x00000006265c3981 */ /* 0x010f28000c1e1500 */
[----:B--2---:R-:W2:Y:S04]  /*41c70*/  @P3 LDG.E.U16 R29, desc[UR6][R20.64] ;  /* 0x00000006141d3981 */ /* 0x004ea8000c1e1500 */
[----:B------:R-:W2:Y:S04]  /*41c80*/  @P3 LDG.E.U16 R81, desc[UR6][R48.64] ;  /* 0x0000000630513981 */ /* 0x000ea8000c1e1500 */
[----:B------:R-:W2:Y:S04]  /*41c90*/  @P3 LDG.E.U16 R71, desc[UR6][R44.64] ;  /* 0x000000062c473981 */ /* 0x000ea8000c1e1500 */
[----:B---3--:R-:W3:Y:S04]  /*41ca0*/  @P1 LDG.E.U16 R51, desc[UR6][R64.64] ;  /* 0x0000000640331981 */ /* 0x008ee8000c1e1500 */
[----:B------:R-:W3:Y:S04]  /*41cb0*/  @P1 LDG.E.U16 R50, desc[UR6][R18.64] ;  /* 0x0000000612321981 */ /* 0x000ee8000c1e1500 */
[----:B------:R-:W3:Y:S04]  /*41cc0*/  @P1 LDG.E.U16 R3, desc[UR6][R26.64] ;  /* 0x000000061a031981 */ /* 0x000ee8000c1e1500 */
[----:B------:R-:W3:Y:S04]  /*41cd0*/  @P1 LDG.E.U16 R80, desc[UR6][R36.64] ;  /* 0x0000000624501981 */ /* 0x000ee8000c1e1500 */
[----:B------:R-:W-:Y:S04]  /*41ce0*/  STL [R1+0x23ec], R90 ;  /* 0x0023ec5a01007387 */ /* 0x000fe80000100800 */
[----:B------:R-:W3:Y:S04]  /*41cf0*/  LDL.LU.64 R52, [R1+0x3228] ;  /* 0x0032280001347983 */ /* 0x000ee80000300a00 */
[----:B------:R-:W3:Y:S04]  /*41d00*/  LDL R2, [R1+0x1314] ;  /* 0x0013140001027983 */ /* 0x000ee80000100800 */
[----:B------:R-:W-:Y:S04]  /*41d10*/  STL [R1+0x23f0], R91 ;  /* 0x0023f05b01007387 */ /* 0x000fe80000100800 */
[----:B------:R-:W3:Y:S01]  /*41d20*/  LDL.LU.64 R38, [R1+0x3220] ;  /* 0x0032200001267983 */ /* 0x000ee20000300a00 */
[----:B------:R-:W-:-:S13]  /*41d30*/  ISETP.GT.AND P5, PT, R4, 0x21, PT ;  /* 0x000000210400780c */ /* 0x000fda0003fa4270 */
[----:B------:R-:W3:Y:S04]  /*41d40*/  @P5 LDG.E.U16 R5, desc[UR6][R66.64] ;  /* 0x0000000642055981 */ /* 0x000ee8000c1e1500 */
[----:B------:R-:W3:Y:S04]  /*41d50*/  @P5 LDG.E.U16 R28, desc[UR6][R72.64] ;  /* 0x00000006481c5981 */ /* 0x000ee8000c1e1500 */
[----:B------:R-:W3:Y:S04]  /*41d60*/  @P5 LDG.E.U16 R0, desc[UR6][R82.64] ;  /* 0x0000000652005981 */ /* 0x000ee8000c1e1500 */
[----:B------:R-:W3:Y:S04]  /*41d70*/  @P5 LDG.E.U16 R93, desc[UR6][R12.64] ;  /* 0x000000060c5d5981 */ /* 0x000ee8000c1e1500 */
[----:B----4-:R0:W-:Y:S04]  /*41d80*/  @P3 STL [R1+0x16a0], R92 ;  /* 0x0016a05c01003387 */ /* 0x0101e80000100800 */
[----:B------:R-:W4:Y:S04]  /*41d90*/  LDL R70, [R1+0x1308] ;  /* 0x0013080001467983 */ /* 0x000f280000100800 */
[----:B------:R-:W4:Y:S04]  /*41da0*/  LDL R85, [R1+0x130c] ;  /* 0x00130c0001557983 */ /* 0x000f280000100800 */
[----:B0-----:R-:W4:Y:S04]  /*41db0*/  LDL R92, [R1+0x1310] ;  /* 0x00131000015c7983 */ /* 0x001f280000100800 */
[----:B------:R-:W4:Y:S04]  /*41dc0*/  LDL.LU.64 R48, [R1+0x3218] ;  /* 0x0032180001307983 */ /* 0x000f280000300a00 */
[----:B--2---:R0:W-:Y:S04]  /*41dd0*/  @P3 STL [R1+0x169c], R81 ;  /* 0x00169c5101003387 */ /* 0x0041e80000100800 */
[----:B0-----:R-:W2:Y:S04]  /*41de0*/  LDL R81, [R1+0x1304] ;  /* 0x0013040001517983 */ /* 0x001ea80000100800 */
[----:B------:R-:W2:Y:S04]  /*41df0*/  LDL.LU.64 R20, [R1+0x3210] ;  /* 0x0032100001147983 */ /* 0x000ea80000300a00 */
[----:B------:R-:W2:Y:S04]  /*41e00*/  LDL.LU.64 R44, [R1+0x3208] ;  /* 0x00320800012c7983 */ /* 0x000ea80000300a00 */
[----:B------:R-:W2:Y:S04]  /*41e10*/  LDL R84, [R1+0x1300] ;  /* 0x0013000001547983 */ /* 0x000ea80000100800 */
[----:B------:R0:W-:Y:S04]  /*41e20*/  @P3 STL [R1+0x1698], R29 ;  /* 0x0016981d01003387 */ /* 0x0001e80000100800 */
[----:B0-----:R-:W2:Y:S04]  /*41e30*/  LDL R29, [R1+0x12fc] ;  /* 0x0012fc00011d7983 */ /* 0x001ea80000100800 */
[----:B------:R0:W-:Y:S04]  /*41e40*/  @P3 STL [R1+0x1694], R71 ;  /* 0x0016944701003387 */ /* 0x0001e80000100800 */
[----:B0-----:R-:W2:Y:S04]  /*41e50*/  LDL R71, [R1+0x12f8] ;  /* 0x0012f80001477983 */ /* 0x001ea80000100800 */
[----:B------:R-:W2:Y:S04]  /*41e60*/  LDL.LU.64 R36, [R1+0x3200] ;  /* 0x0032000001247983 */ /* 0x000ea80000300a00 */
[----:B---3--:R0:W-:Y:S04]  /*41e70*/  @P1 STL [R1+0x1334], R80 ;  /* 0x0013345001001387 */ /* 0x0081e80000100800 */
[----:B0-----:R-:W3:Y:S04]  /*41e80*/  LDL R80, [R1+0x12f4] ;  /* 0x0012f40001507983 */ /* 0x001ee80000100800 */
[----:B------:R-:W3:Y:S04]  /*41e90*/  LDL.LU.64 R26, [R1+0x31f8] ;  /* 0x0031f800011a7983 */ /* 0x000ee80000300a00 */
[----:B------:R-:W3:Y:S04]  /*41ea0*/  LDL.LU.64 R64, [R1+0x31f0] ;  /* 0x0031f00001407983 */ /* 0x000ee80000300a00 */
[----:B------:R-:W3:Y:S04]  /*41eb0*/  LDL.LU.64 R18, [R1+0x31e8] ;  /* 0x0031e80001127983 */ /* 0x000ee80000300a00 */
[----:B------:R-:W3:Y:S04]  /*41ec0*/  LDL R86, [R1+0x12f0] ;  /* 0x0012f00001567983 */ /* 0x000ee80000100800 */
[----:B------:R0:W-:Y:S04]  /*41ed0*/  @P1 STL [R1+0x132c], R51 ;  /* 0x00132c3301001387 */ /* 0x0001e80000100800 */
[----:B0-----:R-:W3:Y:S01]  /*41ee0*/  LDL R51, [R1+0x12ec] ;  /* 0x0012ec0001337983 */ /* 0x001ee20000100800 */
[----:B------:R-:W-:-:S13]  /*41ef0*/  ISETP.GT.AND P4, PT, R4, 0x22, PT ;  /* 0x000000220400780c */ /* 0x000fda0003f84270 */
[----:B------:R-:W3:Y:S01]  /*41f00*/  @P4 LDG.E.U16 R2, desc[UR6][R8.64] ;  /* 0x0000000608024981 */ /* 0x000ee2000c1e1500 */
[----:B------:R-:W-:-:S03]  /*41f10*/  ISETP.GT.AND P3, PT, R4, 0x23, PT ;  /* 0x000000230400780c */ /* 0x000fc60003f64270 */
[----:B------:R0:W-:Y:S04]  /*41f20*/  @P1 STL [R1+0x1328], R50 ;  /* 0x0013283201001387 */ /* 0x0001e80000100800 */
[----:B0-----:R-:W3:Y:S04]  /*41f30*/  LDL R50, [R1+0x12e8] ;  /* 0x0012e80001327983 */ /* 0x001ee80000100800 */
[----:B------:R-:W-:Y:S01]  /*41f40*/  @P1 STL [R1+0x1330], R3 ;  /* 0x0013300301001387 */ /* 0x000fe20000100800 */
[----:B------:R-:W-:-:S03]  /*41f50*/  ISETP.GT.AND P1, PT, R4, 0x24, PT ;  /* 0x000000240400780c */ /* 0x000fc60003f24270 */
[----:B------:R-:W3:Y:S04]  /*41f60*/  LDL.LU.64 R72, [R1+0x31e0] ;  /* 0x0031e00001487983 */ /* 0x000ee80000300a00 */
[----:B------:R-:W3:Y:S04]  /*41f70*/  LDL.LU.64 R66, [R1+0x31d8] ;  /* 0x0031d80001427983 */ /* 0x000ee80000300a00 */
[----:B------:R0:W-:Y:S04]  /*41f80*/  @P5 STL [R1+0x1320], R5 ;  /* 0x0013200501005387 */ /* 0x0001e80000100800 */
[----:B0-----:R-:W3:Y:S04]  /*41f90*/  LDL R5, [R1+0x12e4] ;  /* 0x0012e40001057983 */ /* 0x001ee80000100800 */
[----:B------:R-:W3:Y:S04]  /*41fa0*/  LDL.LU.64 R82, [R1+0x31d0] ;  /* 0x0031d00001527983 */ /* 0x000ee80000300a00 */
[----:B------:R-:W3:Y:S04]  /*41fb0*/  LDL.LU.64 R12, [R1+0x31c8] ;  /* 0x0031c800010c7983 */ /* 0x000ee80000300a00 */
[----:B------:R0:W-:Y:S04]  /*41fc0*/  @P5 STL [R1+0x1324], R28 ;  /* 0x0013241c01005387 */ /* 0x0001e80000100800 */
[----:B0-----:R-:W3:Y:S04]  /*41fd0*/  LDL R28, [R1+0x12e0] ;  /* 0x0012e000011c7983 */ /* 0x001ee80000100800 */
[----:B------:R0:W-:Y:S04]  /*41fe0*/  @P5 STL [R1+0x131c], R0 ;  /* 0x00131c0001005387 */ /* 0x0001e80000100800 */
[----:B0-----:R-:W3:Y:S04]  /*41ff0*/  LDL R0, [R1+0x12dc] ;  /* 0x0012dc0001007983 */ /* 0x001ee80000100800 */
[----:B------:R0:W-:Y:S04]  /*42000*/  @P5 STL [R1+0x1318], R93 ;  /* 0x0013185d01005387 */ /* 0x0001e80000100800 */
[----:B0-----:R-:W3:Y:S04]  /*42010*/  LDL R93, [R1+0x12d8] ;  /* 0x0012d800015d7983 */ /* 0x001ee80000100800 */
[----:B------:R-:W3:Y:S04]  /*42020*/  LDL.LU.64 R8, [R1+0x31c0] ;  /* 0x0031c00001087983 */ /* 0x000ee80000300a00 */
[----:B----4-:R-:W4:Y:S04]  /*42030*/  @P4 LDG.E.U16 R70, desc[UR6][R58.64] ;  /* 0x000000063a464981 */ /* 0x010f28000c1e1500 */
[----:B------:R-:W4:Y:S04]  /*42040*/  @P4 LDG.E.U16 R85, desc[UR6][R56.64] ;  /* 0x0000000638554981 */ /* 0x000f28000c1e1500 */
[----:B------:R-:W4:Y:S04]  /*42050*/  @P4 LDG.E.U16 R92, desc[UR6][R32.64] ;  /* 0x00000006205c4981 */ /* 0x000f28000c1e1500 */
[----:B--2---:R-:W2:Y:S04]  /*42060*/  @P3 LDG.E.U16 R81, desc[UR6][R34.64] ;  /* 0x0000000622513981 */ /* 0x004ea8000c1e1500 */
[----:B------:R-:W2:Y:S04]  /*42070*/  @P3 LDG.E.U16 R84, desc[UR6][R40.64] ;  /* 0x0000000628543981 */ /* 0x000ea8000c1e1500 */
[----:B------:R-:W2:Y:S04]  /*42080*/  @P3 LDG.E.U16 R29, desc[UR6][R30.64] ;  /* 0x000000061e1d3981 */ /* 0x000ea8000c1e1500 */
[----:B------:R-:W2:Y:S04]  /*42090*/  @P3 LDG.E.U16 R71, desc[UR6][R6.64] ;  /* 0x0000000606473981 */ /* 0x000ea8000c1e1500 */
[----:B---3--:R-:W3:Y:S04]  /*420a0*/  @P1 LDG.E.U16 R80, desc[UR6][R42.64] ;  /* 0x000000062a501981 */ /* 0x008ee8000c1e1500 */
[----:B------:R-:W3:Y:S04]  /*420b0*/  @P1 LDG.E.U16 R86, desc[UR6][R60.64] ;  /* 0x000000063c561981 */ /* 0x000ee8000c1e1500 */
[----:B------:R-:W3:Y:S04]  /*420c0*/  @P1 LDG.E.U16 R51, desc[UR6][R68.64] ;  /* 0x0000000644331981 */ /* 0x000ee8000c1e1500 */
[----:B------:R0:W-:Y:S04]  /*420d0*/  @P4 STL [R1+0x1314], R2 ;  /* 0x0013140201004387 */ /* 0x0001e80000100800 */
[----:B0-----:R-:W3:Y:S04]  /*420e0*/  LDL.64 R2, [R1+0xa00] ;  /* 0x000a000001027983 */ /* 0x001ee80000100a00 */
[----:B------:R-:W3:Y:S01]  /*420f0*/  LDL.LU.64 R32, [R1+0x31b8] ;  /* 0x0031b80001207983 */ /* 0x000ee20000300a00 */
[----:B------:R-:W-:-:S03]  /*42100*/  ISETP.GT.AND P5, PT, R4, 0x25, PT ;  /* 0x000000250400780c */ /* 0x000fc60003fa4270 */
[----:B------:R-:W3:Y:S10]  /*42110*/  @P1 LDG.E.U16 R50, desc[UR6][R14.64] ;  /* 0x000000060e321981 */ /* 0x000ef4000c1e1500 */
[----:B------:R-:W3:Y:S04]  /*42120*/  @P5 LDG.E.U16 R5, desc[UR6][R62.64] ;  /* 0x000000063e055981 */ /* 0x000ee8000c1e1500 */
[----:B------:R-:W3:Y:S04]  /*42130*/  @P5 LDG.E.U16 R28, desc[UR6][R78.64] ;  /* 0x000000064e1c5981 */ /* 0x000ee8000c1e1500 */
[----:B------:R-:W3:Y:S04]  /*42140*/  @P5 LDG.E.U16 R0, desc[UR6][R22.64] ;  /* 0x0000000616005981 */ /* 0x000ee8000c1e1500 */
[----:B------:R-:W3:Y:S04]  /*42150*/  @P5 LDG.E.U16 R93, desc[UR6][R24.64] ;  /* 0x00000006185d5981 */ /* 0x000ee8000c1e1500 */
[----:B----4-:R0:W-:Y:S04]  /*42160*/  @P4 STL [R1+0x1310], R92 ;  /* 0x0013105c01004387 */ /* 0x0101e80000100800 */
[----:B0-----:R-:W4:Y:S04]  /*42170*/  LDL.LU R92, [R1+0x31b0] ;  /* 0x0031b000015c7983 */ /* 0x001f280000300800 */
[----:B------:R-:W4:Y:S04]  /*42180*/  LDL.LU.64 R56, [R1+0x31a8] ;  /* 0x0031a80001387983 */ /* 0x000f280000300a00 */
[----:B------:R-:W4:Y:S04]  /*42190*/  LDL.LU.64 R58, [R1+0x31a0] ;  /* 0x0031a000013a7983 */ /* 0x000f280000300a00 */
[----:B------:R0:W-:Y:S04]  /*421a0*/  @P4 STL [R1+0x1308], R70 ;  /* 0x0013084601004387 */ /* 0x0001e80000100800 */
[----:B------:R1:W-:Y:S04]  /*421b0*/  @P4 STL [R1+0x130c], R85 ;  /* 0x00130c5501004387 */ /* 0x0003e80000100800 */
[----:B------:R-:W4:Y:S04]  /*421c0*/  LDL.LU.64 R34, [R1+0x3198] ;  /* 0x0031980001227983 */ /* 0x000f280000300a00 */
[----:B0-----:R-:W4:Y:S04]  /*421d0*/  LDL R70, [R1+0x168c] ;  /* 0x00168c0001467983 */ /* 0x001f280000100800 */
[----:B-1----:R-:W4:Y:S04]  /*421e0*/  LDL R85, [R1+0x1690] ;  /* 0x0016900001557983 */ /* 0x002f280000100800 */
[----:B--2---:R0:W-:Y:S04]  /*421f0*/  @P3 STL [R1+0x1304], R81 ;  /* 0x0013045101003387 */ /* 0x0041e80000100800 */
[----:B0-----:R-:W2:Y:S04]  /*42200*/  LDL R81, [R1+0x1688] ;  /* 0x0016880001517983 */ /* 0x001ea80000100800 */
[----:B------:R-:W2:Y:S04]  /*42210*/  LDL.LU.64 R40, [R1+0x3190] ;  /* 0x0031900001287983 */ /* 0x000ea80000300a00 */
[----:B------:R-:W2:Y:S04]  /*42220*/  LDL.LU.64 R30, [R1+0x3188] ;  /* 0x00318800011e7983 */ /* 0x000ea80000300a00 */
[----:B------:R-:W2:Y:S04]  /*42230*/  LDL.LU.64 R6, [R1+0x3180] ;  /* 0x0031800001067983 */ /* 0x000ea80000300a00 */
[----:B------:R0:W-:Y:S04]  /*42240*/  @P3 STL [R1+0x12f8], R71 ;  /* 0x0012f84701003387 */ /* 0x0001e80000100800 */
[----:B------:R1:W-:Y:S04]  /*42250*/  @P3 STL [R1+0x12fc], R29 ;  /* 0x0012fc1d01003387 */ /* 0x0003e80000100800 */
[----:B------:R1:W-:Y:S04]  /*42260*/  @P3 STL [R1+0x1300], R84 ;  /* 0x0013005401003387 */ /* 0x0003e80000100800 */
[----:B------:R-:W2:Y:S04]  /*42270*/  LDL.LU.64 R42, [R1+0x3178] ;  /* 0x00317800012a7983 */ /* 0x000ea80000300a00 */
[----:B0-----:R-:W2:Y:S04]  /*42280*/  LDL R71, [R1+0x167c] ;  /* 0x00167c0001477983 */ /* 0x001ea80000100800 */
[----:B-1----:R-:W2:Y:S04]  /*42290*/  LDL R29, [R1+0x1680] ;  /* 0x00168000011d7983 */ /* 0x002ea80000100800 */
[----:B------:R-:W2:Y:S04]  /*422a0*/  LDL R84, [R1+0x1684] ;  /* 0x0016840001547983 */ /* 0x000ea80000100800 */
[----:B---3--:R0:W-:Y:S04]  /*422b0*/  @P1 STL [R1+0x12f4], R80 ;  /* 0x0012f45001001387 */ /* 0x0081e80000100800 */
[----:B0-----:R-:W3:Y:S04]  /*422c0*/  LDL R80, [R1+0x1678] ;  /* 0x0016780001507983 */ /* 0x001ee80000100800 */
[----:B------:R-:W3:Y:S04]  /*422d0*/  LDL.LU.64 R60, [R1+0x3170] ;  /* 0x00317000013c7983 */ /* 0x000ee80000300a00 */
[----:B------:R-:W3:Y:S04]  /*422e0*/  LDL.LU.64 R68, [R1+0x3168] ;  /* 0x0031680001447983 */ /* 0x000ee80000300a00 */
[----:B------:R-:W3:Y:S04]  /*422f0*/  LDL.LU.64 R14, [R1+0x3160] ;  /* 0x00316000010e7983 */ /* 0x000ee80000300a00 */
[----:B------:R0:W-:Y:S04]  /*42300*/  @P1 STL [R1+0x12ec], R51 ;  /* 0x0012ec3301001387 */ /* 0x0001e80000100800 */
[----:B0-----:R-:W3:Y:S01]  /*42310*/  LDL R51, [R1+0x12d4] ;  /* 0x0012d40001337983 */ /* 0x001ee20000100800 */
[----:B------:R-:W-:-:S02]  /*42320*/  ISETP.GT.AND P4, PT, R4, 0x26, PT ;  /* 0x000000260400780c */ /* 0x000fc40003f84270 */
[C---:B------:R-:W-:Y:S01]  /*42330*/  ISETP.GT.AND P3, PT, R4.reuse, 0x27, PT ;  /* 0x000000270400780c */ /* 0x040fe20003f64270 */
[----:B------:R0:W-:Y:S04]  /*42340*/  @P1 STL [R1+0x12e8], R50 ;  /* 0x0012e83201001387 */ /* 0x0001e80000100800 */
[----:B------:R-:W-:Y:S04]  /*42350*/  @P1 STL [R1+0x12f0], R86 ;  /* 0x0012f05601001387 */ /* 0x000fe80000100800 */
[----:B------:R-:W3:Y:S04]  /*42360*/  LDL.LU.64 R62, [R1+0x3158] ;  /* 0x00315800013e7983 */ /* 0x000ee80000300a00 */
[----:B0-----:R-:W3:Y:S01]  /*42370*/  LDL R50, [R1+0x12d0] ;  /* 0x0012d00001327983 */ /* 0x001ee20000100800 */
[----:B------:R-:W-:-:S03]  /*42380*/  ISETP.GT.AND P1, PT, R4, 0x28, PT ;  /* 0x000000280400780c */ /* 0x000fc60003f24270 */
[----:B------:R0:W-:Y:S04]  /*42390*/  @P5 STL [R1+0x12e4], R5 ;  /* 0x0012e40501005387 */ /* 0x0001e80000100800 */
[----:B0-----:R-:W3:Y:S04]  /*423a0*/  LDL R5, [R1+0x12cc] ;  /* 0x0012cc0001057983 */ /* 0x001ee80000100800 */
[----:B------:R-:W3:Y:S04]  /*423b0*/  LDL.LU.64 R78, [R1+0x3150] ;  /* 0x00315000014e7983 */ /* 0x000ee80000300a00 */
[----:B------:R-:W3:Y:S04]  /*423c0*/  LDL.LU.64 R22, [R1+0x3148] ;  /* 0x0031480001167983 */ /* 0x000ee80000300a00 */
[----:B------:R0:W-:Y:S04]  /*423d0*/  @P5 STL [R1+0x12dc], R0 ;  /* 0x0012dc0001005387 */ /* 0x0001e80000100800 */
[----:B0-----:R-:W3:Y:S04]  /*423e0*/  LDL R0, [R1+0x12c8] ;  /* 0x0012c80001007983 */ /* 0x001ee80000100800 */
[----:B------:R-:W3:Y:S04]  /*423f0*/  LDL.LU.64 R24, [R1+0x3140] ;  /* 0x0031400001187983 */ /* 0x000ee80000300a00 */
[----:B------:R0:W-:Y:S04]  /*42400*/  @P5 STL [R1+0x12d8], R93 ;  /* 0x0012d85d01005387 */ /* 0x0001e80000100800 */
[----:B------:R1:W-:Y:S04]  /*42410*/  @P5 STL [R1+0x12e0], R28 ;  /* 0x0012e01c01005387 */ /* 0x0003e80000100800 */
[----:B------:R-:W3:Y:S04]  /*42420*/  LDL R86, [R1+0x12c4] ;  /* 0x0012c40001567983 */ /* 0x000ee80000100800 */
[----:B0-----:R-:W3:Y:S04]  /*42430*/  LDL R93, [R1+0x12b8] ;  /* 0x0012b800015d7983 */ /* 0x001ee80000100800 */
[----:B-1----:R-:W3:Y:S04]  /*42440*/  LDL R28, [R1+0x12bc] ;  /* 0x0012bc00011c7983 */ /* 0x002ee80000100800 */
[----:B----4-:R-:W4:Y:S04]  /*42450*/  @P4 LDG.E.U16 R92, desc[UR6][R2.64] ;  /* 0x00000006025c4981 */ /* 0x010f28000c1e1500 */
[----:B------:R-:W4:Y:S04]  /*42460*/  LDL R2, [R1+0x12c0] ;  /* 0x0012c00001027983 */ /* 0x000f280000100800 */
[----:B------:R-:W4:Y:S04]  /*42470*/  @P4 LDG.E.U16 R70, desc[UR6][R74.64] ;  /* 0x000000064a464981 */ /* 0x000f28000c1e1500 */
[----:B------:R-:W4:Y:S04]  /*42480*/  @P4 LDG.E.U16 R85, desc[UR6][R54.64] ;  /* 0x0000000636554981 */ /* 0x000f28000c1e1500 */
[----:B--2---:R-:W2:Y:S04]  /*42490*/  @P4 LDG.E.U16 R81, desc[UR6][R10.64] ;  /* 0x000000060a514981 */ /* 0x004ea8000c1e1500 */
[----:B------:R-:W2:Y:S04]  /*424a0*/  @P3 LDG.E.U16 R71, desc[UR6][R76.64] ;  /* 0x000000064c473981 */ /* 0x000ea8000c1e1500 */
[----:B------:R-:W2:Y:S04]  /*424b0*/  @P3 LDG.E.U16 R29, desc[UR6][R16.64] ;  /* 0x00000006101d3981 */ /* 0x000ea8000c1e1500 */
[----:B------:R-:W2:Y:S04]  /*424c0*/  @P3 LDG.E.U16 R84, desc[UR6][R46.64] ;  /* 0x000000062e543981 */ /* 0x000ea8000c1e1500 */
[----:B---3--:R-:W3:Y:S04]  /*424d0*/  @P3 LDG.E.U16 R80, desc[UR6][R52.64] ;  /* 0x0000000634503981 */ /* 0x008ee8000c1e1500 */
[----:B------:R-:W3:Y:S01]  /*424e0*/  @P1 LDG.E.U16 R51, desc[UR6][R38.64] ;  /* 0x0000000626331981 */ /* 0x000ee2000c1e1500 */
[----:B------:R-:W-:-:S03]  /*424f0*/  ISETP.GT.AND P5, PT, R4, 0x29, PT ;  /* 0x000000290400780c */ /* 0x000fc60003fa4270 */
[----:B------:R-:W3:Y:S04]  /*42500*/  @P1 LDG.E.U16 R50, desc[UR6][R48.64] ;  /* 0x0000000630321981 */ /* 0x000ee8000c1e1500 */
[----:B------:R-:W3:Y:S04]  /*42510*/  @P1 LDG.E.U16 R5, desc[UR6][R20.64] ;  /* 0x0000000614051981 */ /* 0x000ee8000c1e1500 */
[----:B------:R-:W3:Y:S04]  /*42520*/  @P1 LDG.E.U16 R0, desc[UR6][R44.64] ;  /* 0x000000062c001981 */ /* 0x000ee8000c1e1500 */
[----:B------:R-:W3:Y:S04]  /*42530*/  @P5 LDG.E.U16 R86, desc[UR6][R36.64] ;  /* 0x0000000624565981 */ /* 0x000ee8000c1e1500 */
[----:B------:R-:W3:Y:S04]  /*42540*/  @P5 LDG.E.U16 R93, desc[UR6][R18.64] ;  /* 0x00000006125d5981 */ /* 0x000ee8000c1e1500 */
[----:B------:R-:W3:Y:S04]  /*42550*/  @P5 LDG.E.U16 R28, desc[UR6][R64.64] ;  /* 0x00000006401c5981 */ /* 0x000ee8000c1e1500 */
[----:B----4-:R-:W-:Y:S04]  /*42560*/  STL [R1+0x23f4], R92 ;  /* 0x0023f45c01007387 */ /* 0x010fe80000100800 */
[----:B------:R-:W4:Y:S04]  /*42570*/  LDL.LU.64 R54, [R1+0x3138] ;  /* 0x0031380001367983 */ /* 0x000f280000300a00 */
[----:B------:R-:W4:Y:S04]  /*42580*/  LDL.LU.64 R74, [R1+0x3130] ;  /* 0x00313000014a7983 */ /* 0x000f280000300a00 */
[----:B------:R-:W4:Y:S04]  /*42590*/  LDL.LU.64 R10, [R1+0x3128] ;  /* 0x00312800010a7983 */ /* 0x000f280000300a00 */
[----:B------:R-:W4:Y:S04]  /*425a0*/  LDL R3, [R1+0x12b4] ;  /* 0x0012b40001037983 */ /* 0x000f280000100800 */
[----:B------:R-:W4:Y:S04]  /*425b0*/  @P5 LDG.E.U16 R2, desc[UR6][R26.64] ;  /* 0x000000061a025981 */ /* 0x000f28000c1e1500 */
[----:B------:R0:W-:Y:S04]  /*425c0*/  @P4 STL [R1+0x1690], R85 ;  /* 0x0016905501004387 */ /* 0x0001e80000100800 */
[----:B0-----:R-:W4:Y:S04]  /*425d0*/  LDL R85, [R1+0x12b0] ;  /* 0x0012b00001557983 */ /* 0x001f280000100800 */
[----:B------:R0:W-:Y:S04]  /*425e0*/  @P4 STL [R1+0x168c], R70 ;  /* 0x00168c4601004387 */ /* 0x0001e80000100800 */
[----:B0-----:R-:W4:Y:S04]  /*425f0*/  LDL R70, [R1+0x12ac] ;  /* 0x0012ac0001467983 */ /* 0x001f280000100800 */
[----:B--2---:R0:W-:Y:S04]  /*42600*/  @P4 STL [R1+0x1688], R81 ;  /* 0x0016885101004387 */ /* 0x0041e80000100800 */
[----:B0-----:R-:W2:Y:S04]  /*42610*/  LDL R81, [R1+0x12a8] ;  /* 0x0012a80001517983 */ /* 0x001ea80000100800 */
[----:B------:R-:W2:Y:S04]  /*42620*/  LDL.LU.64 R46, [R1+0x3120] ;  /* 0x00312000012e7983 */ /* 0x000ea80000300a00 */
[----:B------:R-:W2:Y:S04]  /*42630*/  LDL.LU.64 R16, [R1+0x3118] ;  /* 0x0031180001107983 */ /* 0x000ea80000300a00 */
[----:B------:R-:W2:Y:S04]  /*42640*/  LDL.LU.64 R76, [R1+0x3110] ;  /* 0x00311000014c7983 */ /* 0x000ea80000300a00 */
[----:B------:R-:W2:Y:S04]  /*42650*/  LDL.LU.64 R52, [R1+0x3108] ;  /* 0x0031080001347983 */ /* 0x000ea80000300a00 */
[----:B------:R0:W-:Y:S04]  /*42660*/  @P3 STL [R1+0x1680], R29 ;  /* 0x0016801d01003387 */ /* 0x0001e80000100800 */
[----:B0-----:R-:W2:Y:S04]  /*42670*/  LDL R29, [R1+0x12a4] ;  /* 0x0012a400011d7983 */ /* 0x001ea80000100800 */
[----:B---3--:R0:W-:Y:S04]  /*42680*/  @P3 STL [R1+0x1678], R80 ;  /* 0x0016785001003387 */ /* 0x0081e80000100800 */
[----:B0-----:R-:W3:Y:S04]  /*42690*/  LDL R80, [R1+0x12a0] ;  /* 0x0012a00001507983 */ /* 0x001ee80000100800 */
[----:B------:R-:W-:Y:S04]  /*426a0*/  @P3 STL [R1+0x167c], R71 ;  /* 0x00167c4701003387 */ /* 0x000fe80000100800 */
[----:B------:R0:W-:Y:S04]  /*426b0*/  @P3 STL [R1+0x1684], R84 ;  /* 0x0016845401003387 */ /* 0x0001e80000100800 */
[----:B------:R-:W3:Y:S04]  /*426c0*/  LDL.LU.64 R38, [R1+0x3100] ;  /* 0x0031000001267983 */ /* 0x000ee80000300a00 */
[----:B0-----:R-:W3:Y:S04]  /*426d0*/  LDL R84, [R1+0x129c] ;  /* 0x00129c0001547983 */ /* 0x001ee80000100800 */
[----:B------:R0:W-:Y:S04]  /*426e0*/  @P1 STL [R1+0x12d4], R51 ;  /* 0x0012d43301001387 */ /* 0x0001e80000100800 */
[----:B0-----:R-:W3:Y:S01]  /*426f0*/  LDL R51, [R1+0x1298] ;  /* 0x0012980001337983 */ /* 0x001ee20000100800 */
[----:B------:R-:W-:-:S03]  /*42700*/  ISETP.GT.AND P4, PT, R4, 0x2a, PT ;  /* 0x0000002a0400780c */ /* 0x000fc60003f84270 */
[----:B------:R-:W3:Y:S04]  /*42710*/  LDL.LU.64 R48, [R1+0x30f8] ;  /* 0x0030f80001307983 */ /* 0x000ee80000300a00 */
[----:B------:R-:W3:Y:S04]  /*42720*/  LDL.LU.64 R20, [R1+0x30f0] ;  /* 0x0030f00001147983 */ /* 0x000ee80000300a00 */
[----:B------:R0:W-:Y:S01]  /*42730*/  @P1 STL [R1+0x12d0], R50 ;  /* 0x0012d03201001387 */ /* 0x0001e20000100800 */
[----:B------:R-:W-:-:S03]  /*42740*/  ISETP.GT.AND P3, PT, R4, 0x2b, PT ;  /* 0x0000002b0400780c */ /* 0x000fc60003f64270 */
[----:B0-----:R-:W3:Y:S04]  /*42750*/  LDL R50, [R1+0x1294] ;  /* 0x0012940001327983 */ /* 0x001ee80000100800 */
[----:B------:R0:W-:Y:S04]  /*42760*/  @P1 STL [R1+0x12cc], R5 ;  /* 0x0012cc0501001387 */ /* 0x0001e80000100800 */
[----:B0-----:R-:W3:Y:S04]  /*42770*/  LDL R5, [R1+0x1290] ;  /* 0x0012900001057983 */ /* 0x001ee80000100800 */
[----:B------:R-:W3:Y:S04]  /*42780*/  LDL.LU.64 R44, [R1+0x30e8] ;  /* 0x0030e800012c7983 */ /* 0x000ee80000300a00 */
[----:B------:R-:W3:Y:S04]  /*42790*/  LDL R71, [R1+0x128c] ;  /* 0x00128c0001477983 */ /* 0x000ee80000100800 */
[----:B------:R0:W-:Y:S04]  /*427a0*/  @P1 STL [R1+0x12c8], R0 ;  /* 0x0012c80001001387 */ /* 0x0001e80000100800 */
[----:B0-----:R-:W3:Y:S04]  /*427b0*/  LDL R0, [R1+0x1288] ;  /* 0x0012880001007983 */ /* 0x001ee80000100800 */
[----:B------:R-:W3:Y:S04]  /*427c0*/  LDL.LU.64 R36, [R1+0x30e0] ;  /* 0x0030e00001247983 */ /* 0x000ee80000300a00 */
[----:B------:R-:W3:Y:S04]  /*427d0*/  LDL.LU.64 R26, [R1+0x30d8] ;  /* 0x0030d800011a7983 */ /* 0x000ee80000300a00 */
[----:B------:R-:W3:Y:S04]  /*427e0*/  LDL.LU.64 R64, [R1+0x30d0] ;  /* 0x0030d00001407983 */ /* 0x000ee80000300a00 */
[----:B------:R-:W3:Y:S04]  /*427f0*/  LDL.LU.64 R18, [R1+0x30c8] ;  /* 0x0030c80001127983 */ /* 0x000ee80000300a00 */
[----:B----4-:R-:W4:Y:S04]  /*42800*/  @P4 LDG.E.U16 R3, desc[UR6][R72.64] ;  /* 0x0000000648034981 */ /* 0x010f28000c1e1500 */
[----:B------:R-:W4:Y:S04]  /*42810*/  @P4 LDG.E.U16 R85, desc[UR6][R66.64] ;  /* 0x0000000642554981 */ /* 0x000f28000c1e1500 */
[----:B------:R-:W4:Y:S04]  /*42820*/  @P4 LDG.E.U16 R70, desc[UR6][R82.64] ;  /* 0x0000000652464981 */ /* 0x000f28000c1e1500 */
[----:B--2---:R-:W2:Y:S04]  /*42830*/  @P4 LDG.E.U16 R81, desc[UR6][R12.64] ;  /* 0x000000060c514981 */ /* 0x004ea8000c1e1500 */
[----:B------:R0:W-:Y:S04]  /*42840*/  @P5 STL [R1+0x12c0], R2 ;  /* 0x0012c00201005387 */ /* 0x0001e80000100800 */
[----:B0-----:R-:W2:Y:S04]  /*42850*/  LDL R2, [R1+0x1284] ;  /* 0x0012840001027983 */ /* 0x001ea80000100800 */
[----:B------:R-:W2:Y:S04]  /*42860*/  @P3 LDG.E.U16 R29, desc[UR6][R8.64] ;  /* 0x00000006081d3981 */ /* 0x000ea8000c1e1500 */
[----:B------:R0:W-:Y:S04]  /*42870*/  @P5 STL [R1+0x12bc], R28 ;  /* 0x0012bc1c01005387 */ /* 0x0001e80000100800 */
[----:B---3--:R-:W3:Y:S04]  /*42880*/  @P3 LDG.E.U16 R80, desc[UR6][R32.64] ;  /* 0x0000000620503981 */ /* 0x008ee8000c1e1500 */
[----:B0-----:R-:W3:Y:S04]  /*42890*/  LDL R28, [R1+0x1280] ;  /* 0x00128000011c7983 */ /* 0x001ee80000100800 */
[----:B------:R0:W-:Y:S04]  /*428a0*/  @P5 STL [R1+0x12b8], R93 ;  /* 0x0012b85d01005387 */ /* 0x0001e80000100800 */
[----:B0-----:R-:W3:Y:S04]  /*428b0*/  LDL R93, [R1+0x127c] ;  /* 0x00127c00015d7983 */ /* 0x001ee80000100800 */
[----:B------:R-:W3:Y:S04]  /*428c0*/  @P3 LDG.E.U16 R51, desc[UR6][R58.64] ;  /* 0x000000063a333981 */ /* 0x000ee8000c1e1500 */
[----:B------:R-:W-:Y:S04]  /*428d0*/  @P5 STL [R1+0x12c4], R86 ;  /* 0x0012c45601005387 */ /* 0x000fe80000100800 */
[----:B------:R-:W3:Y:S04]  /*428e0*/  LDL.LU.64 R72, [R1+0x30c0] ;  /* 0x0030c00001487983 */ /* 0x000ee80000300a00 */
[----:B------:R-:W3:Y:S04]  /*428f0*/  LDL.LU.64 R66, [R1+0x30b8] ;  /* 0x0030b80001427983 */ /* 0x000ee80000300a00 */
[----:B------:R-:W3:Y:S01]  /*42900*/  LDL.LU.64 R82, [R1+0x30b0] ;  /* 0x0030b00001527983 */ /* 0x000ee20000300a00 */
[----:B------:R-:W-:-:S03]  /*42910*/  ISETP.GT.AND P1, PT, R4, 0x2c, PT ;  /* 0x0000002c0400780c */ /* 0x000fc60003f24270 */
[----:B------:R-:W3:Y:S01]  /*42920*/  @P3 LDG.E.U16 R84, desc[UR6][R56.64] ;  /* 0x0000000638543981 */ /* 0x000ee2000c1e1500 */
[----:B------:R-:W-:-:S09]  /*42930*/  ISETP.GT.AND P5, PT, R4, 0x2d, PT ;  /* 0x0000002d0400780c */ /* 0x000fd20003fa4270 */
[----:B------:R-:W3:Y:S04]  /*42940*/  @P1 LDG.E.U16 R50, desc[UR6][R34.64] ;  /* 0x0000000622321981 */ /* 0x000ee8000c1e1500 */
[----:B------:R-:W3:Y:S04]  /*42950*/  @P1 LDG.E.U16 R5, desc[UR6][R40.64] ;  /* 0x0000000628051981 */ /* 0x000ee8000c1e1500 */
[----:B------:R-:W3:Y:S04]  /*42960*/  @P1 LDG.E.U16 R71, desc[UR6][R30.64] ;  /* 0x000000061e471981 */ /* 0x000ee8000c1e1500 */
[----:B------:R-:W3:Y:S04]  /*42970*/  @P1 LDG.E.U16 R0, desc[UR6][R6.64] ;  /* 0x0000000606001981 */ /* 0x000ee8000c1e1500 */
[----:B----4-:R0:W-:Y:S04]  /*42980*/  @P4 STL [R1+0x12ac], R70 ;  /* 0x0012ac4601004387 */ /* 0x0101e80000100800 */
[----:B0-----:R-:W4:Y:S04]  /*42990*/  LDL R70, [R1+0x1278] ;  /* 0x0012780001467983 */ /* 0x001f280000100800 */
[----:B------:R-:W4:Y:S04]  /*429a0*/  LDL.LU.64 R12, [R1+0x30a8] ;  /* 0x0030a800010c7983 */ /* 0x000f280000300a00 */
[----:B------:R0:W-:Y:S04]  /*429b0*/  @P4 STL [R1+0x12b4], R3 ;  /* 0x0012b40301004387 */ /* 0x0001e80000100800 */
[----:B0-----:R-:W4:Y:S04]  /*429c0*/  LDL R3, [R1+0x1674] ;  /* 0x0016740001037983 */ /* 0x001f280000100800 */
[----:B------:R0:W-:Y:S04]  /*429d0*/  @P4 STL [R1+0x12b0], R85 ;  /* 0x0012b05501004387 */ /* 0x0001e80000100800 */
[----:B--2---:R-:W2:Y:S04]  /*429e0*/  @P5 LDG.E.U16 R2, desc[UR6][R42.64] ;  /* 0x000000062a025981 */ /* 0x004ea8000c1e1500 */
[----:B0-----:R-:W2:Y:S04]  /*429f0*/  LDL R85, [R1+0x1670] ;  /* 0x0016700001557983 */ /* 0x001ea80000100800 */
[----:B------:R0:W-:Y:S04]  /*42a00*/  @P4 STL [R1+0x12a8], R81 ;  /* 0x0012a85101004387 */ /* 0x0001e80000100800 */
[----:B---3--:R-:W3:Y:S04]  /*42a10*/  @P5 LDG.E.U16 R28, desc[UR6][R60.64] ;  /* 0x000000063c1c5981 */ /* 0x008ee8000c1e1500 */
[----:B0-----:R-:W3:Y:S04]  /*42a20*/  LDL R81, [R1+0x166c] ;  /* 0x00166c0001517983 */ /* 0x001ee80000100800 */
[----:B------:R-:W3:Y:S04]  /*42a30*/  LDL.LU.64 R8, [R1+0x30a0] ;  /* 0x0030a00001087983 */ /* 0x000ee80000300a00 */
[----:B------:R0:W-:Y:S04]  /*42a40*/  @P3 STL [R1+0x12a4], R29 ;  /* 0x0012a41d01003387 */ /* 0x0001e80000100800 */
[----:B------:R-:W3:Y:S04]  /*42a50*/  @P5 LDG.E.U16 R93, desc[UR6][R68.64] ;  /* 0x00000006445d5981 */ /* 0x000ee8000c1e1500 */
[----:B0-----:R-:W3:Y:S04]  /*42a60*/  LDL R29, [R1+0x1668] ;  /* 0x00166800011d7983 */ /* 0x001ee80000100800 */
[----:B------:R-:W3:Y:S04]  /*42a70*/  LDL.LU.64 R32, [R1+0x3098] ;  /* 0x0030980001207983 */ /* 0x000ee80000300a00 */
[----:B------:R0:W-:Y:S04]  /*42a80*/  @P3 STL [R1+0x12a0], R80 ;  /* 0x0012a05001003387 */ /* 0x0001e80000100800 */
[----:B0-----:R-:W3:Y:S04]  /*42a90*/  LDL R80, [R1+0x1664] ;  /* 0x0016640001507983 */ /* 0x001ee80000100800 */
[----:B------:R-:W3:Y:S04]  /*42aa0*/  LDL.LU.64 R56, [R1+0x3090] ;  /* 0x0030900001387983 */ /* 0x000ee80000300a00 */
[----:B------:R-:W3:Y:S04]  /*42ab0*/  LDL.LU.64 R58, [R1+0x3088] ;  /* 0x00308800013a7983 */ /* 0x000ee80000300a00 */
[----:B------:R0:W-:Y:S04]  /*42ac0*/  @P3 STL [R1+0x1298], R51 ;  /* 0x0012983301003387 */ /* 0x0001e80000100800 */
[----:B0-----:R-:W3:Y:S01]  /*42ad0*/  LDL R51, [R1+0x1660] ;  /* 0x0016600001337983 */ /* 0x001ee20000100800 */
[----:B------:R-:W-:-:S03]  /*42ae0*/  ISETP.GT.AND P4, PT, R4, 0x2e, PT ;  /* 0x0000002e0400780c */ /* 0x000fc60003f84270 */
[----:B------:R-:W-:Y:S04]  /*42af0*/  @P3 STL [R1+0x129c], R84 ;  /* 0x00129c5401003387 */ /* 0x000fe80000100800 */
        /* <DEDUP_REMOVED lines=8> */
[----:B------:R-:W3:Y:S04]  /*42b80*/  LDL.LU R6, [R1+0x3068] ;  /* 0x0030680001067983 */ /* 0x000ee80000300800 */
[----:B------:R-:W3:Y:S04]  /*42b90*/  LDL R7, [R1+0x1274] ;  /* 0x0012740001077983 */ /* 0x000ee80000100800 */
[----:B------:R-:W3:Y:S04]  /*42ba0*/  LDL R86, [R1+0x1270] ;  /* 0x0012700001567983 */ /* 0x000ee80000100800 */
[----:B------:R0:W-:Y:S04]  /*42bb0*/  @P1 STL [R1+0x128c], R71 ;  /* 0x00128c4701001387 */ /* 0x0001e80000100800 */
[----:B0-----:R-:W3:Y:S04]  /*42bc0*/  LDL R71, [R1+0x126c] ;  /* 0x00126c0001477983 */ /* 0x001ee80000100800 */
[----:B------:R0:W-:Y:S04]  /*42bd0*/  @P1 STL [R1+0x1288], R0 ;  /* 0x0012880001001387 */ /* 0x0001e80000100800 */
[----:B0-----:R-:W3:Y:S04]  /*42be0*/  LDL R0, [R1+0x1268] ;  /* 0x0012680001007983 */ /* 0x001ee80000100800 */
[----:B------:R-:W3:Y:S04]  /*42bf0*/  LDL.LU.64 R42, [R1+0x3060] ;  /* 0x00306000012a7983 */ /* 0x000ee80000300a00 */
[----:B------:R-:W3:Y:S04]  /*42c00*/  LDL.LU.64 R60, [R1+0x3058] ;  /* 0x00305800013c7983 */ /* 0x000ee80000300a00 */
[----:B------:R-:W3:Y:S04]  /*42c10*/  LDL.LU.64 R68, [R1+0x3050] ;  /* 0x0030500001447983 */ /* 0x000ee80000300a00 */
[----:B----4-:R-:W4:Y:S04]  /*42c20*/  @P5 LDG.E.U16 R70, desc[UR6][R14.64] ;  /* 0x000000060e465981 */ /* 0x010f28000c1e1500 */
[----:B------:R-:W4:Y:S04]  /*42c30*/  @P4 LDG.E.U16 R3, desc[UR6][R62.64] ;  /* 0x000000063e034981 */ /* 0x000f28000c1e1500 */
[----:B--2---:R0:W-:Y:S04]  /*42c40*/  @P5 STL [R1+0x1284], R2 ;  /* 0x0012840201005387 */ /* 0x0041e80000100800 */
[----:B------:R-:W2:Y:S04]  /*42c50*/  @P4 LDG.E.U16 R85, desc[UR6][R78.64] ;  /* 0x000000064e554981 */ /* 0x000ea8000c1e1500 */
[----:B0-----:R-:W2:Y:S04]  /*42c60*/  LDL R2, [R1+0x1264] ;  /* 0x0012640001027983 */ /* 0x001ea80000100800 */
[----:B---3--:R-:W3:Y:S04]  /*42c70*/  @P4 LDG.E.U16 R81, desc[UR6][R22.64] ;  /* 0x0000000616514981 */ /* 0x008ee8000c1e1500 */
[----:B------:R0:W-:Y:S04]  /*42c80*/  @P5 STL [R1+0x1280], R28 ;  /* 0x0012801c01005387 */ /* 0x0001e80000100800 */
[----:B0-----:R-:W3:Y:S04]  /*42c90*/  LDL R28, [R1+0x1260] ;  /* 0x00126000011c7983 */ /* 0x001ee80000100800 */
[----:B------:R-:W3:Y:S04]  /*42ca0*/  @P4 LDG.E.U16 R29, desc[UR6][R24.64] ;  /* 0x00000006181d4981 */ /* 0x000ee8000c1e1500 */
[----:B------:R0:W-:Y:S04]  /*42cb0*/  @P5 STL [R1+0x127c], R93 ;  /* 0x00127c5d01005387 */ /* 0x0001e80000100800 */
[----:B0-----:R-:W3:Y:S04]  /*42cc0*/  LDL R93, [R1+0x125c] ;  /* 0x00125c00015d7983 */ /* 0x001ee80000100800 */
[----:B------:R-:W3:Y:S04]  /*42cd0*/  @P3 LDG.E.U16 R80, desc[UR6][R54.64] ;  /* 0x0000000636503981 */ /* 0x000ee8000c1e1500 */
[----:B------:R-:W3:Y:S04]  /*42ce0*/  LDL.LU.64 R14, [R1+0x3048] ;  /* 0x00304800010e7983 */ /* 0x000ee80000300a00 */
[----:B------:R-:W3:Y:S01]  /*42cf0*/  @P3 LDG.E.U16 R51, desc[UR6][R74.64] ;  /* 0x000000064a333981 */ /* 0x000ee2000c1e1500 */
[----:B------:R-:W-:-:S03]  /*42d00*/  ISETP.GT.AND P1, PT, R4, 0x30, PT ;  /* 0x000000300400780c */ /* 0x000fc60003f24270 */
[----:B------:R-:W3:Y:S04]  /*42d10*/  @P3 LDG.E.U16 R50, desc[UR6][R10.64] ;  /* 0x000000060a323981 */ /* 0x000ee8000c1e1500 */
[----:B------:R-:W3:Y:S06]  /*42d20*/  @P3 LDG.E.U16 R5, desc[UR6][R46.64] ;  /* 0x000000062e053981 */ /* 0x000eec000c1e1500 */
[----:B------:R-:W3:Y:S04]  /*42d30*/  @P1 LDG.E.U16 R7, desc[UR6][R16.64] ;  /* 0x0000000610071981 */ /* 0x000ee8000c1e1500 */
[----:B------:R-:W3:Y:S04]  /*42d40*/  @P1 LDG.E.U16 R86, desc[UR6][R76.64] ;  /* 0x000000064c561981 */ /* 0x000ee8000c1e1500 */
[----:B------:R-:W3:Y:S04]  /*42d50*/  @P1 LDG.E.U16 R71, desc[UR6][R52.64] ;  /* 0x0000000634471981 */ /* 0x000ee8000c1e1500 */
[----:B------:R-:W3:Y:S04]  /*42d60*/  @P1 LDG.E.U16 R0, desc[UR6][R38.64] ;  /* 0x0000000626001981 */ /* 0x000ee8000c1e1500 */
[----:B----4-:R0:W-:Y:S04]  /*42d70*/  @P5 STL [R1+0x1278], R70 ;  /* 0x0012784601005387 */ /* 0x0101e80000100800 */
[----:B0-----:R-:W4:Y:S04]  /*42d80*/  LDL R70, [R1+0x1258] ;  /* 0x0012580001467983 */ /* 0x001f280000100800 */
[----:B------:R-:W4:Y:S04]  /*42d90*/  LDL.LU.64 R62, [R1+0x3040] ;  /* 0x00304000013e7983 */ /* 0x000f280000300a00 */
[----:B------:R-:W4:Y:S04]  /*42da0*/  LDL.LU.64 R78, [R1+0x3038] ;  /* 0x00303800014e7983 */ /* 0x000f280000300a00 */
[----:B------:R-:W4:Y:S01]  /*42db0*/  LDL.LU.64 R22, [R1+0x3030] ;  /* 0x0030300001167983 */ /* 0x000f220000300a00 */
[----:B------:R-:W-:-:S13]  /*42dc0*/  ISETP.GT.AND P5, PT, R4, 0x31, PT ;  /* 0x000000310400780c */ /* 0x000fda0003fa4270 */
[----:B--2---:R-:W2:Y:S04]  /*42dd0*/  @P5 LDG.E.U16 R2, desc[UR6][R48.64] ;  /* 0x0000000630025981 */ /* 0x004ea8000c1e1500 */
[----:B---3--:R0:W-:Y:S04]  /*42de0*/  @P4 STL [R1+0x166c], R81 ;  /* 0x00166c5101004387 */ /* 0x0081e80000100800 */
[----:B0-----:R-:W3:Y:S04]  /*42df0*/  LDL R81, [R1+0x1254] ;  /* 0x0012540001517983 */ /* 0x001ee80000100800 */
[----:B------:R-:W2:Y:S04]  /*42e00*/  LDL.LU.64 R24, [R1+0x3028] ;  /* 0x0030280001187983 */ /* 0x000ea80000300a00 */
[----:B------:R0:W-:Y:S04]  /*42e10*/  @P4 STL [R1+0x1668], R29 ;  /* 0x0016681d01004387 */ /* 0x0001e80000100800 */
[----:B------:R-:W-:Y:S04]  /*42e20*/  @P4 STL [R1+0x1670], R85 ;  /* 0x0016705501004387 */ /* 0x000fe80000100800 */
[----:B------:R1:W-:Y:S04]  /*42e30*/  @P4 STL [R1+0x1674], R3 ;  /* 0x0016740301004387 */ /* 0x0003e80000100800 */
[----:B------:R-:W2:Y:S04]  /*42e40*/  LDL.LU.64 R54, [R1+0x3020] ;  /* 0x0030200001367983 */ /* 0x000ea80000300a00 */
[----:B------:R-:W2:Y:S04]  /*42e50*/  @P5 LDG.E.U16 R28, desc[UR6][R20.64] ;  /* 0x00000006141c5981 */ /* 0x000ea8000c1e1500 */
[----:B0-----:R-:W2:Y:S04]  /*42e60*/  LDL R29, [R1+0x124c] ;  /* 0x00124c00011d7983 */ /* 0x001ea80000100800 */
[----:B-1----:R-:W2:Y:S04]  /*42e70*/  LDL R3, [R1+0x1250] ;  /* 0x0012500001037983 */ /* 0x002ea80000100800 */
[----:B------:R0:W-:Y:S04]  /*42e80*/  @P3 STL [R1+0x1664], R80 ;  /* 0x0016645001003387 */ /* 0x0001e80000100800 */
[----:B------:R-:W2:Y:S04]  /*42e90*/  @P5 LDG.E.U16 R93, desc[UR6][R44.64] ;  /* 0x000000062c5d5981 */ /* 0x000ea8000c1e1500 */
[----:B0-----:R-:W2:Y:S04]  /*42ea0*/  LDL R80, [R1+0x1248] ;  /* 0x0012480001507983 */ /* 0x001ea80000100800 */
[----:B------:R-:W2:Y:S04]  /*42eb0*/  LDL.LU.64 R74, [R1+0x3018] ;  /* 0x00301800014a7983 */ /* 0x000ea80000300a00 */
[----:B------:R-:W2:Y:S04]  /*42ec0*/  LDL.64 R84, [R1+0x860] ;  /* 0x0008600001547983 */ /* 0x000ea80000100a00 */
[----:B------:R0:W-:Y:S04]  /*42ed0*/  @P3 STL [R1+0x1660], R51 ;  /* 0x0016603301003387 */ /* 0x0001e80000100800 */
[----:B0-----:R-:W2:Y:S01]  /*42ee0*/  LDL R51, [R1+0x1244] ;  /* 0x0012440001337983 */ /* 0x001ea20000100800 */
[----:B------:R-:W-:-:S03]  /*42ef0*/  ISETP.GT.AND P4, PT, R4, 0x32, PT ;  /* 0x000000320400780c */ /* 0x000fc60003f84270 */
[----:B------:R-:W2:Y:S04]  /*42f00*/  LDL.LU.64 R10, [R1+0x3010] ;  /* 0x00301000010a7983 */ /* 0x000ea80000300a00 */
[----:B------:R-:W2:Y:S04]  /*42f10*/  LDL.LU.64 R46, [R1+0x3008] ;  /* 0x00300800012e7983 */ /* 0x000ea80000300a00 */
[----:B------:R0:W-:Y:S04]  /*42f20*/  @P3 STL [R1+0x165c], R50 ;  /* 0x00165c3201003387 */ /* 0x0001e80000100800 */
[----:B0-----:R-:W2:Y:S04]  /*42f30*/  LDL R50, [R1+0x1240] ;  /* 0x0012400001327983 */ /* 0x001ea80000100800 */
[----:B------:R0:W-:Y:S01]  /*42f40*/  @P3 STL [R1+0x1658], R5 ;  /* 0x0016580501003387 */ /* 0x0001e20000100800 */
[----:B------:R-:W-:-:S03]  /*42f50*/  ISETP.GT.AND P3, PT, R4, 0x33, PT ;  /* 0x000000330400780c */ /* 0x000fc60003f64270 */
[----:B0-----:R-:W2:Y:S04]  /*42f60*/  LDL R5, [R1+0x123c] ;  /* 0x00123c0001057983 */ /* 0x001ea80000100800 */
[----:B------:R-:W2:Y:S04]  /*42f70*/  LDL.LU.64 R16, [R1+0x3000] ;  /* 0x0030000001107983 */ /* 0x000ea80000300a00 */
[----:B------:R0:W-:Y:S04]  /*42f80*/  @P1 STL [R1+0x1274], R7 ;  /* 0x0012740701001387 */ /* 0x0001e80000100800 */
[----:B0-----:R-:W2:Y:S04]  /*42f90*/  LDL.LU R7, [R1+0x2ff8] ;  /* 0x002ff80001077983 */ /* 0x001ea80000300800 */
[----:B------:R-:W2:Y:S04]  /*42fa0*/  LDL.LU.64 R76, [R1+0x2ff0] ;  /* 0x002ff000014c7983 */ /* 0x000ea80000300a00 */
[----:B------:R-:W2:Y:S04]  /*42fb0*/  LDL.LU.64 R52, [R1+0x2fe8] ;  /* 0x002fe80001347983 */ /* 0x000ea80000300a00 */
[----:B------:R-:W2:Y:S04]  /*42fc0*/  LDL.LU.64 R38, [R1+0x2fe0] ;  /* 0x002fe00001267983 */ /* 0x000ea80000300a00 */
[----:B------:R0:W-:Y:S04]  /*42fd0*/  @P1 STL [R1+0x126c], R71 ;  /* 0x00126c4701001387 */ /* 0x0001e80000100800 */
[----:B0-----:R-:W2:Y:S04]  /*42fe0*/  LDL R71, [R1+0x1238] ;  /* 0x0012380001477983 */ /* 0x001ea80000100800 */
[----:B------:R0:W-:Y:S04]  /*42ff0*/  @P1 STL [R1+0x1268], R0 ;  /* 0x0012680001001387 */ /* 0x0001e80000100800 */
[----:B0-----:R-:W2:Y:S04]  /*43000*/  LDL R0, [R1+0x1234] ;  /* 0x0012340001007983 */ /* 0x001ea80000100800 */
[----:B------:R-:W-:Y:S04]  /*43010*/  @P1 STL [R1+0x1270], R86 ;  /* 0x0012705601001387 */ /* 0x000fe80000100800 */
[----:B------:R-:W2:Y:S04]  /*43020*/  LDL.LU.64 R48, [R1+0x2fd8] ;  /* 0x002fd80001307983 */ /* 0x000ea80000300a00 */
[----:B------:R-:W2:Y:S04]  /*43030*/  LDL.LU.64 R20, [R1+0x2fd0] ;  /* 0x002fd00001147983 */ /* 0x000ea80000300a00 */
[----:B------:R-:W2:Y:S04]  /*43040*/  LDL.LU.64 R44, [R1+0x2fc8] ;  /* 0x002fc800012c7983 */ /* 0x000ea80000300a00 */
[----:B----4-:R-:W4:Y:S04]  /*43050*/  @P5 LDG.E.U16 R70, desc[UR6][R36.64] ;  /* 0x0000000624465981 */ /* 0x010f28000c1e1500 */
[----:B---3--:R-:W3:Y:S04]  /*43060*/  @P4 LDG.E.U16 R81, desc[UR6][R26.64] ;  /* 0x000000061a514981 */ /* 0x008ee8000c1e1500 */
[----:B--2---:R-:W2:Y:S04]  /*43070*/  @P4 LDG.E.U16 R29, desc[UR6][R18.64] ;  /* 0x00000006121d4981 */ /* 0x004ea8000c1e1500 */
[----:B------:R-:W2:Y:S04]  /*43080*/  @P4 LDG.E.U16 R3, desc[UR6][R64.64] ;  /* 0x0000000640034981 */ /* 0x000ea8000c1e1500 */
[----:B------:R0:W-:Y:S04]  /*43090*/  @P5 STL [R1+0x125c], R93 ;  /* 0x00125c5d01005387 */ /* 0x0001e80000100800 */
[----:B------:R-:W2:Y:S04]  /*430a0*/  LDL R36, [R1+0x122c] ;  /* 0x00122c0001247983 */ /* 0x000ea80000100800 */
[----:B------:R-:W2:Y:S04]  /*430b0*/  LDL R37, [R1+0x1228] ;  /* 0x0012280001257983 */ /* 0x000ea80000100800 */
[----:B------:R-:W2:Y:S04]  /*430c0*/  @P4 LDG.E.U16 R80, desc[UR6][R72.64] ;  /* 0x0000000648504981 */ /* 0x000ea8000c1e1500 */
[----:B0-----:R-:W2:Y:S04]  /*430d0*/  LDL R93, [R1+0x1230] ;  /* 0x00123000015d7983 */ /* 0x001ea80000100800 */
[----:B------:R-:W2:Y:S01]  /*430e0*/  @P3 LDG.E.U16 R51, desc[UR6][R84.64] ;  /* 0x0000000654333981 */ /* 0x000ea2000c1e1500 */
[----:B------:R-:W-:-:S03]  /*430f0*/  ISETP.GT.AND P1, PT, R4, 0x34, PT ;  /* 0x000000340400780c */ /* 0x000fc60003f24270 */
[----:B------:R-:W2:Y:S04]  /*43100*/  @P3 LDG.E.U16 R50, desc[UR6][R66.64] ;  /* 0x0000000642323981 */ /* 0x000ea8000c1e1500 */
[----:B------:R-:W2:Y:S04]  /*43110*/  @P3 LDG.E.U16 R5, desc[UR6][R82.64] ;  /* 0x0000000652053981 */ /* 0x000ea8000c1e1500 */
[----:B------:R-:W2:Y:S04]  /*43120*/  @P3 LDG.E.U16 R71, desc[UR6][R12.64] ;  /* 0x000000060c473981 */ /* 0x000ea8000c1e1500 */
[----:B------:R-:W2:Y:S04]  /*43130*/  @P1 LDG.E.U16 R0, desc[UR6][R8.64] ;  /* 0x0000000608001981 */ /* 0x000ea8000c1e1500 */
[----:B----4-:R0:W-:Y:S04]  /*43140*/  @P5 STL [R1+0x1258], R70 ;  /* 0x0012584601005387 */ /* 0x0101e80000100800 */
[----:B0-----:R-:W4:Y:S04]  /*43150*/  LDL R70, [R1+0x1224] ;  /* 0x0012240001467983 */ /* 0x001f280000100800 */
[----:B------:R0:W-:Y:S04]  /*43160*/  @P5 STL [R1+0x1260], R28 ;  /* 0x0012601c01005387 */ /* 0x0001e80000100800 */
[----:B------:R1:W-:Y:S04]  /*43170*/  @P5 STL [R1+0x1264], R2 ;  /* 0x0012640201005387 */ /* 0x0003e80000100800 */
[----:B------:R-:W4:Y:S04]  /*43180*/  LDL.LU.64 R26, [R1+0x2fc0] ;  /* 0x002fc000011a7983 */ /* 0x000f280000300a00 */
[----:B0-----:R-:W4:Y:S04]  /*43190*/  LDL R28, [R1+0x121c] ;  /* 0x00121c00011c7983 */ /* 0x001f280000100800 */
[----:B-1----:R-:W4:Y:S04]  /*431a0*/  LDL R2, [R1+0x1220] ;  /* 0x0012200001027983 */ /* 0x002f280000100800 */
[----:B---3--:R0:W-:Y:S04]  /*431b0*/  @P4 STL [R1+0x1254], R81 ;  /* 0x0012545101004387 */ /* 0x0081e80000100800 */
[----:B0-----:R-:W3:Y:S04]  /*431c0*/  LDL R81, [R1+0x1218] ;  /* 0x0012180001517983 */ /* 0x001ee80000100800 */
[----:B------:R-:W3:Y:S04]  /*431d0*/  LDL.LU.64 R64, [R1+0x2fb8] ;  /* 0x002fb80001407983 */ /* 0x000ee80000300a00 */
[----:B------:R-:W3:Y:S04]  /*431e0*/  LDL.LU.64 R18, [R1+0x2fb0] ;  /* 0x002fb00001127983 */ /* 0x000ee80000300a00 */
[----:B------:R-:W3:Y:S04]  /*431f0*/  LDL.LU.64 R72, [R1+0x2fa8] ;  /* 0x002fa80001487983 */ /* 0x000ee80000300a00 */
[----:B--2---:R-:W2:Y:S04]  /*43200*/  @P1 LDG.E.U16 R36, desc[UR6][R56.64] ;  /* 0x0000000638241981 */ /* 0x004ea8000c1e1500 */
[----:B------:R-:W2:Y:S04]  /*43210*/  @P1 LDG.E.U16 R37, desc[UR6][R58.64] ;  /* 0x000000063a251981 */ /* 0x000ea8000c1e1500 */
[----:B------:R0:W-:Y:S04]  /*43220*/  @P4 STL [R1+0x1248], R80 ;  /* 0x0012485001004387 */ /* 0x0001e80000100800 */
[----:B------:R-:W2:Y:S04]  /*43230*/  @P1 LDG.E.U16 R93, desc[UR6][R32.64] ;  /* 0x00000006205d1981 */ /* 0x000ea8000c1e1500 */
[----:B0-----:R-:W2:Y:S04]  /*43240*/  LDL R80, [R1+0x1654] ;  /* 0x0016540001507983 */ /* 0x001ea80000100800 */
[----:B------:R-:W-:Y:S04]  /*43250*/  @P4 STL [R1+0x124c], R29 ;  /* 0x00124c1d01004387 */ /* 0x000fe80000100800 */
[----:B------:R-:W-:Y:S04]  /*43260*/  @P4 STL [R1+0x1250], R3 ;  /* 0x0012500301004387 */ /* 0x000fe80000100800 */
[----:B------:R-:W2:Y:S04]  /*43270*/  LDL R86, [R1+0x1650] ;  /* 0x0016500001567983 */ /* 0x000ea80000100800 */
[----:B------:R-:W2:Y:S04]  /*43280*/  LDL R84, [R1+0x164c] ;  /* 0x00164c0001547983 */ /* 0x000ea80000100800 */
[----:B------:R0:W-:Y:S04]  /*43290*/  @P3 STL [R1+0x1244], R51 ;  /* 0x0012443301003387 */ /* 0x0001e80000100800 */
[----:B0-----:R-:W2:Y:S01]  /*432a0*/  LDL R51, [R1+0x1648] ;  /* 0x0016480001337983 */ /* 0x001ea20000100800 */
[----:B------:R-:W-:-:S03]  /*432b0*/  ISETP.GT.AND P5, PT, R4, 0x35, PT ;  /* 0x000000350400780c */ /* 0x000fc60003fa4270 */
[----:B------:R-:W2:Y:S04]  /*432c0*/  LDL.LU.64 R66, [R1+0x2fa0] ;  /* 0x002fa00001427983 */ /* 0x000ea80000300a00 */
[----:B------:R-:W2:Y:S04]  /*432d0*/  LDL.LU.64 R82, [R1+0x2f98] ;  /* 0x002f980001527983 */ /* 0x000ea80000300a00 */
[----:B------:R-:W2:Y:S04]  /*432e0*/  LDL R3, [R1+0x1644] ;  /* 0x0016440001037983 */ /* 0x000ea80000100800 */
[----:B------:R-:W2:Y:S04]  /*432f0*/  LDL R85, [R1+0x1640] ;  /* 0x0016400001557983 */ /* 0x000ea80000100800 */
[----:B------:R0:W-:Y:S01]  /*43300*/  @P3 STL [R1+0x1240], R50 ;  /* 0x0012403201003387 */ /* 0x0001e20000100800 */
[----:B------:R-:W-:-:S03]  /*43310*/  ISETP.GT.AND P4, PT, R4, 0x36, PT ;  /* 0x000000360400780c */ /* 0x000fc60003f84270 */
[----:B0-----:R-:W2:Y:S04]  /*43320*/  LDL R50, [R1+0x163c] ;  /* 0x00163c0001327983 */ /* 0x001ea80000100800 */
[----:B------:R0:W-:Y:S04]  /*43330*/  @P3 STL [R1+0x123c], R5 ;  /* 0x00123c0501003387 */ /* 0x0001e80000100800 */
[----:B0-----:R-:W2:Y:S04]  /*43340*/  LDL R5, [R1+0x1638] ;  /* 0x0016380001057983 */ /* 0x001ea80000100800 */
[----:B------:R-:W2:Y:S04]  /*43350*/  LDL.LU.64 R12, [R1+0x2f90] ;  /* 0x002f9000010c7983 */ /* 0x000ea80000300a00 */
[----:B------:R0:W-:Y:S04]  /*43360*/  @P3 STL [R1+0x1238], R71 ;  /* 0x0012384701003387 */ /* 0x0001e80000100800 */
[----:B------:R-:W2:Y:S04]  /*43370*/  LDL.LU.64 R8, [R1+0x2f88] ;  /* 0x002f880001087983 */ /* 0x000ea80000300a00 */
[----:B------:R-:W2:Y:S04]  /*43380*/  LDL R29, [R1+0x1214] ;  /* 0x00121400011d7983 */ /* 0x000ea80000100800 */
[----:B0-----:R-:W2:Y:S04]  /*43390*/  LDL R71, [R1+0x1210] ;  /* 0x0012100001477983 */ /* 0x001ea80000100800 */
[----:B------:R0:W-:Y:S04]  /*433a0*/  @P1 STL [R1+0x1234], R0 ;  /* 0x0012340001001387 */ /* 0x0001e80000100800 */
[----:B0-----:R-:W2:Y:S04]  /*433b0*/  LDL R0, [R1+0x120c] ;  /* 0x00120c0001007983 */ /* 0x001ea80000100800 */
[----:B------:R-:W2:Y:S04]  /*433c0*/  LDL.LU.64 R32, [R1+0x2f80] ;  /* 0x002f800001207983 */ /* 0x000ea80000300a00 */
[----:B----4-:R-:W4:Y:S04]  /*433d0*/  @P5 LDG.E.U16 R70, desc[UR6][R34.64] ;  /* 0x0000000622465981 */ /* 0x010f28000c1e1500 */
[----:B------:R-:W4:Y:S04]  /*433e0*/  @P5 LDG.E.U16 R28, desc[UR6][R30.64] ;  /* 0x000000061e1c5981 */ /* 0x000f28000c1e1500 */
[----:B------:R-:W4:Y:S04]  /*433f0*/  @P5 LDG.E.U16 R2, desc[UR6][R40.64] ;  /* 0x0000000628025981 */ /* 0x000f28000c1e1500 */
[----:B---3--:R-:W3:Y:S04]  /*43400*/  @P5 LDG.E.U16 R81, desc[UR6][R42.64] ;  /* 0x000000062a515981 */ /* 0x008ee8000c1e1500 */
[----:B--2---:R0:W-:Y:S04]  /*43410*/  @P1 STL [R1+0x1230], R93 ;  /* 0x0012305d01001387 */ /* 0x0041e80000100800 */
[----:B------:R-:W2:Y:S04]  /*43420*/  @P4 LDG.E.U16 R80, desc[UR6][R60.64] ;  /* 0x000000063c504981 */ /* 0x000ea8000c1e1500 */
[----:B0-----:R-:W2:Y:S04]  /*43430*/  LDL R93, [R1+0x1208] ;  /* 0x00120800015d7983 */ /* 0x001ea80000100800 */
[----:B------:R-:W2:Y:S04]  /*43440*/  LDL.LU.64 R56, [R1+0x2f78] ;  /* 0x002f780001387983 */ /* 0x000ea80000300a00 */
[----:B------:R-:W2:Y:S04]  /*43450*/  @P4 LDG.E.U16 R51, desc[UR6][R62.64] ;  /* 0x000000063e334981 */ /* 0x000ea8000c1e1500 */
[----:B------:R0:W-:Y:S04]  /*43460*/  @P1 STL [R1+0x122c], R36 ;  /* 0x00122c2401001387 */ /* 0x0001e80000100800 */
[----:B------:R-:W2:Y:S04]  /*43470*/  @P4 LDG.E.U16 R84, desc[UR6][R14.64] ;  /* 0x000000060e544981 */ /* 0x000ea8000c1e1500 */
[----:B------:R-:W2:Y:S04]  /*43480*/  @P4 LDG.E.U16 R86, desc[UR6][R68.64] ;  /* 0x0000000644564981 */ /* 0x000ea8000c1e1500 */
[----:B0-----:R-:W2:Y:S04]  /*43490*/  LDL.LU R36, [R1+0x2f70] ;  /* 0x002f700001247983 */ /* 0x001ea80000300800 */
[----:B------:R-:W2:Y:S04]  /*434a0*/  LDL.LU.64 R58, [R1+0x2f68] ;  /* 0x002f6800013a7983 */ /* 0x000ea80000300a00 */
[----:B------:R0:W-:Y:S04]  /*434b0*/  @P1 STL [R1+0x1228], R37 ;  /* 0x0012282501001387 */ /* 0x0001e80000100800 */
[----:B0-----:R-:W2:Y:S04]  /*434c0*/  LDL.LU R37, [R1+0x2f60] ;  /* 0x002f600001257983 */ /* 0x001ea80000300800 */
[----:B------:R-:W2:Y:S01]  /*434d0*/  LDL.LU.64 R34, [R1+0x2f58] ;  /* 0x002f580001227983 */ /* 0x000ea20000300a00 */
[----:B------:R-:W-:-:S02]  /*434e0*/  ISETP.GT.AND P3, PT, R4, 0x37, PT ;  /* 0x000000370400780c */ /* 0x000fc40003f64270 */
[----:B------:R-:W-:-:S11]  /*434f0*/  ISETP.GT.AND P1, PT, R4, 0x38, PT ;  /* 0x000000380400780c */ /* 0x000fd60003f24270 */
[----:B------:R-:W2:Y:S04]  /*43500*/  @P3 LDG.E.U16 R50, desc[UR6][R24.64] ;  /* 0x0000000618323981 */ /* 0x000ea8000c1e1500 */
[----:B------:R-:W2:Y:S04]  /*43510*/  @P3 LDG.E.U16 R5, desc[UR6][R54.64] ;  /* 0x0000000636053981 */ /* 0x000ea8000c1e1500 */
[----:B------:R-:W2:Y:S04]  /*43520*/  @P3 LDG.E.U16 R85, desc[UR6][R22.64] ;  /* 0x0000000616553981 */ /* 0x000ea8000c1e1500 */
[----:B------:R-:W2:Y:S04]  /*43530*/  @P3 LDG.E.U16 R3, desc[UR6][R78.64] ;  /* 0x000000064e033981 */ /* 0x000ea8000c1e1500 */
[----:B------:R-:W2:Y:S04]  /*43540*/  @P1 LDG.E.U16 R29, desc[UR6][R74.64] ;  /* 0x000000064a1d1981 */ /* 0x000ea8000c1e1500 */
[----:B------:R-:W2:Y:S04]  /*43550*/  @P1 LDG.E.U16 R71, desc[UR6][R10.64] ;  /* 0x000000060a471981 */ /* 0x000ea8000c1e1500 */
[----:B------:R-:W2:Y:S04]  /*43560*/  @P1 LDG.E.U16 R0, desc[UR6][R46.64] ;  /* 0x000000062e001981 */ /* 0x000ea8000c1e1500 */
[----:B----4-:R0:W-:Y:S04]  /*43570*/  @P5 STL [R1+0x1224], R70 ;  /* 0x0012244601005387 */ /* 0x0101e80000100800 */
[----:B0-----:R-:W4:Y:S04]  /*43580*/  LDL R70, [R1+0x1204] ;  /* 0x0012040001467983 */ /* 0x001f280000100800 */
[----:B------:R-:W4:Y:S04]  /*43590*/  LDL.LU.64 R40, [R1+0x2f50] ;  /* 0x002f500001287983 */ /* 0x000f280000300a00 */
[----:B------:R-:W4:Y:S04]  /*435a0*/  LDL.LU.64 R30, [R1+0x2f48] ;  /* 0x002f4800011e7983 */ /* 0x000f280000300a00 */
[----:B------:R-:W4:Y:S04]  /*435b0*/  LDL.LU.64 R42, [R1+0x2f40] ;  /* 0x002f4000012a7983 */ /* 0x000f280000300a00 */
[----:B------:R0:W-:Y:S04]  /*435c0*/  @P5 STL [R1+0x1220], R2 ;  /* 0x0012200201005387 */ /* 0x0001e80000100800 */
[----:B0-----:R-:W4:Y:S04]  /*435d0*/  LDL R2, [R1+0x1200] ;  /* 0x0012000001027983 */ /* 0x001f280000100800 */
[----:B------:R0:W-:Y:S04]  /*435e0*/  @P5 STL [R1+0x121c], R28 ;  /* 0x00121c1c01005387 */ /* 0x0001e80000100800 */
[----:B0-----:R-:W4:Y:S04]  /*435f0*/  LDL R28, [R1+0x11fc] ;  /* 0x0011fc00011c7983 */ /* 0x001f280000100800 */
[----:B---3--:R0:W-:Y:S04]  /*43600*/  @P5 STL [R1+0x1218], R81 ;  /* 0x0012185101005387 */ /* 0x0081e80000100800 */
[----:B0-----:R-:W3:Y:S04]  /*43610*/  LDL R81, [R1+0x11f8] ;  /* 0x0011f80001517983 */ /* 0x001ee80000100800 */
[----:B------:R-:W3:Y:S04]  /*43620*/  LDL.LU.64 R60, [R1+0x2f38] ;  /* 0x002f3800013c7983 */ /* 0x000ee80000300a00 */
[----:B--2---:R0:W-:Y:S04]  /*43630*/  @P4 STL [R1+0x1654], R80 ;  /* 0x0016545001004387 */ /* 0x0041e80000100800 */
[----:B------:R-:W2:Y:S04]  /*43640*/  @P1 LDG.E.U16 R93, desc[UR6][R16.64] ;  /* 0x00000006105d1981 */ /* 0x000ea8000c1e1500 */
[----:B0-----:R-:W2:Y:S04]  /*43650*/  LDL R80, [R1+0x11f4] ;  /* 0x0011f40001507983 */ /* 0x001ea80000100800 */
[----:B------:R-:W2:Y:S04]  /*43660*/  LDL.LU.64 R68, [R1+0x2f30] ;  /* 0x002f300001447983 */ /* 0x000ea80000300a00 */
[----:B------:R-:W2:Y:S04]  /*43670*/  LDL.LU.64 R14, [R1+0x2f28] ;  /* 0x002f2800010e7983 */ /* 0x000ea80000300a00 */
[----:B------:R-:W2:Y:S04]  /*43680*/  LDL.LU.64 R62, [R1+0x2f20] ;  /* 0x002f2000013e7983 */ /* 0x000ea80000300a00 */
[----:B------:R0:W-:Y:S04]  /*43690*/  @P4 STL [R1+0x1648], R51 ;  /* 0x0016483301004387 */ /* 0x0001e80000100800 */
[----:B0-----:R-:W2:Y:S01]  /*436a0*/  LDL R51, [R1+0x11f0] ;  /* 0x0011f00001337983 */ /* 0x001ea20000100800 */
[----:B------:R-:W-:-:S03]  /*436b0*/  ISETP.GT.AND P5, PT, R4, 0x39, PT ;  /* 0x000000390400780c */ /* 0x000fc60003fa4270 */
[----:B------:R-:W-:Y:S04]  /*436c0*/  @P4 STL [R1+0x164c], R84 ;  /* 0x00164c5401004387 */ /* 0x000fe80000100800 */
[----:B------:R-:W-:Y:S04]  /*436d0*/  @P4 STL [R1+0x1650], R86 ;  /* 0x0016505601004387 */ /* 0x000fe80000100800 */
[----:B------:R-:W2:Y:S04]  /*436e0*/  LDL.LU.64 R78, [R1+0x2f18] ;  /* 0x002f1800014e7983 */ /* 0x000ea80000300a00 */
[----:B------:R-:W2:Y:S04]  /*436f0*/  LDL.LU.64 R22, [R1+0x2f10] ;  /* 0x002f100001167983 */ /* 0x000ea80000300a00 */
[----:B------:R-:W2:Y:S04]  /*43700*/  LDL.LU.64 R24, [R1+0x2f08] ;  /* 0x002f080001187983 */ /* 0x000ea80000300a00 */
[----:B------:R-:W2:Y:S01]  /*43710*/  LDL.LU.64 R54, [R1+0x2f00] ;  /* 0x002f000001367983 */ /* 0x000ea20000300a00 */
[----:B------:R-:W-:-:S03]  /*43720*/  ISETP.GT.AND P4, PT, R4, 0x3a, PT ;  /* 0x0000003a0400780c */ /* 0x000fc60003f84270 */
[----:B------:R0:W-:Y:S04]  /*43730*/  @P3 STL [R1+0x163c], R50 ;  /* 0x00163c3201003387 */ /* 0x0001e80000100800 */
[----:B0-----:R-:W2:Y:S04]  /*43740*/  LDL R50, [R1+0x11ec] ;  /* 0x0011ec0001327983 */ /* 0x001ea80000100800 */
[----:B------:R0:W-:Y:S04]  /*43750*/  @P3 STL [R1+0x1638], R5 ;  /* 0x0016380501003387 */ /* 0x0001e80000100800 */
[----:B0-----:R-:W2:Y:S04]  /*43760*/  LDL R5, [R1+0x11e8] ;  /* 0x0011e80001057983 */ /* 0x001ea80000100800 */
[----:B------:R-:W-:Y:S04]  /*43770*/  @P3 STL [R1+0x1640], R85 ;  /* 0x0016405501003387 */ /* 0x000fe80000100800 */
[----:B------:R-:W-:Y:S04]  /*43780*/  @P3 STL [R1+0x1644], R3 ;  /* 0x0016440301003387 */ /* 0x000fe80000100800 */
[----:B------:R-:W2:Y:S04]  /*43790*/  LDL.LU.64 R74, [R1+0x2ef8] ;  /* 0x002ef800014a7983 */ /* 0x000ea80000300a00 */
[----:B------:R-:W2:Y:S04]  /*437a0*/  LDL.LU.64 R10, [R1+0x2ef0] ;  /* 0x002ef000010a7983 */ /* 0x000ea80000300a00 */
[----:B------:R-:W2:Y:S04]  /*437b0*/  LDL.LU.64 R46, [R1+0x2ee8] ;  /* 0x002ee800012e7983 */ /* 0x000ea80000300a00 */
[----:B------:R0:W-:Y:S04]  /*437c0*/  @P1 STL [R1+0x120c], R0 ;  /* 0x00120c0001001387 */ /* 0x0001e80000100800 */
[----:B------:R-:W2:Y:S04]  /*437d0*/  LDL R16, [R1+0x11e0] ;  /* 0x0011e00001107983 */ /* 0x000ea80000100800 */
[----:B0-----:R-:W2:Y:S04]  /*437e0*/  LDL R0, [R1+0x11e4] ;  /* 0x0011e40001007983 */ /* 0x001ea80000100800 */
[----:B----4-:R-:W4:Y:S04]  /*437f0*/  @P5 LDG.E.U16 R70, desc[UR6][R6.64] ;  /* 0x0000000606465981 */ /* 0x010f28000c1e1500 */
[----:B------:R-:W4:Y:S04]  /*43800*/  @P5 LDG.E.U16 R2, desc[UR6][R76.64] ;  /* 0x000000064c025981 */ /* 0x000f28000c1e1500 */
[----:B------:R-:W4:Y:S04]  /*43810*/  @P5 LDG.E.U16 R28, desc[UR6][R52.64] ;  /* 0x00000006341c5981 */ /* 0x000f28000c1e1500 */
[----:B---3--:R-:W3:Y:S04]  /*43820*/  @P5 LDG.E.U16 R81, desc[UR6][R38.64] ;  /* 0x0000000626515981 */ /* 0x008ee8000c1e1500 */
[----:B--2---:R0:W-:Y:S04]  /*43830*/  @P1 STL [R1+0x1208], R93 ;  /* 0x0012085d01001387 */ /* 0x0041e80000100800 */
[----:B------:R-:W2:Y:S04]  /*43840*/  LDL R17, [R1+0x11d8] ;  /* 0x0011d80001117983 */ /* 0x000ea80000100800 */
[----:B------:R-:W2:Y:S04]  /*43850*/  @P4 LDG.E.U16 R80, desc[UR6][R48.64] ;  /* 0x0000000630504981 */ /* 0x000ea8000c1e1500 */
[----:B0-----:R-:W2:Y:S04]  /*43860*/  LDL R93, [R1+0x11dc] ;  /* 0x0011dc00015d7983 */ /* 0x001ea80000100800 */
[----:B------:R-:W2:Y:S04]  /*43870*/  @P4 LDG.E.U16 R51, desc[UR6][R20.64] ;  /* 0x0000000614334981 */ /* 0x000ea8000c1e1500 */
[----:B------:R0:W-:Y:S04]  /*43880*/  @P1 STL [R1+0x1210], R71 ;  /* 0x0012104701001387 */ /* 0x0001e80000100800 */
[----:B------:R1:W-:Y:S04]  /*43890*/  @P1 STL [R1+0x1214], R29 ;  /* 0x0012141d01001387 */ /* 0x0003e80000100800 */
[----:B------:R-:W2:Y:S04]  /*438a0*/  LDL.LU.64 R6, [R1+0x2ee0] ;  /* 0x002ee00001067983 */ /* 0x000ea80000300a00 */
[----:B------:R-:W2:Y:S04]  /*438b0*/  LDL R85, [R1+0x11d4] ;  /* 0x0011d40001557983 */ /* 0x000ea80000100800 */
[----:B0-----:R-:W2:Y:S04]  /*438c0*/  LDL R71, [R1+0x11cc] ;  /* 0x0011cc0001477983 */ /* 0x001ea80000100800 */
[----:B-1----:R-:W2:Y:S01]  /*438d0*/  LDL R29, [R1+0x11d0] ;  /* 0x0011d000011d7983 */ /* 0x002ea20000100800 */
[----:B------:R-:W-:-:S03]  /*438e0*/  ISETP.GT.AND P3, PT, R4, 0x3b, PT ;  /* 0x0000003b0400780c */ /* 0x000fc60003f64270 */
[----:B------:R-:W2:Y:S04]  /*438f0*/  @P4 LDG.E.U16 R50, desc[UR6][R44.64] ;  /* 0x000000062c324981 */ /* 0x000ea8000c1e1500 */
[----:B------:R-:W2:Y:S06]  /*43900*/  @P4 LDG.E.U16 R5, desc[UR6][R26.64] ;  /* 0x000000061a054981 */ /* 0x000eac000c1e1500 */
[----:B------:R-:W2:Y:S04]  /*43910*/  @P3 LDG.E.U16 R16, desc[UR6][R18.64] ;  /* 0x0000000612103981 */ /* 0x000ea8000c1e1500 */
[----:B------:R-:W2:Y:S04]  /*43920*/  @P3 LDG.E.U16 R0, desc[UR6][R64.64] ;  /* 0x0000000640003981 */ /* 0x000ea8000c1e1500 */
[----:B----4-:R0:W-:Y:S04]  /*43930*/  @P5 STL [R1+0x1204], R70 ;  /* 0x0012044601005387 */ /* 0x0101e80000100800 */
[----:B0-----:R-:W4:Y:S04]  /*43940*/  LDL R70, [R1+0x11c8] ;  /* 0x0011c80001467983 */ /* 0x001f280000100800 */
[----:B------:R-:W4:Y:S04]  /*43950*/  LDL.LU.64 R76, [R1+0x2ed8] ;  /* 0x002ed800014c7983 */ /* 0x000f280000300a00 */
[----:B------:R-:W4:Y:S04]  /*43960*/  LDL.LU.64 R52, [R1+0x2ed0] ;  /* 0x002ed00001347983 */ /* 0x000f280000300a00 */
[----:B------:R-:W4:Y:S04]  /*43970*/  LDL.LU.64 R38, [R1+0x2ec8] ;  /* 0x002ec80001267983 */ /* 0x000f280000300a00 */
[----:B---3--:R0:W-:Y:S04]  /*43980*/  @P5 STL [R1+0x11f8], R81 ;  /* 0x0011f85101005387 */ /* 0x0081e80000100800 */
[----:B------:R1:W-:Y:S04]  /*43990*/  @P5 STL [R1+0x11fc], R28 ;  /* 0x0011fc1c01005387 */ /* 0x0003e80000100800 */
[----:B------:R3:W-:Y:S04]  /*439a0*/  @P5 STL [R1+0x1200], R2 ;  /* 0x0012000201005387 */ /* 0x0007e80000100800 */
[----:B------:R-:W4:Y:S04]  /*439b0*/  LDL R48, [R1+0x11c4] ;  /* 0x0011c40001307983 */ /* 0x000f280000100800 */
[----:B------:R-:W4:Y:S04]  /*439c0*/  LDL R49, [R1+0x11c0] ;  /* 0x0011c00001317983 */ /* 0x000f280000100800 */
[----:B------:R-:W4:Y:S04]  /*439d0*/  LDL R86, [R1+0x11bc] ;  /* 0x0011bc0001567983 */ /* 0x000f280000100800 */
[----:B0-----:R-:W4:Y:S04]  /*439e0*/  LDL R81, [R1+0x11b8] ;  /* 0x0011b80001517983 */ /* 0x001f280000100800 */
[----:B------:R-:W4:Y:S04]  /*439f0*/  LDL.LU.64 R20, [R1+0x2ec0] ;  /* 0x002ec00001147983 */ /* 0x000f280000300a00 */
[----:B------:R-:W4:Y:S04]  /*43a00*/  LDL R84, [R1+0x1634] ;  /* 0x0016340001547983 */ /* 0x000f280000100800 */
[----:B-1----:R-:W4:Y:S01]  /*43a10*/  LDL R28, [R1+0x1630] ;  /* 0x00163000011c7983 */ /* 0x002f220000100800 */
[----:B------:R-:W-:-:S03]  /*43a20*/  ISETP.GT.AND P1, PT, R4, 0x3c, PT ;  /* 0x0000003c0400780c */ /* 0x000fc60003f24270 */
[----:B--2---:R-:W2:Y:S04]  /*43a30*/  @P3 LDG.E.U16 R17, desc[UR6][R66.64] ;  /* 0x0000000642113981 */ /* 0x004ea8000c1e1500 */
[----:B------:R0:W-:Y:S04]  /*43a40*/  @P4 STL [R1+0x11f4], R80 ;  /* 0x0011f45001004387 */ /* 0x0001e80000100800 */
[----:B---3--:R-:W3:Y:S04]  /*43a50*/  LDL.64 R2, [R1+0x6e8] ;  /* 0x0006e80001027983 */ /* 0x008ee80000100a00 */
[----:B------:R-:W2:Y:S04]  /*43a60*/  @P3 LDG.E.U16 R93, desc[UR6][R72.64] ;  /* 0x00000006485d3981 */ /* 0x000ea8000c1e1500 */
[----:B0-----:R-:W3:Y:S04]  /*43a70*/  LDL R80, [R1+0x162c] ;  /* 0x00162c0001507983 */ /* 0x001ee80000100800 */
[----:B------:R0:W-:Y:S04]  /*43a80*/  @P4 STL [R1+0x11f0], R51 ;  /* 0x0011f03301004387 */ /* 0x0001e80000100800 */
[----:B------:R-:W3:Y:S04]  /*43a90*/  @P1 LDG.E.U16 R85, desc[UR6][R82.64] ;  /* 0x0000000652551981 */ /* 0x000ee8000c1e1500 */
[----:B0-----:R-:W3:Y:S04]  /*43aa0*/  LDL R51, [R1+0x1628] ;  /* 0x0016280001337983 */ /* 0x001ee80000100800 */
[----:B------:R-:W3:Y:S04]  /*43ab0*/  @P1 LDG.E.U16 R29, desc[UR6][R12.64] ;  /* 0x000000060c1d1981 */ /* 0x000ee8000c1e1500 */
[----:B------:R-:W3:Y:S01]  /*43ac0*/  @P1 LDG.E.U16 R71, desc[UR6][R8.64] ;  /* 0x0000000608471981 */ /* 0x000ee2000c1e1500 */
[----:B------:R-:W-:-:S03]  /*43ad0*/  ISETP.GT.AND P5, PT, R4, 0x3d, PT ;  /* 0x0000003d0400780c */ /* 0x000fc60003fa4270 */
[----:B------:R-:W3:Y:S04]  /*43ae0*/  LDL.LU.64 R44, [R1+0x2eb8] ;  /* 0x002eb800012c7983 */ /* 0x000ee80000300a00 */
[----:B------:R-:W3:Y:S04]  /*43af0*/  LDL.LU.64 R26, [R1+0x2eb0] ;  /* 0x002eb000011a7983 */ /* 0x000ee80000300a00 */
[----:B------:R0:W-:Y:S04]  /*43b00*/  @P4 STL [R1+0x11ec], R50 ;  /* 0x0011ec3201004387 */ /* 0x0001e80000100800 */
[----:B0-----:R-:W3:Y:S04]  /*43b10*/  LDL R50, [R1+0x1624] ;  /* 0x0016240001327983 */ /* 0x001ee80000100800 */
[----:B------:R0:W-:Y:S01]  /*43b20*/  @P4 STL [R1+0x11e8], R5 ;  /* 0x0011e80501004387 */ /* 0x0001e20000100800 */
[----:B------:R-:W-:-:S03]  /*43b30*/  ISETP.GT.AND P4, PT, R4, 0x3e, PT ;  /* 0x0000003e0400780c */ /* 0x000fc60003f84270 */
[----:B0-----:R-:W3:Y:S04]  /*43b40*/  LDL R5, [R1+0x1620] ;  /* 0x0016200001057983 */ /* 0x001ee80000100800 */
[----:B------:R-:W3:Y:S04]  /*43b50*/  LDL.LU.64 R64, [R1+0x2ea8] ;  /* 0x002ea80001407983 */ /* 0x000ee80000300a00 */
[----:B------:R0:W-:Y:S04]  /*43b60*/  @P3 STL [R1+0x11e4], R0 ;  /* 0x0011e40001003387 */ /* 0x0001e80000100800 */
[----:B0-----:R-:W3:Y:S04]  /*43b70*/  LDL R0, [R1+0x161c] ;  /* 0x00161c0001007983 */ /* 0x001ee80000100800 */
[----:B------:R-:W3:Y:S04]  /*43b80*/  LDL.LU.64 R18, [R1+0x2ea0] ;  /* 0x002ea00001127983 */ /* 0x000ee80000300a00 */
[----:B------:R0:W-:Y:S04]  /*43b90*/  @P3 STL [R1+0x11e0], R16 ;  /* 0x0011e01001003387 */ /* 0x0001e80000100800 */
[----:B0-----:R-:W3:Y:S04]  /*43ba0*/  LDL.LU R16, [R1+0x2e98] ;  /* 0x002e980001107983 */ /* 0x001ee80000300800 */
[----:B------:R-:W3:Y:S04]  /*43bb0*/  LDL.LU.64 R72, [R1+0x2e90] ;  /* 0x002e900001487983 */ /* 0x000ee80000300a00 */
[----:B----4-:R-:W4:Y:S04]  /*43bc0*/  @P1 LDG.E.U16 R70, desc[UR6][R32.64] ;  /* 0x0000000620461981 */ /* 0x010f28000c1e1500 */
[----:B------:R-:W4:Y:S04]  /*43bd0*/  @P5 LDG.E.U16 R48, desc[UR6][R56.64] ;  /* 0x0000000638305981 */ /* 0x000f28000c1e1500 */
[----:B------:R-:W4:Y:S04]  /*43be0*/  @P5 LDG.E.U16 R49, desc[UR6][R58.64] ;  /* 0x000000063a315981 */ /* 0x000f28000c1e1500 */
[----:B------:R-:W4:Y:S04]  /*43bf0*/  @P5 LDG.E.U16 R86, desc[UR6][R36.64] ;  /* 0x0000000624565981 */ /* 0x000f28000c1e1500 */
[----:B------:R-:W4:Y:S04]  /*43c00*/  @P5 LDG.E.U16 R81, desc[UR6][R34.64] ;  /* 0x0000000622515981 */ /* 0x000f28000c1e1500 */
[----:B------:R-:W4:Y:S04]  /*43c10*/  @P4 LDG.E.U16 R28, desc[UR6][R30.64] ;  /* 0x000000061e1c4981 */ /* 0x000f28000c1e1500 */
[----:B------:R-:W4:Y:S04]  /*43c20*/  @P4 LDG.E.U16 R84, desc[UR6][R40.64] ;  /* 0x0000000628544981 */ /* 0x000f28000c1e1500 */
[----:B--2---:R0:W-:Y:S04]  /*43c30*/  @P3 STL [R1+0x11dc], R93 ;  /* 0x0011dc5d01003387 */ /* 0x0041e80000100800 */
[----:B---3--:R-:W2:Y:S04]  /*43c40*/  @P4 LDG.E.U16 R80, desc[UR6][R42.64] ;  /* 0x000000062a504981 */ /* 0x008ea8000c1e1500 */
[----:B0-----:R-:W3:Y:S04]  /*43c50*/  LDL R93, [R1+0x1618] ;  /* 0x00161800015d7983 */ /* 0x001ee80000100800 */
[----:B------:R-:W2:Y:S04]  /*43c60*/  LDL.LU.64 R66, [R1+0x2e88] ;  /* 0x002e880001427983 */ /* 0x000ea80000300a00 */
[----:B------:R-:W2:Y:S04]  /*43c70*/  @P4 LDG.E.U16 R51, desc[UR6][R2.64] ;  /* 0x0000000602334981 */ /* 0x000ea8000c1e1500 */
[----:B------:R0:W-:Y:S04]  /*43c80*/  @P3 STL [R1+0x11d8], R17 ;  /* 0x0011d81101003387 */ /* 0x0001e80000100800 */
[----:B0-----:R-:W2:Y:S04]  /*43c90*/  LDL.LU R17, [R1+0x2e80] ;  /* 0x002e800001117983 */ /* 0x001ea80000300800 */
[----:B------:R-:W2:Y:S04]  /*43ca0*/  LDL.LU.64 R82, [R1+0x2e78] ;  /* 0x002e780001527983 */ /* 0x000ea80000300a00 */
[----:B------:R-:W2:Y:S04]  /*43cb0*/  LDL.LU.64 R12, [R1+0x2e70] ;  /* 0x002e7000010c7983 */ /* 0x000ea80000300a00 */
[----:B------:R-:W2:Y:S04]  /*43cc0*/  LDL.LU.64 R8, [R1+0x2e68] ;  /* 0x002e680001087983 */ /* 0x000ea80000300a00 */
[----:B------:R-:W2:Y:S04]  /*43cd0*/  LDL.LU.64 R32, [R1+0x2e60] ;  /* 0x002e600001207983 */ /* 0x000ea80000300a00 */
[----:B------:R0:W-:Y:S04]  /*43ce0*/  @P1 STL [R1+0x11d4], R85 ;  /* 0x0011d45501001387 */ /* 0x0001e80000100800 */
[----:B0-----:R-:W2:Y:S04]  /*43cf0*/  LDL R85, [R1+0x11b4] ;  /* 0x0011b40001557983 */ /* 0x001ea80000100800 */
[----:B------:R0:W-:Y:S04]  /*43d00*/  @P1 STL [R1+0x11d0], R29 ;  /* 0x0011d01d01001387 */ /* 0x0001e80000100800 */
[----:B0-----:R-:W2:Y:S04]  /*43d10*/  LDL R29, [R1+0x11b0] ;  /* 0x0011b000011d7983 */ /* 0x001ea80000100800 */
[----:B------:R0:W-:Y:S04]  /*43d20*/  @P1 STL [R1+0x11cc], R71 ;  /* 0x0011cc4701001387 */ /* 0x0001e80000100800 */
[----:B0-----:R-:W2:Y:S01]  /*43d30*/  LDL R71, [R1+0x11ac] ;  /* 0x0011ac0001477983 */ /* 0x001ea20000100800 */
[----:B------:R-:W-:-:S13]  /*43d40*/  ISETP.GT.AND P3, PT, R4, 0x3f, PT ;  /* 0x0000003f0400780c */ /* 0x000fda0003f64270 */
[----:B------:R-:W2:Y:S04]  /*43d50*/  @P3 LDG.E.U16 R50, desc[UR6][R60.64] ;  /* 0x000000063c323981 */ /* 0x000ea8000c1e1500 */
[----:B------:R-:W2:Y:S04]  /*43d60*/  @P3 LDG.E.U16 R5, desc[UR6][R68.64] ;  /* 0x0000000644053981 */ /* 0x000ea8000c1e1500 */
[----:B------:R-:W2:Y:S04]  /*43d70*/  @P3 LDG.E.U16 R0, desc[UR6][R14.64] ;  /* 0x000000060e003981 */ /* 0x000ea8000c1e1500 */
[----:B----4-:R0:W-:Y:S04]  /*43d80*/  @P1 STL [R1+0x11c8], R70 ;  /* 0x0011c84601001387 */ /* 0x0101e80000100800 */
[----:B0-----:R-:W4:Y:S04]  /*43d90*/  LDL R70, [R1+0x11a8] ;  /* 0x0011a80001467983 */ /* 0x001f280000100800 */
[----:B------:R-:W4:Y:S04]  /*43da0*/  LDL.LU.64 R56, [R1+0x2e58] ;  /* 0x002e580001387983 */ /* 0x000f280000300a00 */
        /* <DEDUP_REMOVED lines=8> */
[----:B---3--:R-:W3:Y:S04]  /*43e30*/  @P3 LDG.E.U16 R93, desc[UR6][R62.64] ;  /* 0x000000063e5d3981 */ /* 0x008ee8000c1e1500 */
[----:B0-----:R-:W3:Y:S04]  /*43e40*/  LDL R81, [R1+0x11a4] ;  /* 0x0011a40001517983 */ /* 0x001ee80000100800 */
[----:B------:R-:W-:Y:S04]  /*43e50*/  @P5 STL [R1+0x11bc], R86 ;  /* 0x0011bc5601005387 */ /* 0x000fe80000100800 */
[----:B------:R-:W3:Y:S04]  /*43e60*/  LDL.LU.64 R40, [R1+0x2e28] ;  /* 0x002e280001287983 */ /* 0x000ee80000300a00 */
[----:B------:R-:W3:Y:S04]  /*43e70*/  LDL.LU.64 R30, [R1+0x2e20] ;  /* 0x002e2000011e7983 */ /* 0x000ee80000300a00 */
[----:B------:R-:W3:Y:S04]  /*43e80*/  LDL.LU.64 R42, [R1+0x2e18] ;  /* 0x002e1800012a7983 */ /* 0x000ee80000300a00 */
[----:B--2---:R0:W-:Y:S04]  /*43e90*/  @P4 STL [R1+0x162c], R80 ;  /* 0x00162c5001004387 */ /* 0x0041e80000100800 */
[----:B0-----:R-:W2:Y:S04]  /*43ea0*/  LDL R80, [R1+0x11a0] ;  /* 0x0011a00001507983 */ /* 0x001ea80000100800 */
[----:B------:R0:W-:Y:S04]  /*43eb0*/  @P4 STL [R1+0x1628], R51 ;  /* 0x0016283301004387 */ /* 0x0001e80000100800 */
[----:B------:R-:W-:Y:S04]  /*43ec0*/  @P4 STL [R1+0x1630], R28 ;  /* 0x0016301c01004387 */ /* 0x000fe80000100800 */
[----:B------:R-:W-:Y:S04]  /*43ed0*/  @P4 STL [R1+0x1634], R84 ;  /* 0x0016345401004387 */ /* 0x000fe80000100800 */
[----:B------:R-:W2:Y:S01]  /*43ee0*/  LDL.LU.64 R60, [R1+0x2e10] ;  /* 0x002e1000013c7983 */ /* 0x000ea20000300a00 */
[----:B------:R-:W-:-:S03]  /*43ef0*/  ISETP.GT.AND P1, PT, R4, 0x40, PT ;  /* 0x000000400400780c */ /* 0x000fc60003f24270 */
[----:B------:R-:W2:Y:S04]  /*43f00*/  LDL R68, [R1+0x1198] ;  /* 0x0011980001447983 */ /* 0x000ea80000100800 */
[----:B0-----:R-:W2:Y:S04]  /*43f10*/  LDL R51, [R1+0x119c] ;  /* 0x00119c0001337983 */ /* 0x001ea80000100800 */
[----:B------:R-:W2:Y:S04]  /*43f20*/  LDL.LU.64 R14, [R1+0x2e08] ;  /* 0x002e0800010e7983 */ /* 0x000ea80000300a00 */
[----:B------:R-:W2:Y:S04]  /*43f30*/  LDL R69, [R1+0x1194] ;  /* 0x0011940001457983 */ /* 0x000ea80000100800 */
[----:B------:R-:W2:Y:S04]  /*43f40*/  @P1 LDG.E.U16 R85, desc[UR6][R78.64] ;  /* 0x000000064e551981 */ /* 0x000ea8000c1e1500 */
[----:B------:R-:W2:Y:S04]  /*43f50*/  @P1 LDG.E.U16 R29, desc[UR6][R22.64] ;  /* 0x00000006161d1981 */ /* 0x000ea8000c1e1500 */
[----:B------:R-:W2:Y:S01]  /*43f60*/  @P1 LDG.E.U16 R71, desc[UR6][R24.64] ;  /* 0x0000000618471981 */ /* 0x000ea2000c1e1500 */
[----:B------:R-:W-:-:S03]  /*43f70*/  ISETP.GT.AND P5, PT, R4, 0x41, PT ;  /* 0x000000410400780c */ /* 0x000fc60003fa4270 */
[----:B------:R0:W-:Y:S04]  /*43f80*/  @P3 STL [R1+0x1624], R50 ;  /* 0x0016243201003387 */ /* 0x0001e80000100800 */
[----:B0-----:R-:W2:Y:S04]  /*43f90*/  LDL R50, [R1+0x1190] ;  /* 0x0011900001327983 */ /* 0x001ea80000100800 */
[----:B------:R-:W2:Y:S04]  /*43fa0*/  LDL.LU.64 R62, [R1+0x2e00] ;  /* 0x002e0000013e7983 */ /* 0x000ea80000300a00 */
[----:B------:R-:W2:Y:S04]  /*43fb0*/  LDL R28, [R1+0x118c] ;  /* 0x00118c00011c7983 */ /* 0x000ea80000100800 */
[----:B------:R-:W2:Y:S04]  /*43fc0*/  LDL R3, [R1+0x1188] ;  /* 0x0011880001037983 */ /* 0x000ea80000100800 */
[----:B------:R-:W2:Y:S04]  /*43fd0*/  LDL R2, [R1+0x1184] ;  /* 0x0011840001027983 */ /* 0x000ea80000100800 */
[----:B------:R0:W-:Y:S04]  /*43fe0*/  @P3 STL [R1+0x1620], R5 ;  /* 0x0016200501003387 */ /* 0x0001e80000100800 */
[----:B0-----:R-:W2:Y:S04]  /*43ff0*/  LDL R5, [R1+0x1180] ;  /* 0x0011800001057983 */ /* 0x001ea80000100800 */
[----:B------:R0:W-:Y:S04]  /*44000*/  @P3 STL [R1+0x161c], R0 ;  /* 0x00161c0001003387 */ /* 0x0001e80000100800 */
[----:B0-----:R-:W2:Y:S04]  /*44010*/  LDL R0, [R1+0x117c] ;  /* 0x00117c0001007983 */ /* 0x001ea80000100800 */
[----:B----4-:R-:W4:Y:S04]  /*44020*/  @P1 LDG.E.U16 R70, desc[UR6][R54.64] ;  /* 0x0000000636461981 */ /* 0x010f28000c1e1500 */
[----:B---3--:R0:W-:Y:S04]  /*44030*/  @P3 STL [R1+0x1618], R93 ;  /* 0x0016185d01003387 */ /* 0x0081e80000100800 */
[----:B------:R-:W3:Y:S04]  /*44040*/  @P5 LDG.E.U16 R81, desc[UR6][R74.64] ;  /* 0x000000064a515981 */ /* 0x000ee8000c1e1500 */
[----:B0-----:R-:W3:Y:S04]  /*44050*/  LDL R93, [R1+0x1178] ;  /* 0x00117800015d7983 */ /* 0x001ee80000100800 */
[----:B------:R-:W3:Y:S04]  /*44060*/  LDL.LU.64 R78, [R1+0x2df8] ;  /* 0x002df800014e7983 */ /* 0x000ee80000300a00 */
[----:B------:R-:W3:Y:S04]  /*44070*/  LDL.LU.64 R22, [R1+0x2df0] ;  /* 0x002df00001167983 */ /* 0x000ee80000300a00 */
[----:B------:R-:W3:Y:S04]  /*44080*/  LDL.LU.64 R24, [R1+0x2de8] ;  /* 0x002de80001187983 */ /* 0x000ee80000300a00 */
[----:B------:R-:W3:Y:S04]  /*44090*/  LDL.LU.64 R54, [R1+0x2de0] ;  /* 0x002de00001367983 */ /* 0x000ee80000300a00 */
[----:B--2---:R-:W2:Y:S04]  /*440a0*/  @P5 LDG.E.U16 R80, desc[UR6][R10.64] ;  /* 0x000000060a505981 */ /* 0x004ea8000c1e1500 */
[----:B------:R-:W2:Y:S04]  /*440b0*/  @P5 LDG.E.U16 R68, desc[UR6][R6.64] ;  /* 0x0000000606445981 */ /* 0x000ea8000c1e1500 */
[----:B------:R-:W2:Y:S01]  /*440c0*/  @P5 LDG.E.U16 R51, desc[UR6][R46.64] ;  /* 0x000000062e335981 */ /* 0x000ea2000c1e1500 */
[----:B------:R-:W-:-:S02]  /*440d0*/  ISETP.GT.AND P4, PT, R4, 0x42, PT ;  /* 0x000000420400780c */ /* 0x000fc40003f84270 */
[----:B------:R-:W-:-:S11]  /*440e0*/  ISETP.GT.AND P3, PT, R4, 0x43, PT ;  /* 0x000000430400780c */ /* 0x000fd60003f64270 */
[----:B------:R-:W2:Y:S04]  /*440f0*/  @P4 LDG.E.U16 R69, desc[UR6][R76.64] ;  /* 0x000000064c454981 */ /* 0x000ea8000c1e1500 */
[----:B------:R0:W-:Y:S04]  /*44100*/  @P1 STL [R1+0x11b0], R29 ;  /* 0x0011b01d01001387 */ /* 0x0001e80000100800 */
[----:B0-----:R-:W2:Y:S04]  /*44110*/  LDL R29, [R1+0x1174] ;  /* 0x00117400011d7983 */ /* 0x001ea80000100800 */
[----:B------:R-:W2:Y:S04]  /*44120*/  @P4 LDG.E.U16 R50, desc[UR6][R52.64] ;  /* 0x0000000634324981 */ /* 0x000ea8000c1e1500 */
[----:B------:R-:W2:Y:S04]  /*44130*/  @P4 LDG.E.U16 R28, desc[UR6][R38.64] ;  /* 0x00000006261c4981 */ /* 0x000ea8000c1e1500 */
[----:B------:R-:W2:Y:S04]  /*44140*/  @P4 LDG.E.U16 R3, desc[UR6][R20.64] ;  /* 0x0000000614034981 */ /* 0x000ea8000c1e1500 */
[----:B------:R-:W2:Y:S04]  /*44150*/  @P3 LDG.E.U16 R2, desc[UR6][R44.64] ;  /* 0x000000062c023981 */ /* 0x000ea8000c1e1500 */
[----:B------:R-:W2:Y:S04]  /*44160*/  @P3 LDG.E.U16 R5, desc[UR6][R26.64] ;  /* 0x000000061a053981 */ /* 0x000ea8000c1e1500 */
[----:B------:R-:W2:Y:S04]  /*44170*/  @P3 LDG.E.U16 R0, desc[UR6][R64.64] ;  /* 0x0000000640003981 */ /* 0x000ea8000c1e1500 */
[----:B----4-:R0:W-:Y:S04]  /*44180*/  @P1 STL [R1+0x11a8], R70 ;  /* 0x0011a84601001387 */ /* 0x0101e80000100800 */
[----:B------:R-:W4:Y:S04]  /*44190*/  LDL R84, [R1+0x1168] ;  /* 0x0011680001547983 */ /* 0x000f280000100800 */
[----:B------:R-:W4:Y:S04]  /*441a0*/  LDL R86, [R1+0x116c] ;  /* 0x00116c0001567983 */ /* 0x000f280000100800 */
[----:B0-----:R-:W4:Y:S04]  /*441b0*/  LDL R70, [R1+0x1170] ;  /* 0x0011700001467983 */ /* 0x001f280000100800 */
[----:B------:R0:W-:Y:S04]  /*441c0*/  @P1 STL [R1+0x11ac], R71 ;  /* 0x0011ac4701001387 */ /* 0x0001e80000100800 */
[----:B------:R1:W-:Y:S04]  /*441d0*/  @P1 STL [R1+0x11b4], R85 ;  /* 0x0011b45501001387 */ /* 0x0003e80000100800 */
[----:B------:R-:W4:Y:S04]  /*441e0*/  LDL R74, [R1+0x1158] ;  /* 0x00115800014a7983 */ /* 0x000f280000100800 */
[----:B------:R-:W4:Y:S04]  /*441f0*/  LDL R75, [R1+0x115c] ;  /* 0x00115c00014b7983 */ /* 0x000f280000100800 */
[----:B0-----:R-:W4:Y:S04]  /*44200*/  LDL R71, [R1+0x1160] ;  /* 0x0011600001477983 */ /* 0x001f280000100800 */
[----:B-1----:R-:W4:Y:S04]  /*44210*/  LDL R85, [R1+0x1164] ;  /* 0x0011640001557983 */ /* 0x002f280000100800 */
[----:B------:R-:W4:Y:S04]  /*44220*/  LDL.LU.64 R10, [R1+0x2dd8] ;  /* 0x002dd800010a7983 */ /* 0x000f280000300a00 */
[----:B---3--:R0:W-:Y:S04]  /*44230*/  @P5 STL [R1+0x11a4], R81 ;  /* 0x0011a45101005387 */ /* 0x0081e80000100800 */
[----:B------:R-:W3:Y:S04]  /*44240*/  @P3 LDG.E.U16 R93, desc[UR6][R18.64] ;  /* 0x00000006125d3981 */ /* 0x000ee8000c1e1500 */
[----:B0-----:R-:W3:Y:S04]  /*44250*/  LDL R81, [R1+0x1614] ;  /* 0x0016140001517983 */ /* 0x001ee80000100800 */
[----:B--2---:R0:W-:Y:S04]  /*44260*/  @P5 STL [R1+0x11a0], R80 ;  /* 0x0011a05001005387 */ /* 0x0041e80000100800 */
[----:B0-----:R-:W2:Y:S04]  /*44270*/  LDL R80, [R1+0x1610] ;  /* 0x0016100001507983 */ /* 0x001ea80000100800 */
[----:B------:R-:W2:Y:S04]  /*44280*/  LDL.LU.64 R46, [R1+0x2dd0] ;  /* 0x002dd000012e7983 */ /* 0x000ea80000300a00 */
[----:B------:R0:W-:Y:S04]  /*44290*/  @P5 STL [R1+0x119c], R51 ;  /* 0x00119c3301005387 */ /* 0x0001e80000100800 */
[----:B0-----:R-:W2:Y:S01]  /*442a0*/  LDL R51, [R1+0x160c] ;  /* 0x00160c0001337983 */ /* 0x001ea20000100800 */
[----:B------:R-:W-:-:S03]  /*442b0*/  ISETP.GT.AND P1, PT, R4, 0x44, PT ;  /* 0x000000440400780c */ /* 0x000fc60003f24270 */
[----:B------:R-:W2:Y:S04]  /*442c0*/  LDL.LU.64 R6, [R1+0x2dc8] ;  /* 0x002dc80001067983 */ /* 0x000ea80000300a00 */
[----:B------:R0:W-:Y:S01]  /*442d0*/  @P5 STL [R1+0x1198], R68 ;  /* 0x0011984401005387 */ /* 0x0001e20000100800 */
[----:B------:R-:W-:-:S03]  /*442e0*/  ISETP.GT.AND P5, PT, R4, 0x45, PT ;  /* 0x000000450400780c */ /* 0x000fc60003fa4270 */
[----:B0-----:R-:W2:Y:S04]  /*442f0*/  LDL.LU R68, [R1+0x2dc0] ;  /* 0x002dc00001447983 */ /* 0x001ea80000300800 */
[----:B------:R-:W2:Y:S04]  /*44300*/  LDL.LU.64 R76, [R1+0x2db8] ;  /* 0x002db800014c7983 */ /* 0x000ea80000300a00 */
[----:B------:R-:W2:Y:S04]  /*44310*/  @P1 LDG.E.U16 R29, desc[UR6][R72.64] ;  /* 0x00000006481d1981 */ /* 0x000ea8000c1e1500 */
[----:B------:R0:W-:Y:S04]  /*44320*/  @P4 STL [R1+0x1194], R69 ;  /* 0x0011944501004387 */ /* 0x0001e80000100800 */
[----:B0-----:R-:W2:Y:S04]  /*44330*/  LDL.LU R69, [R1+0x2db0] ;  /* 0x002db00001457983 */ /* 0x001ea80000300800 */
[----:B------:R-:W2:Y:S04]  /*44340*/  LDL.LU.64 R52, [R1+0x2da8] ;  /* 0x002da80001347983 */ /* 0x000ea80000300a00 */
[----:B------:R0:W-:Y:S04]  /*44350*/  @P4 STL [R1+0x1190], R50 ;  /* 0x0011903201004387 */ /* 0x0001e80000100800 */
[----:B0-----:R-:W2:Y:S04]  /*44360*/  LDL R50, [R1+0x1608] ;  /* 0x0016080001327983 */ /* 0x001ea80000100800 */
[----:B------:R-:W2:Y:S04]  /*44370*/  LDL.LU.64 R38, [R1+0x2da0] ;  /* 0x002da00001267983 */ /* 0x000ea80000300a00 */
[----:B------:R0:W-:Y:S04]  /*44380*/  @P4 STL [R1+0x118c], R28 ;  /* 0x00118c1c01004387 */ /* 0x0001e80000100800 */
[----:B0-----:R-:W2:Y:S04]  /*44390*/  LDL.LU R28, [R1+0x2d98] ;  /* 0x002d9800011c7983 */ /* 0x001ea80000300800 */
[----:B------:R-:W2:Y:S04]  /*443a0*/  LDL.LU.64 R20, [R1+0x2d90] ;  /* 0x002d900001147983 */ /* 0x000ea80000300a00 */
        /* <DEDUP_REMOVED lines=9> */
[----:B0-----:R-:W2:Y:S04]  /*44440*/  LDL.64 R2, [R1+0x5d8] ;  /* 0x0005d80001027983 */ /* 0x001ea80000100a00 */
[----:B------:R0:W-:Y:S04]  /*44450*/  @P3 STL [R1+0x117c], R0 ;  /* 0x00117c0001003387 */ /* 0x0001e80000100800 */
[----:B0-----:R-:W2:Y:S04]  /*44460*/  LDL R0, [R1+0x1600] ;  /* 0x0016000001007983 */ /* 0x001ea80000100800 */
[----:B----4-:R-:W4:Y:S04]  /*44470*/  @P1 LDG.E.U16 R84, desc[UR6][R82.64] ;  /* 0x0000000652541981 */ /* 0x010f28000c1e1500 */
[----:B------:R-:W4:Y:S04]  /*44480*/  @P1 LDG.E.U16 R86, desc[UR6][R16.64] ;  /* 0x0000000610561981 */ /* 0x000f28000c1e1500 */
[----:B------:R-:W4:Y:S04]  /*44490*/  @P1 LDG.E.U16 R70, desc[UR6][R66.64] ;  /* 0x0000000642461981 */ /* 0x000f28000c1e1500 */
[----:B------:R-:W4:Y:S04]  /*444a0*/  @P5 LDG.E.U16 R74, desc[UR6][R56.64] ;  /* 0x00000006384a5981 */ /* 0x000f28000c1e1500 */
[----:B------:R-:W4:Y:S04]  /*444b0*/  @P5 LDG.E.U16 R75, desc[UR6][R32.64] ;  /* 0x00000006204b5981 */ /* 0x000f28000c1e1500 */
[----:B------:R-:W4:Y:S04]  /*444c0*/  @P5 LDG.E.U16 R71, desc[UR6][R8.64] ;  /* 0x0000000608475981 */ /* 0x000f28000c1e1500 */
[----:B------:R-:W4:Y:S04]  /*444d0*/  @P5 LDG.E.U16 R85, desc[UR6][R12.64] ;  /* 0x000000060c555981 */ /* 0x000f28000c1e1500 */
[----:B---3--:R0:W-:Y:S04]  /*444e0*/  @P3 STL [R1+0x1178], R93 ;  /* 0x0011785d01003387 */ /* 0x0081e80000100800 */
[----:B------:R-:W3:Y:S04]  /*444f0*/  @P4 LDG.E.U16 R81, desc[UR6][R58.64] ;  /* 0x000000063a514981 */ /* 0x000ee8000c1e1500 */
[----:B0-----:R-:W3:Y:S04]  /*44500*/  LDL R93, [R1+0x15fc] ;  /* 0x0015fc00015d7983 */ /* 0x001ee80000100800 */
[----:B------:R-:W3:Y:S04]  /*44510*/  LDL.LU.64 R72, [R1+0x2d68] ;  /* 0x002d680001487983 */ /* 0x000ee80000300a00 */
[----:B--2---:R-:W2:Y:S04]  /*44520*/  @P4 LDG.E.U16 R51, desc[UR6][R36.64] ;  /* 0x0000000624334981 */ /* 0x004ea8000c1e1500 */
[----:B------:R-:W2:Y:S04]  /*44530*/  @P4 LDG.E.U16 R80, desc[UR6][R48.64] ;  /* 0x0000000630504981 */ /* 0x000ea8000c1e1500 */
[----:B------:R0:W-:Y:S04]  /*44540*/  @P1 STL [R1+0x1174], R29 ;  /* 0x0011741d01001387 */ /* 0x0001e80000100800 */
[----:B0-----:R-:W2:Y:S04]  /*44550*/  LDL.LU R29, [R1+0x2d60] ;  /* 0x002d6000011d7983 */ /* 0x001ea80000300800 */
[----:B------:R-:W2:Y:S01]  /*44560*/  LDL.LU.64 R66, [R1+0x2d58] ;  /* 0x002d580001427983 */ /* 0x000ea20000300a00 */
[----:B------:R-:W-:-:S03]  /*44570*/  ISETP.GT.AND P3, PT, R4, 0x47, PT ;  /* 0x000000470400780c */ /* 0x000fc60003f64270 */
[----:B------:R-:W2:Y:S10]  /*44580*/  @P4 LDG.E.U16 R50, desc[UR6][R34.64] ;  /* 0x0000000622324981 */ /* 0x000eb4000c1e1500 */
[----:B------:R-:W2:Y:S04]  /*44590*/  @P3 LDG.E.U16 R5, desc[UR6][R40.64] ;  /* 0x0000000628053981 */ /* 0x000ea8000c1e1500 */
[----:B------:R-:W2:Y:S04]  /*445a0*/  @P3 LDG.E.U16 R0, desc[UR6][R2.64] ;  /* 0x0000000602003981 */ /* 0x000ea8000c1e1500 */
[----:B----4-:R0:W-:Y:S04]  /*445b0*/  @P1 STL [R1+0x1170], R70 ;  /* 0x0011704601001387 */ /* 0x0101e80000100800 */
[----:B0-----:R-:W4:Y:S04]  /*445c0*/  LDL.LU R70, [R1+0x2d50] ;  /* 0x002d500001467983 */ /* 0x001f280000300800 */
[----:B------:R-:W4:Y:S04]  /*445d0*/  LDL.LU.64 R16, [R1+0x2d48] ;  /* 0x002d480001107983 */ /* 0x000f280000300a00 */
[----:B------:R-:W4:Y:S04]  /*445e0*/  LDL.LU.64 R82, [R1+0x2d40] ;  /* 0x002d400001527983 */ /* 0x000f280000300a00 */
[----:B------:R-:W-:Y:S04]  /*445f0*/  @P1 STL [R1+0x1168], R84 ;  /* 0x0011685401001387 */ /* 0x000fe80000100800 */
[----:B------:R-:W-:Y:S04]  /*44600*/  @P1 STL [R1+0x116c], R86 ;  /* 0x00116c5601001387 */ /* 0x000fe80000100800 */
[----:B------:R-:W4:Y:S04]  /*44610*/  LDL.LU.64 R12, [R1+0x2d38] ;  /* 0x002d3800010c7983 */ /* 0x000f280000300a00 */
[----:B------:R-:W4:Y:S04]  /*44620*/  LDL.LU.64 R8, [R1+0x2d30] ;  /* 0x002d300001087983 */ /* 0x000f280000300a00 */
[----:B------:R-:W4:Y:S04]  /*44630*/  LDL.LU.64 R32, [R1+0x2d28] ;  /* 0x002d280001207983 */ /* 0x000f280000300a00 */
[----:B------:R-:W4:Y:S04]  /*44640*/  LDL.LU.64 R56, [R1+0x2d20] ;  /* 0x002d200001387983 */ /* 0x000f280000300a00 */
[----:B------:R0:W-:Y:S04]  /*44650*/  @P5 STL [R1+0x1158], R74 ;  /* 0x0011584a01005387 */ /* 0x0001e80000100800 */
[----:B------:R1:W-:Y:S04]  /*44660*/  @P5 STL [R1+0x115c], R75 ;  /* 0x00115c4b01005387 */ /* 0x0003e80000100800 */
[----:B------:R0:W-:Y:S04]  /*44670*/  @P5 STL [R1+0x1160], R71 ;  /* 0x0011604701005387 */ /* 0x0001e80000100800 */
[----:B------:R-:W-:Y:S04]  /*44680*/  @P5 STL [R1+0x1164], R85 ;  /* 0x0011645501005387 */ /* 0x000fe80000100800 */
[----:B------:R-:W4:Y:S04]  /*44690*/  LDL R36, [R1+0x114c] ;  /* 0x00114c0001247983 */ /* 0x000f280000100800 */
[----:B------:R-:W4:Y:S04]  /*446a0*/  LDL R37, [R1+0x1148] ;  /* 0x0011480001257983 */ /* 0x000f280000100800 */
[----:B------:R-:W4:Y:S04]  /*446b0*/  LDL R58, [R1+0x1144] ;  /* 0x00114400013a7983 */ /* 0x000f280000100800 */
[----:B------:R-:W4:Y:S04]  /*446c0*/  LDL R59, [R1+0x1140] ;  /* 0x00114000013b7983 */ /* 0x000f280000100800 */
[----:B0-----:R-:W4:Y:S04]  /*446d0*/  LDL R74, [R1+0x1154] ;  /* 0x00115400014a7983 */ /* 0x001f280000100800 */
[----:B-1----:R-:W4:Y:S04]  /*446e0*/  LDL R75, [R1+0x1150] ;  /* 0x00115000014b7983 */ /* 0x002f280000100800 */
[----:B------:R-:W4:Y:S04]  /*446f0*/  LDL R71, [R1+0x15f8] ;  /* 0x0015f80001477983 */ /* 0x000f280000100800 */
[----:B------:R-:W4:Y:S04]  /*44700*/  LDL R48, [R1+0x113c] ;  /* 0x00113c0001307983 */ /* 0x000f280000100800 */
[----:B------:R-:W4:Y:S04]  /*44710*/  LDL R49, [R1+0x1138] ;  /* 0x0011380001317983 */ /* 0x000f280000100800 */
[----:B------:R-:W4:Y:S04]  /*44720*/  LDL R34, [R1+0x1134] ;  /* 0x0011340001227983 */ /* 0x000f280000100800 */
[----:B------:R-:W4:Y:S04]  /*44730*/  LDL R35, [R1+0x1130] ;  /* 0x0011300001237983 */ /* 0x000f280000100800 */
[----:B---3--:R0:W-:Y:S04]  /*44740*/  @P4 STL [R1+0x1614], R81 ;  /* 0x0016145101004387 */ /* 0x0081e80000100800 */
[----:B------:R-:W3:Y:S04]  /*44750*/  @P3 LDG.E.U16 R93, desc[UR6][R30.64] ;  /* 0x000000061e5d3981 */ /* 0x000ee8000c1e1500 */
[----:B0-----:R-:W3:Y:S04]  /*44760*/  LDL R81, [R1+0x112c] ;  /* 0x00112c0001517983 */ /* 0x001ee80000100800 */
[----:B--2---:R0:W-:Y:S04]  /*44770*/  @P4 STL [R1+0x160c], R51 ;  /* 0x00160c3301004387 */ /* 0x0041e80000100800 */
[----:B0-----:R-:W2:Y:S01]  /*44780*/  LDL R51, [R1+0x1128] ;  /* 0x0011280001337983 */ /* 0x001ea20000100800 */
[----:B------:R-:W-:-:S02]  /*44790*/  ISETP.GT.AND P1, PT, R4, 0x48, PT ;  /* 0x000000480400780c */ /* 0x000fc40003f24270 */
[C---:B------:R-:W-:Y:S01]  /*447a0*/  ISETP.GT.AND P5, PT, R4.reuse, 0x49, PT ;  /* 0x000000490400780c */ /* 0x040fe20003fa4270 */
[----:B------:R0:W-:Y:S04]  /*447b0*/  @P4 STL [R1+0x1608], R50 ;  /* 0x0016083201004387 */ /* 0x0001e80000100800 */
[----:B------:R1:W-:Y:S01]  /*447c0*/  @P4 STL [R1+0x1610], R80 ;  /* 0x0016105001004387 */ /* 0x0003e20000100800 */
[----:B------:R-:W-:-:S03]  /*447d0*/  ISETP.GT.AND P4, PT, R4, 0x4a, PT ;  /* 0x0000004a0400780c */ /* 0x000fc60003f84270 */
[----:B------:R-:W2:Y:S04]  /*447e0*/  LDL.LU.64 R40, [R1+0x2d18] ;  /* 0x002d180001287983 */ /* 0x000ea80000300a00 */
[----:B0-----:R-:W2:Y:S04]  /*447f0*/  LDL R50, [R1+0x1124] ;  /* 0x0011240001327983 */ /* 0x001ea80000100800 */
[----:B------:R0:W-:Y:S04]  /*44800*/  @P3 STL [R1+0x1604], R5 ;  /* 0x0016040501003387 */ /* 0x0001e80000100800 */
[----:B------:R-:W2:Y:S04]  /*44810*/  LDL R30, [R1+0x111c] ;  /* 0x00111c00011e7983 */ /* 0x000ea80000100800 */
[----:B------:R-:W2:Y:S04]  /*44820*/  LDL R31, [R1+0x1118] ;  /* 0x00111800011f7983 */ /* 0x000ea80000100800 */
[----:B-1----:R-:W2:Y:S04]  /*44830*/  LDL R80, [R1+0x1110] ;  /* 0x0011100001507983 */ /* 0x002ea80000100800 */
[----:B------:R-:W2:Y:S04]  /*44840*/  LDL R85, [R1+0x1114] ;  /* 0x0011140001557983 */ /* 0x000ea80000100800 */
[----:B0-----:R-:W2:Y:S04]  /*44850*/  LDL R5, [R1+0x1120] ;  /* 0x0011200001057983 */ /* 0x001ea80000100800 */
        /* <DEDUP_REMOVED lines=16> */
[----:B------:R-:W3:Y:S04]  /*44960*/  LDL.LU R86, [R1+0x1104] ;  /* 0x0011040001567983 */ /* 0x000ee80000300800 */
[----:B------:R-:W3:Y:S04]  /*44970*/  LDL.LU R84, [R1+0x1100] ;  /* 0x0011000001547983 */ /* 0x000ee80000300800 */
[----:B------:R-:W3:Y:S04]  /*44980*/  LDL.LU R3, [R1+0x10fc] ;  /* 0x0010fc0001037983 */ /* 0x000ee80000300800 */
[----:B------:R-:W3:Y:S04]  /*44990*/  LDL.LU R2, [R1+0x10f8] ;  /* 0x0010f80001027983 */ /* 0x000ee80000300800 */
[----:B------:R-:W3:Y:S04]  /*449a0*/  LDL.LU.64 R42, [R1+0x2d10] ;  /* 0x002d1000012a7983 */ /* 0x000ee80000300a00 */
[----:B--2---:R-:W2:Y:S04]  /*449b0*/  @P4 LDG.E.U16 R51, desc[UR6][R68.64] ;  /* 0x0000000644334981 */ /* 0x004ea8000c1e1500 */
[----:B----4-:R0:W-:Y:S01]  /*449c0*/  @P3 STL [R1+0x15f8], R71 ;  /* 0x0015f84701003387 */ /* 0x0101e20000100800 */
[----:B------:R-:W-:-:S03]  /*449d0*/  ISETP.GT.AND P3, PT, R4, 0x4b, PT ;  /* 0x0000004b0400780c */ /* 0x000fc60003f64270 */
[----:B0-----:R-:W4:Y:S04]  /*449e0*/  LDL.LU R71, [R1+0x2d08] ;  /* 0x002d080001477983 */ /* 0x001f280000300800 */
[----:B------:R-:W4:Y:S04]  /*449f0*/  LDL.LU.64 R60, [R1+0x2d00] ;  /* 0x002d0000013c7983 */ /* 0x000f280000300a00 */
[----:B------:R0:W-:Y:S04]  /*44a00*/  @P1 STL [R1+0x1154], R74 ;  /* 0x0011544a01001387 */ /* 0x0001e80000100800 */
[----:B------:R-:W4:Y:S04]  /*44a10*/  @P3 LDG.E.U16 R50, desc[UR6][R52.64] ;  /* 0x0000000634323981 */ /* 0x000f28000c1e1500 */
[----:B------:R-:W4:Y:S04]  /*44a20*/  @P3 LDG.E.U16 R5, desc[UR6][R38.64] ;  /* 0x0000000626053981 */ /* 0x000f28000c1e1500 */
[----:B------:R-:W4:Y:S04]  /*44a30*/  @P3 LDG.E.U16 R30, desc[UR6][R20.64] ;  /* 0x00000006141e3981 */ /* 0x000f28000c1e1500 */
[----:B------:R-:W4:Y:S04]  /*44a40*/  @P3 LDG.E.U16 R31, desc[UR6][R44.64] ;  /* 0x000000062c1f3981 */ /* 0x000f28000c1e1500 */
[----:B0-----:R-:W4:Y:S04]  /*44a50*/  LDL.LU R74, [R1+0x2cf8] ;  /* 0x002cf800014a7983 */ /* 0x001f280000300800 */
[----:B------:R-:W4:Y:S04]  /*44a60*/  LDL.LU.64 R14, [R1+0x2cf0] ;  /* 0x002cf000010e7983 */ /* 0x000f280000300a00 */
[----:B------:R0:W-:Y:S04]  /*44a70*/  @P1 STL [R1+0x1150], R75 ;  /* 0x0011504b01001387 */ /* 0x0001e80000100800 */
[----:B0-----:R-:W4:Y:S04]  /*44a80*/  LDL.LU R75, [R1+0x2ce8] ;  /* 0x002ce800014b7983 */ /* 0x001f280000300800 */
[----:B------:R-:W4:Y:S04]  /*44a90*/  LDL.LU.64 R62, [R1+0x2ce0] ;  /* 0x002ce000013e7983 */ /* 0x000f280000300a00 */
[----:B------:R0:W-:Y:S04]  /*44aa0*/  @P1 STL [R1+0x114c], R36 ;  /* 0x00114c2401001387 */ /* 0x0001e80000100800 */
[----:B0-----:R-:W4:Y:S04]  /*44ab0*/  LDL.LU R36, [R1+0x2cd8] ;  /* 0x002cd80001247983 */ /* 0x001f280000300800 */
[----:B------:R-:W4:Y:S04]  /*44ac0*/  LDL.LU.64 R78, [R1+0x2cd0] ;  /* 0x002cd000014e7983 */ /* 0x000f280000300a00 */
[----:B------:R0:W-:Y:S01]  /*44ad0*/  @P1 STL [R1+0x1148], R37 ;  /* 0x0011482501001387 */ /* 0x0001e20000100800 */
[----:B------:R-:W-:-:S03]  /*44ae0*/  ISETP.GT.AND P1, PT, R4, 0x4c, PT ;  /* 0x0000004c0400780c */ /* 0x000fc60003f24270 */
[----:B0-----:R-:W4:Y:S04]  /*44af0*/  LDL.LU R37, [R1+0x2cc8] ;  /* 0x002cc80001257983 */ /* 0x001f280000300800 */
[----:B------:R-:W4:Y:S04]  /*44b00*/  LDL.LU.64 R22, [R1+0x2cc0] ;  /* 0x002cc00001167983 */ /* 0x000f280000300a00 */
[----:B------:R0:W-:Y:S04]  /*44b10*/  @P5 STL [R1+0x1144], R58 ;  /* 0x0011443a01005387 */ /* 0x0001e80000100800 */
[----:B------:R-:W4:Y:S04]  /*44b20*/  @P1 LDG.E.U16 R80, desc[UR6][R64.64] ;  /* 0x0000000640501981 */ /* 0x000f28000c1e1500 */
[----:B------:R-:W4:Y:S04]  /*44b30*/  @P1 LDG.E.U16 R0, desc[UR6][R18.64] ;  /* 0x0000000612001981 */ /* 0x000f28000c1e1500 */
[----:B---3--:R-:W3:Y:S04]  /*44b40*/  @P1 LDG.E.U16 R93, desc[UR6][R72.64] ;  /* 0x00000006485d1981 */ /* 0x008ee8000c1e1500 */
        /* <DEDUP_REMOVED lines=19> */
[----:B------:R0:W-:Y:S01]  /*44c80*/  @P4 STL [R1+0x112c], R81 ;  /* 0x00112c5101004387 */ /* 0x0001e20000100800 */
[----:B------:R-:W-:-:S03]  /*44c90*/  ISETP.GT.AND P5, PT, R4, 0x4d, PT ;  /* 0x0000004d0400780c */ /* 0x000fc60003fa4270 */
[----:B0-----:R-:W3:Y:S04]  /*44ca0*/  LDL R81, [R1+0x15f4] ;  /* 0x0015f40001517983 */ /* 0x001ee80000100800 */
[----:B--2---:R0:W-:Y:S06]  /*44cb0*/  @P4 STL [R1+0x1128], R51 ;  /* 0x0011283301004387 */ /* 0x0041ec0000100800 */
[----:B------:R-:W2:Y:S04]  /*44cc0*/  @P5 LDG.E.U16 R86, desc[UR6][R28.64] ;  /* 0x000000061c565981 */ /* 0x000ea8000c1e1500 */
[----:B------:R-:W2:Y:S04]  /*44cd0*/  @P5 LDG.E.U16 R84, desc[UR6][R66.64] ;  /* 0x0000000642545981 */ /* 0x000ea8000c1e1500 */
[----:B------:R-:W2:Y:S04]  /*44ce0*/  @P5 LDG.E.U16 R3, desc[UR6][R16.64] ;  /* 0x0000000610035981 */ /* 0x000ea8000c1e1500 */
[----:B------:R-:W2:Y:S04]  /*44cf0*/  @P5 LDG.E.U16 R2, desc[UR6][R82.64] ;  /* 0x0000000652025981 */ /* 0x000ea8000c1e1500 */
[----:B0-----:R-:W2:Y:S04]  /*44d00*/  LDL R51, [R1+0x15f0] ;  /* 0x0015f00001337983 */ /* 0x001ea80000100800 */
[----:B------:R-:W2:Y:S01]  /*44d10*/  LDL.LU.64 R52, [R1+0x2c50] ;  /* 0x002c500001347983 */ /* 0x000ea20000300a00 */
[----:B------:R-:W-:-:S03]  /*44d20*/  ISETP.GT.AND P4, PT, R4, 0x4e, PT ;  /* 0x0000004e0400780c */ /* 0x000fc60003f84270 */
[----:B----4-:R0:W-:Y:S04]  /*44d30*/  @P3 STL [R1+0x1124], R50 ;  /* 0x0011243201003387 */ /* 0x0101e80000100800 */
        /* <DEDUP_REMOVED lines=18> */
[----:B------:R-:W-:Y:S04]  /*44e60*/  @P1 STL [R1+0x1114], R85 ;  /* 0x0011145501001387 */ /* 0x000fe80000100800 */
[----:B------:R-:W3:Y:S04]  /*44e70*/  LDL R29, [R1+0x15dc] ;  /* 0x0015dc00011d7983 */ /* 0x000ee80000100800 */
[----:B------:R-:W3:Y:S04]  /*44e80*/  LDL R73, [R1+0x15d8] ;  /* 0x0015d80001497983 */ /* 0x000ee80000100800 */
[----:B------:R-:W3:Y:S04]  /*44e90*/  @P4 LDG.E.U16 R81, desc[UR6][R12.64] ;  /* 0x000000060c514981 */ /* 0x000ee8000c1e1500 */
[----:B--2---:R-:W2:Y:S04]  /*44ea0*/  @P4 LDG.E.U16 R51, desc[UR6][R8.64] ;  /* 0x0000000608334981 */ /* 0x004ea8000c1e1500 */
[----:B------:R-:W-:Y:S04]  /*44eb0*/  STL [R1+0x2438], R86 ;  /* 0x0024385601007387 */ /* 0x000fe80000100800 */
[----:B------:R-:W2:Y:S04]  /*44ec0*/  LDL.LU.64 R66, [R1+0x2c08] ;  /* 0x002c080001427983 */ /* 0x000ea80000300a00 */
[----:B------:R-:W-:Y:S04]  /*44ed0*/  STL [R1+0x243c], R84 ;  /* 0x00243c5401007387 */ /* 0x000fe80000100800 */
[----:B------:R-:W2:Y:S04]  /*44ee0*/  LDL.LU.64 R16, [R1+0x2c00] ;  /* 0x002c000001107983 */ /* 0x000ea80000300a00 */
[----:B0-----:R-:W2:Y:S04]  /*44ef0*/  LDL R93, [R1+0x10f4] ;  /* 0x0010f400015d7983 */ /* 0x001ea80000100800 */
[----:B------:R-:W-:Y:S04]  /*44f00*/  STL [R1+0x2440], R3 ;  /* 0x0024400301007387 */ /* 0x000fe80000100800 */
[----:B------:R-:W2:Y:S04]  /*44f10*/  LDL R82, [R1+0x10f0] ;  /* 0x0010f00001527983 */ /* 0x000ea80000100800 */
[----:B------:R-:W2:Y:S04]  /*44f20*/  LDL R83, [R1+0x10ec] ;  /* 0x0010ec0001537983 */ /* 0x000ea80000100800 */
[----:B------:R-:W2:Y:S01]  /*44f30*/  LDL R72, [R1+0x10e8] ;  /* 0x0010e80001487983 */ /* 0x000ea20000100800 */
[----:B------:R-:W-:-:S03]  /*44f40*/  ISETP.GT.AND P3, PT, R4, 0x4f, PT ;  /* 0x0000004f0400780c */ /* 0x000fc60003f64270 */
[----:B------:R-:W-:Y:S04]  /*44f50*/  STL [R1+0x2444], R2 ;  /* 0x0024440201007387 */ /* 0x000fe80000100800 */
[----:B------:R-:W2:Y:S04]  /*44f60*/  LDL.LU.64 R12, [R1+0x2bf8] ;  /* 0x002bf800010c7983 */ /* 0x000ea80000300a00 */
[----:B------:R-:W2:Y:S01]  /*44f70*/  LDL.LU.64 R8, [R1+0x2bf0] ;  /* 0x002bf00001087983 */ /* 0x000ea20000300a00 */
[----:B------:R-:W-:-:S03]  /*44f80*/  ISETP.GT.AND P1, PT, R4, 0x50, PT ;  /* 0x000000500400780c */ /* 0x000fc60003f24270 */
[----:B----4-:R-:W4:Y:S04]  /*44f90*/  @P4 LDG.E.U16 R50, desc[UR6][R32.64] ;  /* 0x0000000620324981 */ /* 0x010f28000c1e1500 */
[----:B------:R-:W4:Y:S04]  /*44fa0*/  @P4 LDG.E.U16 R5, desc[UR6][R56.64] ;  /* 0x0000000638054981 */ /* 0x000f28000c1e1500 */
[----:B------:R-:W4:Y:S04]  /*44fb0*/  @P3 LDG.E.U16 R80, desc[UR6][R40.64] ;  /* 0x0000000628503981 */ /* 0x000f28000c1e1500 */
[----:B------:R-:W4:Y:S04]  /*44fc0*/  @P3 LDG.E.U16 R0, desc[UR6][R42.64] ;  /* 0x000000062a003981 */ /* 0x000f28000c1e1500 */
[----:B---3--:R-:W3:Y:S04]  /*44fd0*/  @P3 LDG.E.U16 R29, desc[UR6][R70.64] ;  /* 0x00000006461d3981 */ /* 0x008ee8000c1e1500 */
[----:B------:R-:W3:Y:S04]  /*44fe0*/  @P3 LDG.E.U16 R73, desc[UR6][R60.64] ;  /* 0x000000063c493981 */ /* 0x000ee8000c1e1500 */
[----:B------:R0:W-:Y:S04]  /*44ff0*/  @P4 STL [R1+0x15f4], R81 ;  /* 0x0015f45101004387 */ /* 0x0001e80000100800 */
[----:B0-----:R-:W3:Y:S04]  /*45000*/  LDL R81, [R1+0x10e4] ;  /* 0x0010e40001517983 */ /* 0x001ee80000100800 */
[----:B------:R-:W3:Y:S04]  /*45010*/  LDL.LU.64 R32, [R1+0x2be8] ;  /* 0x002be80001207983 */ /* 0x000ee80000300a00 */
[----:B--2---:R0:W-:Y:S04]  /*45020*/  @P4 STL [R1+0x15f0], R51 ;  /* 0x0015f03301004387 */ /* 0x0041e80000100800 */
[----:B------:R-:W2:Y:S04]  /*45030*/  LDL R56, [R1+0x10dc] ;  /* 0x0010dc0001387983 */ /* 0x000ea80000100800 */
[----:B------:R-:W2:Y:S04]  /*45040*/  LDL R57, [R1+0x10d8] ;  /* 0x0010d80001397983 */ /* 0x000ea80000100800 */
[----:B------:R-:W2:Y:S04]  /*45050*/  @P1 LDG.E.U16 R93, desc[UR6][R14.64] ;  /* 0x000000060e5d1981 */ /* 0x000ea8000c1e1500 */
[----:B------:R-:W2:Y:S04]  /*45060*/  @P1 LDG.E.U16 R82, desc[UR6][R74.64] ;  /* 0x000000064a521981 */ /* 0x000ea8000c1e1500 */
[----:B------:R-:W2:Y:S04]  /*45070*/  @P1 LDG.E.U16 R83, desc[UR6][R62.64] ;  /* 0x000000063e531981 */ /* 0x000ea8000c1e1500 */
[----:B------:R-:W2:Y:S04]  /*45080*/  @P1 LDG.E.U16 R72, desc[UR6][R78.64] ;  /* 0x000000064e481981 */ /* 0x000ea8000c1e1500 */
[----:B------:R-:W2:Y:S04]  /*45090*/  LDL R28, [R1+0x10d4] ;  /* 0x0010d400011c7983 */ /* 0x000ea80000100800 */
[----:B0-----:R-:W2:Y:S01]  /*450a0*/  LDL R51, [R1+0x10e0] ;  /* 0x0010e00001337983 */ /* 0x001ea20000100800 */
[----:B------:R-:W-:-:S03]  /*450b0*/  ISETP.GT.AND P5, PT, R4, 0x51, PT ;  /* 0x000000510400780c */ /* 0x000fc60003fa4270 */
[----:B----4-:R0:W-:Y:S04]  /*450c0*/  @P4 STL [R1+0x15ec], R50 ;  /* 0x0015ec3201004387 */ /* 0x0101e80000100800 */
[----:B0-----:R-:W4:Y:S04]  /*450d0*/  LDL R50, [R1+0x10d0] ;  /* 0x0010d00001327983 */ /* 0x001f280000100800 */
[----:B------:R0:W-:Y:S04]  /*450e0*/  @P4 STL [R1+0x15e8], R5 ;  /* 0x0015e80501004387 */ /* 0x0001e80000100800 */
[----:B0-----:R-:W4:Y:S04]  /*450f0*/  LDL R5, [R1+0x10cc] ;  /* 0x0010cc0001057983 */ /* 0x001f280000100800 */
[----:B------:R-:W4:Y:S04]  /*45100*/  LDL.LU R85, [R1+0x10a4] ;  /* 0x0010a40001557983 */ /* 0x000f280000300800 */
[----:B------:R-:W4:Y:S04]  /*45110*/  LDL.LU.64 R40, [R1+0x2be0] ;  /* 0x002be00001287983 */ /* 0x000f280000300a00 */
[----:B------:R0:W-:Y:S04]  /*45120*/  @P3 STL [R1+0x15e4], R80 ;  /* 0x0015e45001003387 */ /* 0x0001e80000100800 */
[----:B0-----:R-:W4:Y:S04]  /*45130*/  LDL R80, [R1+0x10c8] ;  /* 0x0010c80001507983 */ /* 0x001f280000100800 */
[----:B------:R-:W4:Y:S04]  /*45140*/  LDL.LU.64 R42, [R1+0x2bd8] ;  /* 0x002bd800012a7983 */ /* 0x000f280000300a00 */
[----:B------:R0:W-:Y:S04]  /*45150*/  @P3 STL [R1+0x15e0], R0 ;  /* 0x0015e00001003387 */ /* 0x0001e80000100800 */
[----:B0-----:R-:W4:Y:S04]  /*45160*/  LDL R0, [R1+0x10c4] ;  /* 0x0010c40001007983 */ /* 0x001f280000100800 */
[----:B------:R-:W4:Y:S04]  /*45170*/  LDL.LU.64 R70, [R1+0x2bd0] ;  /* 0x002bd00001467983 */ /* 0x000f280000300a00 */
[----:B---3--:R0:W-:Y:S04]  /*45180*/  @P3 STL [R1+0x15dc], R29 ;  /* 0x0015dc1d01003387 */ /* 0x0081e80000100800 */
[----:B------:R-:W3:Y:S04]  /*45190*/  LDL R60, [R1+0x10bc] ;  /* 0x0010bc00013c7983 */ /* 0x000ee80000100800 */
[----:B------:R-:W3:Y:S04]  /*451a0*/  LDL R61, [R1+0x10b8] ;  /* 0x0010b800013d7983 */ /* 0x000ee80000100800 */
[----:B0-----:R-:W3:Y:S04]  /*451b0*/  LDL R29, [R1+0x10c0] ;  /* 0x0010c000011d7983 */ /* 0x001ee80000100800 */
[----:B------:R0:W-:Y:S04]  /*451c0*/  @P3 STL [R1+0x15d8], R73 ;  /* 0x0015d84901003387 */ /* 0x0001e80000100800 */
[----:B------:R-:W3:Y:S04]  /*451d0*/  LDL R14, [R1+0x10b0] ;  /* 0x0010b000010e7983 */ /* 0x000ee80000100800 */
[----:B------:R-:W3:Y:S04]  /*451e0*/  LDL R15, [R1+0x10ac] ;  /* 0x0010ac00010f7983 */ /* 0x000ee80000100800 */
[----:B0-----:R-:W3:Y:S04]  /*451f0*/  LDL R73, [R1+0x10b4] ;  /* 0x0010b40001497983 */ /* 0x001ee80000100800 */
[----:B------:R-:W3:Y:S04]  /*45200*/  @P5 LDG.E.U16 R81, desc[UR6][R36.64] ;  /* 0x0000000624515981 */ /* 0x000ee8000c1e1500 */
[----:B--2---:R-:W2:Y:S04]  /*45210*/  @P5 LDG.E.U16 R56, desc[UR6][R24.64] ;  /* 0x0000000618385981 */ /* 0x004ea8000c1e1500 */
[----:B------:R-:W2:Y:S04]  /*45220*/  @P5 LDG.E.U16 R57, desc[UR6][R58.64] ;  /* 0x000000063a395981 */ /* 0x000ea8000c1e1500 */
[----:B------:R-:W2:Y:S04]  /*45230*/  @P5 LDG.E.U16 R51, desc[UR6][R22.64] ;  /* 0x0000000616335981 */ /* 0x000ea8000c1e1500 */
[----:B------:R0:W-:Y:S04]  /*45240*/  @P1 STL [R1+0x10f4], R93 ;  /* 0x0010f45d01001387 */ /* 0x0001e80000100800 */
[----:B0-----:R-:W2:Y:S01]  /*45250*/  LDL R93, [R1+0x10a8] ;  /* 0x0010a800015d7983 */ /* 0x001ea20000100800 */
[----:B------:R-:W-:-:S03]  /*45260*/  ISETP.GT.AND P4, PT, R4, 0x52, PT ;  /* 0x000000520400780c */ /* 0x000fc60003f84270 */
[----:B------:R-:W2:Y:S04]  /*45270*/  LDL.LU.64 R74, [R1+0x2bc8] ;  /* 0x002bc800014a7983 */ /* 0x000ea80000300a00 */
[----:B------:R0:W-:Y:S04]  /*45280*/  @P1 STL [R1+0x10f0], R82 ;  /* 0x0010f05201001387 */ /* 0x0001e80000100800 */
[----:B0-----:R-:W2:Y:S04]  /*45290*/  LDL.LU R82, [R1+0x2bc0] ;  /* 0x002bc00001527983 */ /* 0x001ea80000300800 */
[----:B------:R-:W2:Y:S04]  /*452a0*/  LDL.LU.64 R62, [R1+0x2bb8] ;  /* 0x002bb800013e7983 */ /* 0x000ea80000300a00 */
[----:B------:R0:W-:Y:S04]  /*452b0*/  @P1 STL [R1+0x10ec], R83 ;  /* 0x0010ec5301001387 */ /* 0x0001e80000100800 */
[----:B------:R-:W2:Y:S01]  /*452c0*/  @P4 LDG.E.U16 R28, desc[UR6][R54.64] ;  /* 0x00000006361c4981 */ /* 0x000ea2000c1e1500 */
[----:B------:R-:W-:-:S03]  /*452d0*/  ISETP.GT.AND P3, PT, R4, 0x53, PT ;  /* 0x000000530400780c */ /* 0x000fc60003f64270 */
[----:B0-----:R-:W2:Y:S04]  /*452e0*/  LDL.LU R83, [R1+0x2bb0] ;  /* 0x002bb00001537983 */ /* 0x001ea80000300800 */
[----:B------:R-:W2:Y:S04]  /*452f0*/  LDL.LU.64 R78, [R1+0x2ba8] ;  /* 0x002ba800014e7983 */ /* 0x000ea80000300a00 */
[----:B------:R0:W-:Y:S04]  /*45300*/  @P1 STL [R1+0x10e8], R72 ;  /* 0x0010e84801001387 */ /* 0x0001e80000100800 */
[----:B0-----:R-:W2:Y:S04]  /*45310*/  LDL R72, [R1+0x10a0] ;  /* 0x0010a00001487983 */ /* 0x001ea80000100800 */
        /* <DEDUP_REMOVED lines=8> */
[----:B------:R-:W3:Y:S04]  /*453a0*/  @P3 LDG.E.U16 R29, desc[UR6][R34.64] ;  /* 0x00000006221d3981 */ /* 0x000ee8000c1e1500 */
[----:B------:R-:W3:Y:S04]  /*453b0*/  @P1 LDG.E.U16 R14, desc[UR6][R38.64] ;  /* 0x00000006260e1981 */ /* 0x000ee8000c1e1500 */
[----:B------:R-:W3:Y:S04]  /*453c0*/  @P1 LDG.E.U16 R15, desc[UR6][R20.64] ;  /* 0x00000006140f1981 */ /* 0x000ee8000c1e1500 */
[----:B------:R-:W3:Y:S04]  /*453d0*/  @P1 LDG.E.U16 R73, desc[UR6][R52.64] ;  /* 0x0000000634491981 */ /* 0x000ee8000c1e1500 */
[----:B------:R0:W-:Y:S04]  /*453e0*/  @P5 STL [R1+0x10e4], R81 ;  /* 0x0010e45101005387 */ /* 0x0001e80000100800 */
[----:B0-----:R-:W3:Y:S04]  /*453f0*/  LDL R81, [R1+0x109c] ;  /* 0x00109c0001517983 */ /* 0x001ee80000100800 */
[----:B------:R-:W3:Y:S04]  /*45400*/  LDL.LU.64 R22, [R1+0x2b98] ;  /* 0x002b980001167983 */ /* 0x000ee80000300a00 */
[----:B--2---:R0:W-:Y:S04]  /*45410*/  @P5 STL [R1+0x10e0], R51 ;  /* 0x0010e03301005387 */ /* 0x0041e80000100800 */
[----:B------:R-:W2:Y:S04]  /*45420*/  @P1 LDG.E.U16 R93, desc[UR6][R44.64] ;  /* 0x000000062c5d1981 */ /* 0x000ea8000c1e1500 */
[----:B0-----:R-:W2:Y:S04]  /*45430*/  LDL R51, [R1+0x1098] ;  /* 0x0010980001337983 */ /* 0x001ea80000100800 */
[----:B------:R-:W2:Y:S04]  /*45440*/  LDL.LU.64 R24, [R1+0x2b90] ;  /* 0x002b900001187983 */ /* 0x000ea80000300a00 */
[----:B------:R0:W-:Y:S04]  /*45450*/  @P5 STL [R1+0x10dc], R56 ;  /* 0x0010dc3801005387 */ /* 0x0001e80000100800 */
[----:B0-----:R-:W2:Y:S04]  /*45460*/  LDL.LU R56, [R1+0x2b88] ;  /* 0x002b880001387983 */ /* 0x001ea80000300800 */
[----:B------:R-:W2:Y:S04]  /*45470*/  LDL.LU.64 R58, [R1+0x2b80] ;  /* 0x002b8000013a7983 */ /* 0x000ea80000300a00 */
[----:B------:R0:W-:Y:S01]  /*45480*/  @P5 STL [R1+0x10d8], R57 ;  /* 0x0010d83901005387 */ /* 0x0001e20000100800 */
[----:B------:R-:W-:-:S03]  /*45490*/  ISETP.GT.AND P5, PT, R4, 0x55, PT ;  /* 0x000000550400780c */ /* 0x000fc60003fa4270 */
[----:B0-----:R-:W2:Y:S04]  /*454a0*/  LDL.LU R57, [R1+0x2b78] ;  /* 0x002b780001397983 */ /* 0x001ea80000300800 */
[----:B------:R-:W2:Y:S06]  /*454b0*/  LDL.LU.64 R54, [R1+0x2b70] ;  /* 0x002b700001367983 */ /* 0x000eac0000300a00 */
[----:B------:R-:W2:Y:S04]  /*454c0*/  @P5 LDG.E.U16 R85, desc[UR6][R30.64] ;  /* 0x000000061e555981 */ /* 0x000ea8000c1e1500 */
[----:B------:R0:W-:Y:S04]  /*454d0*/  @P4 STL [R1+0x10d4], R28 ;  /* 0x0010d41c01004387 */ /* 0x0001e80000100800 */
[----:B------:R-:W2:Y:S04]  /*454e0*/  @P5 LDG.E.U16 R72, desc[UR6][R26.64] ;  /* 0x000000061a485981 */ /* 0x000ea8000c1e1500 */
[----:B0-----:R-:W2:Y:S04]  /*454f0*/  LDL.LU R28, [R1+0x2b68] ;  /* 0x002b6800011c7983 */ /* 0x001ea80000300800 */
[----:B------:R-:W2:Y:S04]  /*45500*/  LDL.LU.64 R10, [R1+0x2b60] ;  /* 0x002b6000010a7983 */ /* 0x000ea80000300a00 */
[----:B----4-:R0:W-:Y:S04]  /*45510*/  @P4 STL [R1+0x10d0], R50 ;  /* 0x0010d03201004387 */ /* 0x0101e80000100800 */
[----:B0-----:R-:W4:Y:S04]  /*45520*/  LDL R50, [R1+0x15d4] ;  /* 0x0015d40001327983 */ /* 0x001f280000100800 */
[----:B------:R-:W4:Y:S04]  /*45530*/  LDL.LU.64 R48, [R1+0x2b58] ;  /* 0x002b580001307983 */ /* 0x000f280000300a00 */
[----:B------:R0:W-:Y:S04]  /*45540*/  @P4 STL [R1+0x10cc], R5 ;  /* 0x0010cc0501004387 */ /* 0x0001e80000100800 */
[----:B0-----:R-:W4:Y:S04]  /*45550*/  LDL R5, [R1+0x15d0] ;  /* 0x0015d00001057983 */ /* 0x001f280000100800 */
[----:B------:R-:W4:Y:S04]  /*45560*/  LDL.LU.64 R46, [R1+0x2b50] ;  /* 0x002b5000012e7983 */ /* 0x000f280000300a00 */
[----:B------:R0:W-:Y:S04]  /*45570*/  @P4 STL [R1+0x10c8], R80 ;  /* 0x0010c85001004387 */ /* 0x0001e80000100800 */
[----:B------:R-:W4:Y:S04]  /*45580*/  LDL.LU.64 R6, [R1+0x2b48] ;  /* 0x002b480001067983 */ /* 0x000f280000300a00 */
[----:B0-----:R-:W4:Y:S04]  /*45590*/  LDL R80, [R1+0x15cc] ;  /* 0x0015cc0001507983 */ /* 0x001f280000100800 */
[----:B------:R0:W-:Y:S04]  /*455a0*/  @P3 STL [R1+0x10c4], R0 ;  /* 0x0010c40001003387 */ /* 0x0001e80000100800 */
[----:B0-----:R-:W4:Y:S04]  /*455b0*/  LDL R0, [R1+0x15c8] ;  /* 0x0015c80001007983 */ /* 0x001f280000100800 */
        /* <DEDUP_REMOVED lines=11> */
[----:B0-----:R-:W3:Y:S04]  /*45670*/  LDL R73, [R1+0x15c4] ;  /* 0x0015c40001497983 */ /* 0x001ee80000100800 */
[----:B------:R-:W3:Y:S04]  /*45680*/  LDL.LU.64 R38, [R1+0x2b08] ;  /* 0x002b080001267983 */ /* 0x000ee80000300a00 */
[----:B------:R0:W-:Y:S04]  /*45690*/  @P1 STL [R1+0x10b0], R14 ;  /* 0x0010b00e01001387 */ /* 0x0001e80000100800 */
[----:B------:R-:W3:Y:S04]  /*456a0*/  @P5 LDG.E.U16 R81, desc[UR6][R64.64] ;  /* 0x0000000640515981 */ /* 0x000ee8000c1e1500 */
[----:B0-----:R-:W3:Y:S04]  /*456b0*/  LDL.LU R14, [R1+0x2b00] ;  /* 0x002b0000010e7983 */ /* 0x001ee80000300800 */
[----:B------:R-:W3:Y:S04]  /*456c0*/  LDL.LU.64 R20, [R1+0x2af8] ;  /* 0x002af80001147983 */ /* 0x000ee80000300a00 */
[----:B--2---:R-:W2:Y:S04]  /*456d0*/  @P5 LDG.E.U16 R51, desc[UR6][R18.64] ;  /* 0x0000000612335981 */ /* 0x004ea8000c1e1500 */
[----:B------:R0:W-:Y:S04]  /*456e0*/  @P1 STL [R1+0x10ac], R15 ;  /* 0x0010ac0f01001387 */ /* 0x0001e80000100800 */
[----:B0-----:R-:W2:Y:S04]  /*456f0*/  LDL.LU R15, [R1+0x2af0] ;  /* 0x002af000010f7983 */ /* 0x001ea80000300800 */
[----:B------:R-:W2:Y:S04]  /*45700*/  LDL.LU.64 R44, [R1+0x2ae8] ;  /* 0x002ae800012c7983 */ /* 0x000ea80000300a00 */
[----:B------:R0:W-:Y:S04]  /*45710*/  @P1 STL [R1+0x10a8], R93 ;  /* 0x0010a85d01001387 */ /* 0x0001e80000100800 */
[----:B0-----:R-:W2:Y:S01]  /*45720*/  LDL R93, [R1+0x15c0] ;  /* 0x0015c000015d7983 */ /* 0x001ea20000100800 */
[----:B------:R-:W-:-:S03]  /*45730*/  ISETP.GT.AND P4, PT, R4, 0x56, PT ;  /* 0x000000560400780c */ /* 0x000fc60003f84270 */
[----:B------:R-:W2:Y:S04]  /*45740*/  LDL.LU.64 R30, [R1+0x2ae0] ;  /* 0x002ae000011e7983 */ /* 0x000ea80000300a00 */
[----:B------:R-:W-:Y:S04]  /*45750*/  STL [R1+0x2448], R85 ;  /* 0x0024485501007387 */ /* 0x000fe80000100800 */
[----:B------:R-:W2:Y:S04]  /*45760*/  LDL.LU.64 R26, [R1+0x2ad8] ;  /* 0x002ad800011a7983 */ /* 0x000ea80000300a00 */
[----:B------:R0:W-:Y:S04]  /*45770*/  @P5 STL [R1+0x10a0], R72 ;  /* 0x0010a04801005387 */ /* 0x0001e80000100800 */
[----:B------:R-:W2:Y:S04]  /*45780*/  LDL R64, [R1+0x15b8] ;  /* 0x0015b80001407983 */ /* 0x000ea80000100800 */
[----:B------:R-:W2:Y:S04]  /*45790*/  LDL R65, [R1+0x1094] ;  /* 0x0010940001417983 */ /* 0x000ea80000100800 */
[----:B0-----:R-:W2:Y:S01]  /*457a0*/  LDL R72, [R1+0x15bc] ;  /* 0x0015bc0001487983 */ /* 0x001ea20000100800 */
[----:B------:R-:W-:-:S03]  /*457b0*/  ISETP.GT.AND P3, PT, R4, 0x57, PT ;  /* 0x000000570400780c */ /* 0x000fc60003f64270 */
[----:B----4-:R-:W4:Y:S04]  /*457c0*/  @P4 LDG.E.U16 R50, desc[UR6][R66.64] ;  /* 0x0000000642324981 */ /* 0x010f28000c1e1500 */
[----:B------:R-:W4:Y:S04]  /*457d0*/  @P4 LDG.E.U16 R5, desc[UR6][R16.64] ;  /* 0x0000000610054981 */ /* 0x000f28000c1e1500 */
[----:B------:R-:W4:Y:S04]  /*457e0*/  @P4 LDG.E.U16 R80, desc[UR6][R12.64] ;  /* 0x000000060c504981 */ /* 0x000f28000c1e1500 */
[----:B------:R-:W4:Y:S04]  /*457f0*/  @P4 LDG.E.U16 R0, desc[UR6][R8.64] ;  /* 0x0000000608004981 */ /* 0x000f28000c1e1500 */
[----:B---3--:R-:W3:Y:S04]  /*45800*/  @P3 LDG.E.U16 R73, desc[UR6][R32.64] ;  /* 0x0000000620493981 */ /* 0x008ee8000c1e1500 */
[----:B--2---:R0:W-:Y:S04]  /*45810*/  @P5 STL [R1+0x1098], R51 ;  /* 0x0010983301005387 */ /* 0x0041e80000100800 */
[----:B------:R-:W2:Y:S04]  /*45820*/  LDL R18, [R1+0x108c] ;  /* 0x00108c0001127983 */ /* 0x000ea80000100800 */
[----:B------:R-:W2:Y:S04]  /*45830*/  LDL R19, [R1+0x1088] ;  /* 0x0010880001137983 */ /* 0x000ea80000100800 */
[----:B0-----:R-:W2:Y:S04]  /*45840*/  LDL R51, [R1+0x1090] ;  /* 0x0010900001337983 */ /* 0x001ea80000100800 */
[----:B------:R-:W2:Y:S04]  /*45850*/  @P3 LDG.E.U16 R93, desc[UR6][R40.64] ;  /* 0x00000006285d3981 */ /* 0x000ea8000c1e1500 */
[----:B------:R-:W-:Y:S01]  /*45860*/  @P5 STL [R1+0x109c], R81 ;  /* 0x00109c5101005387 */ /* 0x000fe20000100800 */
[----:B------:R-:W-:-:S03]  /*45870*/  ISETP.GT.AND P1, PT, R4, 0x58, PT ;  /* 0x000000580400780c */ /* 0x000fc60003f24270 */
[----:B------:R-:W2:Y:S04]  /*45880*/  LDL.LU.64 R66, [R1+0x2ad0] ;  /* 0x002ad00001427983 */ /* 0x000ea80000300a00 */
[----:B------:R-:W2:Y:S06]  /*45890*/  @P3 LDG.E.U16 R64, desc[UR6][R70.64] ;  /* 0x0000000646403981 */ /* 0x000eac000c1e1500 */
[----:B------:R-:W2:Y:S04]  /*458a0*/  @P1 LDG.E.U16 R65, desc[UR6][R74.64] ;  /* 0x000000064a411981 */ /* 0x000ea8000c1e1500 */
[----:B------:R-:W2:Y:S04]  /*458b0*/  @P3 LDG.E.U16 R72, desc[UR6][R42.64] ;  /* 0x000000062a483981 */ /* 0x000ea8000c1e1500 */
[----:B----4-:R0:W-:Y:S04]  /*458c0*/  @P4 STL [R1+0x15d4], R50 ;  /* 0x0015d43201004387 */ /* 0x0101e80000100800 */
[----:B------:R-:W4:Y:S04]  /*458d0*/  LDL R16, [R1+0x1080] ;  /* 0x0010800001107983 */ /* 0x000f280000100800 */
[----:B------:R-:W4:Y:S04]  /*458e0*/  LDL R17, [R1+0x107c] ;  /* 0x00107c0001117983 */ /* 0x000f280000100800 */
[----:B0-----:R-:W4:Y:S04]  /*458f0*/  LDL R50, [R1+0x1084] ;  /* 0x0010840001327983 */ /* 0x001f280000100800 */
[----:B------:R0:W-:Y:S04]  /*45900*/  @P4 STL [R1+0x15d0], R5 ;  /* 0x0015d00501004387 */ /* 0x0001e80000100800 */
[----:B------:R-:W4:Y:S04]  /*45910*/  LDL R12, [R1+0x1074] ;  /* 0x00107400010c7983 */ /* 0x000f280000100800 */
[----:B------:R-:W4:Y:S04]  /*45920*/  LDL R13, [R1+0x1070] ;  /* 0x00107000010d7983 */ /* 0x000f280000100800 */
[----:B------:R-:W4:Y:S04]  /*45930*/  LDL R8, [R1+0x106c] ;  /* 0x00106c0001087983 */ /* 0x000f280000100800 */
[----:B0-----:R-:W4:Y:S04]  /*45940*/  LDL R5, [R1+0x1078] ;  /* 0x0010780001057983 */ /* 0x001f280000100800 */
[----:B------:R0:W-:Y:S04]  /*45950*/  @P4 STL [R1+0x15c8], R0 ;  /* 0x0015c80001004387 */ /* 0x0001e80000100800 */
[----:B0-----:R-:W4:Y:S04]  /*45960*/  LDL R0, [R1+0x1068] ;  /* 0x0010680001007983 */ /* 0x001f280000100800 */
[----:B------:R0:W-:Y:S04]  /*45970*/  @P4 STL [R1+0x15cc], R80 ;  /* 0x0015cc5001004387 */ /* 0x0001e80000100800 */
[----:B------:R-:W4:Y:S04]  /*45980*/  LDL R9, [R1+0x1064] ;  /* 0x0010640001097983 */ /* 0x000f280000100800 */
[----:B------:R-:W4:Y:S04]  /*45990*/  LDL R32, [R1+0x1060] ;  /* 0x0010600001207983 */ /* 0x000f280000100800 */
[----:B------:R-:W4:Y:S04]  /*459a0*/  LDL R33, [R1+0x105c] ;  /* 0x00105c0001217983 */ /* 0x000f280000100800 */
[----:B------:R-:W4:Y:S04]  /*459b0*/  LDL R81, [R1+0x1058] ;  /* 0x0010580001517983 */ /* 0x000f280000100800 */
[----:B------:R-:W4:Y:S04]  /*459c0*/  LDL.LU.64 R40, [R1+0x2ac8] ;  /* 0x002ac80001287983 */ /* 0x000f280000300a00 */
[----:B0-----:R-:W4:Y:S04]  /*459d0*/  LDL R80, [R1+0x1054] ;  /* 0x0010540001507983 */ /* 0x001f280000100800 */
[----:B---3--:R0:W-:Y:S04]  /*459e0*/  @P3 STL [R1+0x15c4], R73 ;  /* 0x0015c44901003387 */ /* 0x0081e80000100800 */
[----:B0-----:R-:W3:Y:S04]  /*459f0*/  LDL R73, [R1+0x1050] ;  /* 0x0010500001497983 */ /* 0x001ee80000100800 */
[----:B--2---:R-:W2:Y:S04]  /*45a00*/  @P1 LDG.E.U16 R18, desc[UR6][R82.64] ;  /* 0x0000000652121981 */ /* 0x004ea8000c1e1500 */
[----:B------:R-:W2:Y:S04]  /*45a10*/  @P1 LDG.E.U16 R19, desc[UR6][R78.64] ;  /* 0x000000064e131981 */ /* 0x000ea8000c1e1500 */
[----:B------:R-:W2:Y:S04]  /*45a20*/  @P1 LDG.E.U16 R51, desc[UR6][R62.64] ;  /* 0x000000063e331981 */ /* 0x000ea8000c1e1500 */
[----:B------:R0:W-:Y:S04]  /*45a30*/  @P3 STL [R1+0x15c0], R93 ;  /* 0x0015c05d01003387 */ /* 0x0001e80000100800 */
[----:B0-----:R-:W3:Y:S01]  /*45a40*/  LDL R93, [R1+0x104c] ;  /* 0x00104c00015d7983 */ /* 0x001ee20000100800 */
[----:B------:R-:W-:-:S03]  /*45a50*/  ISETP.GT.AND P5, PT, R4, 0x59, PT ;  /* 0x000000590400780c */ /* 0x000fc60003fa4270 */
[----:B------:R-:W3:Y:S01]  /*45a60*/  LDL.LU.64 R42, [R1+0x2ac0] ;  /* 0x002ac000012a7983 */ /* 0x000ee20000300a00 */
[----:B------:R-:W-:-:S03]  /*45a70*/  ISETP.GT.AND P4, PT, R4, 0x5a, PT ;  /* 0x0000005a0400780c */ /* 0x000fc60003f84270 */
[----:B------:R0:W-:Y:S04]  /*45a80*/  @P3 STL [R1+0x15bc], R72 ;  /* 0x0015bc4801003387 */ /* 0x0001e80000100800 */
[----:B0-----:R-:W3:Y:S04]  /*45a90*/  LDL R72, [R1+0x1048] ;  /* 0x0010480001487983 */ /* 0x001ee80000100800 */
[----:B------:R-:W3:Y:S04]  /*45aa0*/  LDL.LU.64 R70, [R1+0x2ab8] ;  /* 0x002ab80001467983 */ /* 0x000ee80000300a00 */
[----:B------:R0:W-:Y:S01]  /*45ab0*/  @P3 STL [R1+0x15b8], R64 ;  /* 0x0015b84001003387 */ /* 0x0001e20000100800 */
[----:B------:R-:W-:-:S03]  /*45ac0*/  ISETP.GT.AND P3, PT, R4, 0x5b, PT ;  /* 0x0000005b0400780c */ /* 0x000fc60003f64270 */
[----:B0-----:R-:W3:Y:S04]  /*45ad0*/  LDL.LU R64, [R1+0x2ab0] ;  /* 0x002ab00001407983 */ /* 0x001ee80000300800 */
        /* <DEDUP_REMOVED lines=16> */
[----:B--2---:R0:W-:Y:S04]  /*45be0*/  @P1 STL [R1+0x1090], R51 ;  /* 0x0010903301001387 */ /* 0x0041e80000100800 */
        /* <DEDUP_REMOVED lines=9> */
[----:B---3--:R-:W3:Y:S04]  /*45c80*/  @P1 LDG.E.U16 R93, desc[UR6][R60.64] ;  /* 0x000000063c5d1981 */ /* 0x008ee8000c1e1500 */
        /* <DEDUP_REMOVED lines=36> */
[----:B------:R-:W-:Y:S04]  /*45ed0*/  @P3 STL [R1+0x1058], R81 ;  /* 0x0010585101003387 */ /* 0x000fe80000100800 */
[----:B---3--:R0:W-:Y:S04]  /*45ee0*/  @P1 STL [R1+0x104c], R93 ;  /* 0x00104c5d01001387 */ /* 0x0081e80000100800 */
[----:B------:R-:W3:Y:S04]  /*45ef0*/  LDL R76, [R1+0x15b0] ;  /* 0x0015b000014c7983 */ /* 0x000ee80000100800 */
[----:B------:R-:W3:Y:S01]  /*45f00*/  LDL R77, [R1+0x15ac] ;  /* 0x0015ac00014d7983 */ /* 0x000ee20000100800 */
[----:B------:R-:W-:-:S03]  /*45f10*/  ISETP.GT.AND P5, PT, R4, 0x5d, PT ;  /* 0x0000005d0400780c */ /* 0x000fc60003fa4270 */
[----:B------:R-:W3:Y:S04]  /*45f20*/  LDL R52, [R1+0x15a8] ;  /* 0x0015a80001347983 */ /* 0x000ee80000100800 */
[----:B0-----:R-:W3:Y:S04]  /*45f30*/  LDL R93, [R1+0x15b4] ;  /* 0x0015b400015d7983 */ /* 0x001ee80000100800 */
[----:B--2---:R-:W-:Y:S04]  /*45f40*/  @P1 STL [R1+0x1048], R72 ;  /* 0x0010484801001387 */ /* 0x004fe80000100800 */
[----:B------:R-:W-:Y:S04]  /*45f50*/  @P1 STL [R1+0x1050], R73 ;  /* 0x0010504901001387 */ /* 0x000fe80000100800 */
[----:B------:R0:W-:Y:S04]  /*45f60*/  @P1 STL [R1+0x1054], R80 ;  /* 0x0010545001001387 */ /* 0x0001e80000100800 */
[----:B------:R-:W2:Y:S04]  /*45f70*/  LDL R53, [R1+0x15a4] ;  /* 0x0015a40001357983 */ /* 0x000ea80000100800 */
[----:B------:R-:W2:Y:S04]  /*45f80*/  LDL R68, [R1+0x15a0] ;  /* 0x0015a00001447983 */ /* 0x000ea80000100800 */
[----:B------:R-:W2:Y:S04]  /*45f90*/  LDL R69, [R1+0x159c] ;  /* 0x00159c0001457983 */ /* 0x000ea80000100800 */
[----:B------:R-:W2:Y:S04]  /*45fa0*/  @P5 LDG.E.U16 R51, desc[UR6][R38.64] ;  /* 0x0000000626335981 */ /* 0x000ea8000c1e1500 */
[----:B------:R-:W2:Y:S04]  /*45fb0*/  LDL R81, [R1+0x102c] ;  /* 0x00102c0001517983 */ /* 0x000ea80000100800 */
[----:B------:R-:W2:Y:S01]  /*45fc0*/  LDL R60, [R1+0x1028] ;  /* 0x00102800013c7983 */ /* 0x000ea20000100800 */
[----:B------:R-:W-:-:S03]  /*45fd0*/  ISETP.GT.AND P4, PT, R4, 0x5e, PT ;  /* 0x0000005e0400780c */ /* 0x000fc60003f84270 */
[----:B----4-:R-:W4:Y:S04]  /*45fe0*/  @P5 LDG.E.U16 R50, desc[UR6][R20.64] ;  /* 0x0000000614325981 */ /* 0x010f28000c1e1500 */
[----:B------:R-:W4:Y:S04]  /*45ff0*/  LDL R38, [R1+0x1598] ;  /* 0x0015980001267983 */ /* 0x000f280000100800 */
[----:B------:R-:W4:Y:S04]  /*46000*/  LDL R39, [R1+0x1034] ;  /* 0x0010340001277983 */ /* 0x000f280000100800 */
[----:B0-----:R-:W4:Y:S04]  /*46010*/  LDL R80, [R1+0x1030] ;  /* 0x0010300001507983 */ /* 0x001f280000100800 */
[----:B------:R-:W4:Y:S04]  /*46020*/  @P5 LDG.E.U16 R5, desc[UR6][R14.64] ;  /* 0x000000060e055981 */ /* 0x000f28000c1e1500 */
[----:B------:R-:W4:Y:S01]  /*46030*/  @P5 LDG.E.U16 R0, desc[UR6][R44.64] ;  /* 0x000000062c005981 */ /* 0x000f22000c1e1500 */
[----:B------:R-:W-:-:S02]  /*46040*/  ISETP.GT.AND P3, PT, R4, 0x5f, PT ;  /* 0x0000005f0400780c */ /* 0x000fc40003f64270 */
[C---:B------:R-:W-:Y:S01]  /*46050*/  ISETP.GT.AND P1, PT, R4.reuse, 0x60, PT ;  /* 0x000000600400780c */ /* 0x040fe20003f24270 */
[----:B------:R-:W4:Y:S04]  /*46060*/  LDL R61, [R1+0x1024] ;  /* 0x00102400013d7983 */ /* 0x000f280000100800 */
[----:B------:R-:W4:Y:S04]  /*46070*/  LDL R20, [R1+0x1020] ;  /* 0x0010200001147983 */ /* 0x000f280000100800 */
[----:B------:R-:W4:Y:S04]  /*46080*/  LDL R21, [R1+0x101c] ;  /* 0x00101c0001157983 */ /* 0x000f280000100800 */
[----:B------:R-:W4:Y:S04]  /*46090*/  LDL R14, [R1+0x1018] ;  /* 0x00101800010e7983 */ /* 0x000f280000100800 */
[----:B------:R-:W4:Y:S04]  /*460a0*/  LDL R15, [R1+0x1014] ;  /* 0x00101400010f7983 */ /* 0x000f280000100800 */
[----:B------:R-:W4:Y:S04]  /*460b0*/  LDL R72, [R1+0x1010] ;  /* 0x0010100001487983 */ /* 0x000f280000100800 */
[----:B------:R-:W4:Y:S04]  /*460c0*/  LDL R73, [R1+0x100c] ;  /* 0x00100c0001497983 */ /* 0x000f280000100800 */
[----:B---3--:R-:W3:Y:S04]  /*460d0*/  @P4 LDG.E.U16 R76, desc[UR6][R26.64] ;  /* 0x000000061a4c4981 */ /* 0x008ee8000c1e1500 */
[----:B------:R-:W3:Y:S04]  /*460e0*/  @P4 LDG.E.U16 R77, desc[UR6][R66.64] ;  /* 0x00000006424d4981 */ /* 0x000ee8000c1e1500 */
[----:B------:R-:W3:Y:S04]  /*460f0*/  @P4 LDG.E.U16 R52, desc[UR6][R40.64] ;  /* 0x0000000628344981 */ /* 0x000ee8000c1e1500 */
[----:B------:R-:W3:Y:S04]  /*46100*/  @P4 LDG.E.U16 R93, desc[UR6][R30.64] ;  /* 0x000000061e5d4981 */ /* 0x000ee8000c1e1500 */
[----:B--2---:R-:W2:Y:S04]  /*46110*/  @P3 LDG.E.U16 R53, desc[UR6][R42.64] ;  /* 0x000000062a353981 */ /* 0x004ea8000c1e1500 */
[----:B------:R-:W2:Y:S04]  /*46120*/  @P3 LDG.E.U16 R68, desc[UR6][R70.64] ;  /* 0x0000000646443981 */ /* 0x000ea8000c1e1500 */
[----:B------:R-:W2:Y:S04]  /*46130*/  @P3 LDG.E.U16 R69, desc[UR6][R74.64] ;  /* 0x000000064a453981 */ /* 0x000ea8000c1e1500 */
[----:B------:R-:W2:Y:S04]  /*46140*/  @P1 LDG.E.U16 R81, desc[UR6][R78.64] ;  /* 0x000000064e511981 */ /* 0x000ea8000c1e1500 */
[----:B------:R-:W2:Y:S04]  /*46150*/  @P1 LDG.E.U16 R60, desc[UR6][R18.64] ;  /* 0x00000006123c1981 */ /* 0x000ea8000c1e1500 */
[----:B----4-:R-:W4:Y:S04]  /*46160*/  @P3 LDG.E.U16 R38, desc[UR6][R64.64] ;  /* 0x0000000640263981 */ /* 0x010f28000c1e1500 */
[----:B------:R-:W2:Y:S04]  /*46170*/  @P1 LDG.E.U16 R39, desc[UR6][R62.64] ;  /* 0x000000063e271981 */ /* 0x000ea8000c1e1500 */
[----:B------:R-:W2:Y:S04]  /*46180*/  @P1 LDG.E.U16 R80, desc[UR6][R82.64] ;  /* 0x0000000652501981 */ /* 0x000ea8000c1e1500 */
[----:B------:R0:W-:Y:S04]  /*46190*/  @P5 STL [R1+0x1040], R50 ;  /* 0x0010403201005387 */ /* 0x0001e80000100800 */
[----:B0-----:R-:W2:Y:S04]  /*461a0*/  LDL R50, [R1+0x1008] ;  /* 0x0010080001327983 */ /* 0x001ea80000100800 */
[----:B------:R0:W-:Y:S04]  /*461b0*/  @P5 STL [R1+0x1044], R51 ;  /* 0x0010443301005387 */ /* 0x0001e80000100800 */
[----:B------:R-:W4:Y:S04]  /*461c0*/  LDL R44, [R1+0x1000] ;  /* 0x00100000012c7983 */ /* 0x000f280000100800 */
[----:B------:R-:W4:Y:S04]  /*461d0*/  LDL R45, [R1+0xffc] ;  /* 0x000ffc00012d7983 */ /* 0x000f280000100800 */
[----:B0-----:R-:W4:Y:S04]  /*461e0*/  LDL R51, [R1+0x1004] ;  /* 0x0010040001337983 */ /* 0x001f280000100800 */
[----:B------:R0:W-:Y:S04]  /*461f0*/  @P5 STL [R1+0x103c], R5 ;  /* 0x00103c0501005387 */ /* 0x0001e80000100800 */
[----:B0-----:R-:W4:Y:S04]  /*46200*/  LDL R5, [R1+0xff8] ;  /* 0x000ff80001057983 */ /* 0x001f280000100800 */
[----:B------:R0:W-:Y:S04]  /*46210*/  @P5 STL [R1+0x1038], R0 ;  /* 0x0010380001005387 */ /* 0x0001e80000100800 */
[----:B------:R-:W4:Y:S04]  /*46220*/  LDL.LU.64 R30, [R1+0x29d0] ;  /* 0x0029d000011e7983 */ /* 0x000f280000300a00 */
[----:B0-----:R-:W4:Y:S04]  /*46230*/  LDL R0, [R1+0xff4] ;  /* 0x000ff40001007983 */ /* 0x001f280000100800 */
[----:B---3--:R0:W-:Y:S04]  /*46240*/  @P4 STL [R1+0x15b4], R93 ;  /* 0x0015b45d01004387 */ /* 0x0081e80000100800 */
[----:B0-----:R-:W3:Y:S01]  /*46250*/  LDL R93, [R1+0xff0] ;  /* 0x000ff000015d7983 */ /* 0x001ee20000100800 */
[----:B------:R-:W-:-:S03]  /*46260*/  ISETP.GT.AND P5, PT, R4, 0x61, PT ;  /* 0x000000610400780c */ /* 0x000fc60003fa4270 */
[----:B------:R-:W3:Y:S04]  /*46270*/  LDL.LU.64 R26, [R1+0x29c8] ;  /* 0x0029c800011a7983 */ /* 0x000ee80000300a00 */
[----:B------:R0:W-:Y:S04]  /*46280*/  @P4 STL [R1+0x15b0], R76 ;  /* 0x0015b04c01004387 */ /* 0x0001e80000100800 */
[----:B0-----:R-:W3:Y:S04]  /*46290*/  LDL.LU R76, [R1+0x29c0] ;  /* 0x0029c000014c7983 */ /* 0x001ee80000300800 */
[----:B------:R-:W3:Y:S04]  /*462a0*/  LDL.LU.64 R66, [R1+0x29b8] ;  /* 0x0029b80001427983 */ /* 0x000ee80000300a00 */
[----:B------:R0:W-:Y:S04]  /*462b0*/  @P4 STL [R1+0x15ac], R77 ;  /* 0x0015ac4d01004387 */ /* 0x0001e80000100800 */
[----:B------:R-:W3:Y:S04]  /*462c0*/  @P5 LDG.E.U16 R61, desc[UR6][R36.64] ;  /* 0x00000006243d5981 */ /* 0x000ee8000c1e1500 */
[----:B------:R-:W3:Y:S04]  /*462d0*/  @P5 LDG.E.U16 R20, desc[UR6][R22.64] ;  /* 0x0000000616145981 */ /* 0x000ee8000c1e1500 */
[----:B------:R-:W3:Y:S04]  /*462e0*/  @P5 LDG.E.U16 R21, desc[UR6][R24.64] ;  /* 0x0000000618155981 */ /* 0x000ee8000c1e1500 */
[----:B------:R-:W3:Y:S04]  /*462f0*/  @P5 LDG.E.U16 R14, desc[UR6][R16.64] ;  /* 0x00000006100e5981 */ /* 0x000ee8000c1e1500 */
[----:B0-----:R-:W3:Y:S04]  /*46300*/  LDL.LU R77, [R1+0x29b0] ;  /* 0x0029b000014d7983 */ /* 0x001ee80000300800 */
[----:B------:R-:W3:Y:S04]  /*46310*/  LDL.LU.64 R40, [R1+0x29a8] ;  /* 0x0029a80001287983 */ /* 0x000ee80000300a00 */
[----:B------:R0:W-:Y:S01]  /*46320*/  @P4 STL [R1+0x15a8], R52 ;  /* 0x0015a83401004387 */ /* 0x0001e20000100800 */
[----:B------:R-:W-:-:S03]  /*46330*/  ISETP.GT.AND P4, PT, R4, 0x62, PT ;  /* 0x000000620400780c */ /* 0x000fc60003f84270 */
[----:B0-----:R-:W3:Y:S04]  /*46340*/  LDL.LU R52, [R1+0x29a0] ;  /* 0x0029a00001347983 */ /* 0x001ee80000300800 */
[----:B------:R-:W3:Y:S04]  /*46350*/  LDL.LU.64 R42, [R1+0x2998] ;  /* 0x00299800012a7983 */ /* 0x000ee80000300a00 */
[----:B--2---:R0:W-:Y:S04]  /*46360*/  @P3 STL [R1+0x15a4], R53 ;  /* 0x0015a43501003387 */ /* 0x0041e80000100800 */
[----:B------:R-:W2:Y:S04]  /*46370*/  @P4 LDG.E.U16 R15, desc[UR6][R58.64] ;  /* 0x000000063a0f4981 */ /* 0x000ea8000c1e1500 */
[----:B------:R-:W2:Y:S04]  /*46380*/  @P4 LDG.E.U16 R72, desc[UR6][R56.64] ;  /* 0x0000000638484981 */ /* 0x000ea8000c1e1500 */
[----:B------:R-:W2:Y:S04]  /*46390*/  @P4 LDG.E.U16 R73, desc[UR6][R54.64] ;  /* 0x0000000636494981 */ /* 0x000ea8000c1e1500 */
[----:B0-----:R-:W2:Y:S04]  /*463a0*/  LDL.LU R53, [R1+0x2990] ;  /* 0x0029900001357983 */ /* 0x001ea80000300800 */
[----:B------:R-:W2:Y:S04]  /*463b0*/  LDL.LU.64 R70, [R1+0x2988] ;  /* 0x0029880001467983 */ /* 0x000ea80000300a00 */
[----:B------:R0:W-:Y:S04]  /*463c0*/  @P3 STL [R1+0x15a0], R68 ;  /* 0x0015a04401003387 */ /* 0x0001e80000100800 */
[----:B0-----:R-:W2:Y:S04]  /*463d0*/  LDL.LU R68, [R1+0x2980] ;  /* 0x0029800001447983 */ /* 0x001ea80000300800 */
[----:B------:R-:W2:Y:S04]  /*463e0*/  LDL.LU.64 R74, [R1+0x2978] ;  /* 0x00297800014a7983 */ /* 0x000ea80000300a00 */
[----:B------:R0:W-:Y:S04]  /*463f0*/  @P3 STL [R1+0x159c], R69 ;  /* 0x00159c4501003387 */ /* 0x0001e80000100800 */
[----:B0-----:R-:W2:Y:S04]  /*46400*/  LDL.LU R69, [R1+0x2970] ;  /* 0x0029700001457983 */ /* 0x001ea80000300800 */
[----:B------:R-:W2:Y:S04]  /*46410*/  LDL.LU.64 R64, [R1+0x2968] ;  /* 0x0029680001407983 */ /* 0x000ea80000300a00 */
        /* <DEDUP_REMOVED lines=8> */
[----:B0-----:R-:W4:Y:S04]  /*464a0*/  LDL.LU R39, [R1+0x2950] ;  /* 0x0029500001277983 */ /* 0x001f280000300800 */
[----:B------:R-:W4:Y:S04]  /*464b0*/  LDL.LU.64 R82, [R1+0x2948] ;  /* 0x0029480001527983 */ /* 0x000f280000300a00 */
[----:B------:R0:W-:Y:S04]  /*464c0*/  @P1 STL [R1+0x1030], R80 ;  /* 0x0010305001001387 */ /* 0x0001e80000100800 */
[----:B------:R-:W4:Y:S04]  /*464d0*/  @P3 LDG.E.U16 R51, desc[UR6][R10.64] ;  /* 0x000000060a333981 */ /* 0x000f28000c1e1500 */
[----:B0-----:R-:W4:Y:S04]  /*464e0*/  LDL.LU R80, [R1+0x2940] ;  /* 0x0029400001507983 */ /* 0x001f280000300800 */
[----:B------:R-:W4:Y:S04]  /*464f0*/  LDL.LU.64 R78, [R1+0x2938] ;  /* 0x00293800014e7983 */ /* 0x000f280000300a00 */
[----:B------:R0:W-:Y:S04]  /*46500*/  @P1 STL [R1+0x102c], R81 ;  /* 0x00102c5101001387 */ /* 0x0001e80000100800 */
[----:B------:R-:W4:Y:S04]  /*46510*/  @P3 LDG.E.U16 R5, desc[UR6][R8.64] ;  /* 0x0000000608053981 */ /* 0x000f28000c1e1500 */
[----:B0-----:R-:W4:Y:S04]  /*46520*/  LDL.LU R81, [R1+0x2930] ;  /* 0x0029300001517983 */ /* 0x001f280000300800 */
[----:B------:R-:W4:Y:S04]  /*46530*/  LDL.LU.64 R18, [R1+0x2928] ;  /* 0x0029280001127983 */ /* 0x000f280000300a00 */
[----:B------:R0:W-:Y:S01]  /*46540*/  @P1 STL [R1+0x1028], R60 ;  /* 0x0010283c01001387 */ /* 0x0001e20000100800 */
[----:B------:R-:W-:-:S03]  /*46550*/  ISETP.GT.AND P1, PT, R4, 0x64, PT ;  /* 0x000000640400780c */ /* 0x000fc60003f24270 */
[----:B0-----:R-:W4:Y:S04]  /*46560*/  LDL.LU R60, [R1+0x2920] ;  /* 0x00292000013c7983 */ /* 0x001f280000300800 */
[----:B------:R-:W4:Y:S06]  /*46570*/  LDL.LU.64 R36, [R1+0x2918] ;  /* 0x0029180001247983 */ /* 0x000f2c0000300a00 */
[----:B------:R-:W4:Y:S04]  /*46580*/  @P1 LDG.E.U16 R0, desc[UR6][R6.64] ;  /* 0x0000000606001981 */ /* 0x000f28000c1e1500 */
[----:B---3--:R-:W3:Y:S04]  /*46590*/  @P1 LDG.E.U16 R93, desc[UR6][R34.64] ;  /* 0x00000006225d1981 */ /* 0x008ee8000c1e1500 */
        /* <DEDUP_REMOVED lines=12> */
[----:B--2---:R0:W-:Y:S04]  /*46660*/  @P4 STL [R1+0x1014], R15 ;  /* 0x0010140f01004387 */ /* 0x0041e80000100800 */
        /* <DEDUP_REMOVED lines=8> */
[----:B----4-:R0:W-:Y:S04]  /*466f0*/  @P4 STL [R1+0x1008], R50 ;  /* 0x0010083201004387 */ /* 0x0101e80000100800 */
[----:B0-----:R-:W4:Y:S04]  /*46700*/  LDL.LU R50, [R1+0x28a0] ;  /* 0x0028a00001327983 */ /* 0x001f280000300800 */
[----:B------:R-:W2:Y:S04]  /*46710*/  LDL.LU.64 R10, [R1+0x2898] ;  /* 0x00289800010a7983 */ /* 0x000ea80000300a00 */
[----:B------:R0:W-:Y:S04]  /*46720*/  @P3 STL [R1+0x1004], R51 ;  /* 0x0010043301003387 */ /* 0x0001e80000100800 */
[----:B0-----:R-:W4:Y:S04]  /*46730*/  LDL.LU R51, [R1+0x2890] ;  /* 0x0028900001337983 */ /* 0x001f280000300800 */
[----:B------:R-:W2:Y:S04]  /*46740*/  LDL.LU.64 R48, [R1+0x2888] ;  /* 0x0028880001307983 */ /* 0x000ea80000300a00 */
[----:B------:R0:W-:Y:S04]  /*46750*/  @P3 STL [R1+0x1000], R44 ;  /* 0x0010002c01003387 */ /* 0x0001e80000100800 */
        /* <DEDUP_REMOVED lines=10> */
[----:B------:R-:W4:Y:S04]  /*46800*/  LDL.LU.64 R34, [R1+0x2848] ;  /* 0x0028480001227983 */ /* 0x000f280000300a00 */
[----:B---3--:R0:W-:Y:S04]  /*46810*/  @P1 STL [R1+0xff0], R93 ;  /* 0x000ff05d01001387 */ /* 0x0081e80000100800 */
[----:B0-----:R-:W3:Y:S04]  /*46820*/  LDL.LU R93, [R1+0x2840] ;  /* 0x00284000015d7983 */ /* 0x001ee80000300800 */
[----:B--2---:R-:W2:Y:S04]  /*46830*/  @P1 LDG.E.U16 R0, desc[UR6][R28.64] ;  /* 0x000000061c001981 */ /* 0x004ea8000c1e1500 */
[----:B---3--:R-:W3:Y:S04]  /*46840*/  @P1 LDG.E.U16 R93, desc[UR6][R32.64] ;  /* 0x00000006205d1981 */ /* 0x008ee8000c1e1500 */
[----:B------:R-:W2:Y:S04]  /*46850*/  LDL.LU.64 R32, [R1+0x2838] ;  /* 0x0028380001207983 */ /* 0x000ea80000300a00 */
[----:B---3--:R0:W-:Y:S04]  /*46860*/  STL [R1+0xfec], R93 ;  /* 0x000fec5d01007387 */ /* 0x0081e80000100800 */
[----:B0-----:R-:W3:Y:S04]  /*46870*/  LDL.LU R93, [R1+0x2830] ;  /* 0x00283000015d7983 */ /* 0x001ee80000300800 */
[----:B------:R-:W3:Y:S01]  /*46880*/  LDL.LU.64 R28, [R1+0x2828] ;  /* 0x00282800011c7983 */ /* 0x000ee20000300a00 */
[----:B------:R-:W-:-:S02]  /*46890*/  ISETP.GT.AND P5, PT, R4, 0x65, PT ;  /* 0x000000650400780c */ /* 0x000fc40003fa4270 */
[----:B------:R-:W-:Y:S01]  /*468a0*/  PRMT R5, RZ, 0x7610, R5 ;  /* 0x00007610ff057816 */ /* 0x000fe20000000005 */
[----:B--2---:R0:W-:Y:S04]  /*468b0*/  STL [R1+0xfe8], R0 ;  /* 0x000fe80001007387 */ /* 0x0041e80000100800 */
[----:B0-----:R-:W2:Y:S06]  /*468c0*/  LDL.LU R0, [R1+0x2820] ;  /* 0x0028200001007983 */ /* 0x001eac0000300800 */
[----:B------:R-:W4:Y:S01]  /*468d0*/  @P5 LDG.E.U16 R5, desc[UR6][R26.64] ;  /* 0x000000061a055981 */ /* 0x000f22000c1e1500 */
[----:B---3--:R-:W-:-:S02]  /*468e0*/  PRMT R29, RZ, 0x7610, R29 ;  /* 0x00007610ff1d7816 */ /* 0x008fc4000000001d */
[----:B------:R-:W-:-:S04]  /*468f0*/  PRMT R93, RZ, 0x7610, R93 ;  /* 0x00007610ff5d7816 */ /* 0x000fc8000000005d */
[----:B------:R-:W3:Y:S04]  /*46900*/  @P5 LDG.E.U16 R29, desc[UR6][R30.64] ;  /* 0x000000061e1d5981 */ /* 0x000ee8000c1e1500 */
[----:B------:R-:W4:Y:S01]  /*46910*/  @P5 LDG.E.U16 R93, desc[UR6][R66.64] ;  /* 0x00000006425d5981 */ /* 0x000f22000c1e1500 */
[----:B--2---:R-:W-:-:S03]  /*46920*/  PRMT R0, RZ, 0x7610, R0 ;  /* 0x00007610ff007816 */ /* 0x004fc60000000000 */
[----:B------:R-:W2:Y:S04]  /*46930*/  LDL.LU.64 R30, [R1+0x2818] ;  /* 0x00281800011e7983 */ /* 0x000ea80000300a00 */
[----:B------:R-:W2:Y:S04]  /*46940*/  @P5 LDG.E.U16 R0, desc[UR6][R76.64] ;  /* 0x000000064c005981 */ /* 0x000ea8000c1e1500 */
[----:B---3--:R0:W-:Y:S04]  /*46950*/  STL [R1+0xfe4], R29 ;  /* 0x000fe41d01007387 */ /* 0x0081e80000100800 */
[----:B0-----:R-:W3:Y:S04]  /*46960*/  LDL.LU R29, [R1+0x2810] ;  /* 0x00281000011d7983 */ /* 0x001ee80000300800 */
[----:B------:R-:W3:Y:S04]  /*46970*/  LDL.LU.64 R26, [R1+0x2808] ;  /* 0x00280800011a7983 */ /* 0x000ee80000300a00 */
[----:B----4-:R0:W-:Y:S04]  /*46980*/  STL [R1+0xfe0], R5 ;  /* 0x000fe00501007387 */ /* 0x0101e80000100800 */
[----:B0-----:R-:W4:Y:S04]  /*46990*/  LDL.LU R5, [R1+0x2800] ;  /* 0x0028000001057983 */ /* 0x001f280000300800 */
[----:B------:R-:W3:Y:S04]  /*469a0*/  LDL.LU.64 R66, [R1+0x27f8] ;  /* 0x0027f80001427983 */ /* 0x000ee80000300a00 */
[----:B------:R0:W-:Y:S04]  /*469b0*/  STL [R1+0xfdc], R93 ;  /* 0x000fdc5d01007387 */ /* 0x0001e80000100800 */
[----:B0-----:R-:W3:Y:S04]  /*469c0*/  LDL.LU R93, [R1+0x27f0] ;  /* 0x0027f000015d7983 */ /* 0x001ee80000300800 */
[----:B------:R-:W3:Y:S01]  /*469d0*/  LDL.LU.64 R76, [R1+0x27e8] ;  /* 0x0027e800014c7983 */ /* 0x000ee20000300a00 */
[----:B------:R-:W-:-:S03]  /*469e0*/  ISETP.GT.AND P1, PT, R4, 0x68, PT ;  /* 0x000000680400780c */ /* 0x000fc60003f24270 */
[----:B--2---:R0:W-:Y:S04]  /*469f0*/  STL [R1+0xfd8], R0 ;  /* 0x000fd80001007387 */ /* 0x0041e80000100800 */
[----:B0-----:R-:W2:Y:S01]  /*46a00*/  LDL.LU R0, [R1+0x27e0] ;  /* 0x0027e00001007983 */ /* 0x001ea20000300800 */
[----:B----4-:R-:W-:-:S06]  /*46a10*/  PRMT R5, RZ, 0x7610, R5 ;  /* 0x00007610ff057816 */ /* 0x010fcc0000000005 */
[----:B------:R-:W4:Y:S01]  /*46a20*/  @P1 LDG.E.U16 R5, desc[UR6][R82.64] ;  /* 0x0000000652051981 */ /* 0x000f22000c1e1500 */
[----:B---3--:R-:W-:Y:S02]  /*46a30*/  PRMT R77, RZ, 0x7610, R77 ;  /* 0x00007610ff4d7816 */ /* 0x008fe4000000004d */
        /* <DEDUP_REMOVED lines=18> */
[----:B---3--:R-:W-:Y:S02]  /*46b60*/  PRMT R80, RZ, 0x7610, R80 ;  /* 0x00007610ff507816 */ /* 0x008fe40000000050 */
[----:B------:R-:W-:Y:S02]  /*46b70*/  PRMT R81, RZ, 0x7610, R81 ;  /* 0x00007610ff517816 */ /* 0x000fe40000000051 */
[----:B------:R-:W-:Y:S02]  /*46b80*/  PRMT R93, RZ, 0x7610, R93 ;  /* 0x00007610ff5d7816 */ /* 0x000fe4000000005d */
[----:B------:R-:W3:Y:S04]  /*46b90*/  @P5 LDG.E.U16 R80, desc[UR6][R76.64] ;  /* 0x000000064c505981 */ /* 0x000ee8000c1e1500 */
[----:B------:R-:W4:Y:S04]  /*46ba0*/  @P5 LDG.E.U16 R81, desc[UR6][R82.64] ;  /* 0x0000000652515981 */ /* 0x000f28000c1e1500 */
[----:B------:R-:W4:Y:S04]  /*46bb0*/  @P5 LDG.E.U16 R93, desc[UR6][R78.64] ;  /* 0x000000064e5d5981 */ /* 0x000f28000c1e1500 */
[----:B------:R-:W4:Y:S01]  /*46bc0*/  LDL.LU.64 R76, [R1+0x2798] ;  /* 0x00279800014c7983 */ /* 0x000f220000300a00 */
[----:B--2---:R-:W-:-:S03]  /*46bd0*/  PRMT R0, RZ, 0x7610, R0 ;  /* 0x00007610ff007816 */ /* 0x004fc60000000000 */
[----:B---3--:R0:W-:Y:S04]  /*46be0*/  STL [R1+0xf74], R80 ;  /* 0x000f745001007387 */ /* 0x0081e80000100800 */
[----:B0-----:R-:W2:Y:S04]  /*46bf0*/  LDL.LU R80, [R1+0x2790] ;  /* 0x0027900001507983 */ /* 0x001ea80000300800 */
[----:B------:R-:W3:Y:S04]  /*46c00*/  LDL.LU.64 R82, [R1+0x2788] ;  /* 0x0027880001527983 */ /* 0x000ee80000300a00 */
[----:B----4-:R0:W-:Y:S04]  /*46c10*/  STL [R1+0xf70], R81 ;  /* 0x000f705101007387 */ /* 0x0101e80000100800 */
[----:B------:R1:W4:Y:S04]  /*46c20*/  @P5 LDG.E.U16 R0, desc[UR6][R76.64] ;  /* 0x000000064c005981 */ /* 0x000328000c1e1500 */
[----:B0-----:R-:W2:Y:S04]  /*46c30*/  LDL.LU R81, [R1+0x2780] ;  /* 0x0027800001517983 */ /* 0x001ea80000300800 */
[----:B------:R-:W2:Y:S04]  /*46c40*/  LDL.LU.64 R78, [R1+0x2778] ;  /* 0x00277800014e7983 */ /* 0x000ea80000300a00 */
[----:B------:R0:W-:Y:S04]  /*46c50*/  STL [R1+0xf6c], R93 ;  /* 0x000f6c5d01007387 */ /* 0x0001e80000100800 */
[----:B0-----:R-:W2:Y:S04]  /*46c60*/  LDL.LU R93, [R1+0x2770] ;  /* 0x00277000015d7983 */ /* 0x001ea80000300800 */
[----:B------:R-:W1:Y:S01]  /*46c70*/  LDL.LU.64 R76, [R1+0x2768] ;  /* 0x00276800014c7983 */ /* 0x000e620000300a00 */
[----:B------:R-:W-:-:S02]  /*46c80*/  ISETP.GT.AND P1, PT, R4, 0x78, PT ;  /* 0x000000780400780c */ /* 0x000fc40003f24270 */
[----:B-1----:R-:W-:Y:S02]  /*46c90*/  PRMT R76, RZ, 0x7610, R76 ;  /* 0x00007610ff4c7816 */ /* 0x002fe4000000004c */
[----:B------:R-:W-:-:S09]  /*46ca0*/  PRMT R77, RZ, 0x7610, R77 ;  /* 0x00007610ff4d7816 */ /* 0x000fd2000000004d */
[----:B---3--:R-:W3:Y:S04]  /*46cb0*/  @P1 LDG.E.U16 R76, desc[UR6][R82.64] ;  /* 0x00000006524c1981 */ /* 0x008ee8000c1e1500 */
[----:B--2---:R-:W2:Y:S04]  /*46cc0*/  @P1 LDG.E.U16 R77, desc[UR6][R80.64] ;  /* 0x00000006504d1981 */ /* 0x004ea8000c1e1500 */
[----:B----4-:R0:W-:Y:S01]  /*46cd0*/  STL [R1+0xf68], R0 ;  /* 0x000f680001007387 */ /* 0x0101e20000100800 */
[----:B------:R-:W-:-:S06]  /*46ce0*/  PRMT R93, RZ, 0x7610, R93 ;  /* 0x00007610ff5d7816 */ /* 0x000fcc000000005d */
[----:B------:R-:W4:Y:S04]  /*46cf0*/  @P1 LDG.E.U16 R93, desc[UR6][R78.64] ;  /* 0x000000064e5d1981 */ /* 0x000f28000c1e1500 */
[----:B0-----:R-:W2:Y:S04]  /*46d00*/  LDL.LU R0, [R1+0x2760] ;  /* 0x0027600001007983 */ /* 0x001ea80000300800 */
[----:B---3--:R0:W-:Y:S04]  /*46d10*/  STL [R1+0xf14], R76 ;  /* 0x000f144c01007387 */ /* 0x0081e80000100800 */
[----:B0-----:R-:W3:Y:S04]  /*46d20*/  LDL.LU R76, [R1+0x275c] ;  /* 0x00275c00014c7983 */ /* 0x001ee80000300800 */
[----:B------:R-:W-:Y:S04]  /*46d30*/  STL [R1+0x213c], R82 ;  /* 0x00213c5201007387 */ /* 0x000fe80000100800 */
[----:B------:R-:W-:Y:S04]  /*46d40*/  STL [R1+0x220c], R82 ;  /* 0x00220c5201007387 */ /* 0x000fe80000100800 */
[----:B------:R-:W-:Y:S04]  /*46d50*/  STL [R1+0x23f8], R82 ;  /* 0x0023f85201007387 */ /* 0x000fe80000100800 */
[----:B------:R-:W-:Y:S04]  /*46d60*/  STL [R1+0x2138], R83 ;  /* 0x0021385301007387 */ /* 0x000fe80000100800 */
[----:B------:R-:W-:Y:S04]  /*46d70*/  STL [R1+0x2210], R83 ;  /* 0x0022105301007387 */ /* 0x000fe80000100800 */
[----:B------:R-:W-:Y:S04]  /*46d80*/  STL [R1+0x23fc], R83 ;  /* 0x0023fc5301007387 */ /* 0x000fe80000100800 */
[----:B--2---:R0:W-:Y:S04]  /*46d90*/  STL [R1+0xf10], R77 ;  /* 0x000f104d01007387 */ /* 0x0041e80000100800 */
[----:B0-----:R-:W3:Y:S04]  /*46da0*/  LDL.LU R77, [R1+0x2758] ;  /* 0x00275800014d7983 */ /* 0x001ee80000300800 */
[----:B------:R-:W-:Y:S01]  /*46db0*/  STL [R1+0x2144], R80 ;  /* 0x0021445001007387 */ /* 0x000fe20000100800 */
[----:B------:R-:W-:-:S03]  /*46dc0*/  PRMT R0, RZ, 0x7610, R0 ;  /* 0x00007610ff007816 */ /* 0x000fc60000000000 */
[----:B------:R-:W-:Y:S04]  /*46dd0*/  STL [R1+0x2214], R80 ;  /* 0x0022145001007387 */ /* 0x000fe80000100800 */
[----:B------:R-:W-:Y:S04]  /*46de0*/  STL [R1+0x2400], R80 ;  /* 0x0024005001007387 */ /* 0x000fe80000100800 */
[----:B------:R-:W-:Y:S04]  /*46df0*/  STL [R1+0x2140], R81 ;  /* 0x0021405101007387 */ /* 0x000fe80000100800 */
[----:B------:R-:W-:Y:S04]  /*46e00*/  STL [R1+0x2218], R81 ;  /* 0x0022185101007387 */ /* 0x000fe80000100800 */
[----:B------:R-:W-:Y:S04]  /*46e10*/  STL [R1+0x2404], R81 ;  /* 0x0024045101007387 */ /* 0x000fe80000100800 */
[----:B----4-:R0:W-:Y:S04]  /*46e20*/  STL [R1+0xf0c], R93 ;  /* 0x000f0c5d01007387 */ /* 0x0101e80000100800 */
[----:B0-----:R-:W2:Y:S04]  /*46e30*/  LDL.LU R93, [R1+0x2754] ;  /* 0x00275400015d7983 */ /* 0x001ea80000300800 */
[----:B---3--:R-:W3:Y:S01]  /*46e40*/  @P1 LDG.E.U16 R0, desc[UR6][R76.64] ;  /* 0x000000064c001981 */ /* 0x008ee2000c1e1500 */
[----:B------:R-:W-:-:S02]  /*46e50*/  ISETP.GT.AND P4, PT, R4, 0x66, PT ;  /* 0x000000660400780c */ /* 0x000fc40003f84270 */
[----:B------:R-:W-:Y:S01]  /*46e60*/  PRMT R39, RZ, 0x7610, R39 ;  /* 0x00007610ff277816 */ /* 0x000fe20000000027 */
[----:B------:R-:W-:Y:S04]  /*46e70*/  STL [R1+0x214c], R78 ;  /* 0x00214c4e01007387 */ /* 0x000fe80000100800 */
[----:B------:R-:W-:Y:S04]  /*46e80*/  STL [R1+0x221c], R78 ;  /* 0x00221c4e01007387 */ /* 0x000fe80000100800 */
[----:B------:R-:W-:Y:S01]  /*46e90*/  STL [R1+0x2148], R79 ;  /* 0x0021484f01007387 */ /* 0x000fe20000100800 */
[----:B------:R-:W-:-:S03]  /*46ea0*/  PRMT R5, RZ, 0x7610, R5 ;  /* 0x00007610ff057816 */ /* 0x000fc60000000005 */
[----:B------:R-:W-:Y:S04]  /*46eb0*/  STL [R1+0x2220], R79 ;  /* 0x0022204f01007387 */ /* 0x000fe80000100800 */
[----:B------:R-:W-:Y:S04]  /*46ec0*/  STL [R1+0x2408], R79 ;  /* 0x0024084f01007387 */ /* 0x000fe80000100800 */
[----:B------:R-:W4:Y:S04]  /*46ed0*/  @P4 LDG.E.U16 R39, desc[UR6][R40.64] ;  /* 0x0000000628274981 */ /* 0x000f28000c1e1500 */
[----:B------:R-:W4:Y:S01]  /*46ee0*/  @P4 LDG.E.U16 R5, desc[UR6][R42.64] ;  /* 0x000000062a054981 */ /* 0x000f22000c1e1500 */
[----:B--2---:R-:W-:-:S06]  /*46ef0*/  PRMT R93, RZ, 0x7610, R93 ;  /* 0x00007610ff5d7816 */ /* 0x004fcc000000005d */
[----:B------:R-:W2:Y:S04]  /*46f00*/  @P4 LDG.E.U16 R93, desc[UR6][R52.64] ;  /* 0x00000006345d4981 */ /* 0x000ea8000c1e1500 */
[----:B---3--:R0:W-:Y:S04]  /*46f10*/  STL [R1+0xf08], R0 ;  /* 0x000f080001007387 */ /* 0x0081e80000100800 */
[----:B0-----:R-:W3:Y:S04]  /*46f20*/  LDL.LU R0, [R1+0x2750] ;  /* 0x0027500001007983 */ /* 0x001ee80000300800 */
[----:B------:R-:W-:Y:S04]  /*46f30*/  STL [R1+0x2154], R76 ;  /* 0x0021544c01007387 */ /* 0x000fe80000100800 */
[----:B------:R-:W-:Y:S04]  /*46f40*/  STL [R1+0x2224], R76 ;  /* 0x0022244c01007387 */ /* 0x000fe80000100800 */
[----:B------:R-:W-:Y:S04]  /*46f50*/  STL [R1+0x240c], R76 ;  /* 0x00240c4c01007387 */ /* 0x000fe80000100800 */
[----:B------:R-:W-:Y:S04]  /*46f60*/  STL [R1+0x2150], R77 ;  /* 0x0021504d01007387 */ /* 0x000fe80000100800 */
[----:B------:R-:W3:Y:S04]  /*46f70*/  LDL.LU.64 R40, [R1+0x2748] ;  /* 0x0027480001287983 */ /* 0x000ee80000300a00 */
[----:B----4-:R0:W-:Y:S04]  /*46f80*/  STL [R1+0x1594], R39 ;  /* 0x0015942701007387 */ /* 0x0101e80000100800 */
[----:B0-----:R-:W4:Y:S04]  /*46f90*/  LDL.LU R39, [R1+0x2740] ;  /* 0x0027400001277983 */ /* 0x001f280000300800 */
[----:B------:R-:W4:Y:S04]  /*46fa0*/  LDL.LU.64 R42, [R1+0x2738] ;  /* 0x00273800012a7983 */ /* 0x000f280000300a00 */
[----:B------:R0:W-:Y:S04]  /*46fb0*/  STL [R1+0x1590], R5 ;  /* 0x0015900501007387 */ /* 0x0001e80000100800 */
[----:B0-----:R-:W4:Y:S04]  /*46fc0*/  LDL.LU R5, [R1+0x2730] ;  /* 0x0027300001057983 */ /* 0x001f280000300800 */
[----:B------:R-:W4:Y:S04]  /*46fd0*/  LDL.LU.64 R52, [R1+0x2728] ;  /* 0x0027280001347983 */ /* 0x000f280000300a00 */
[----:B--2---:R0:W-:Y:S04]  /*46fe0*/  STL [R1+0x158c], R93 ;  /* 0x00158c5d01007387 */ /* 0x0041e80000100800 */
[----:B0-----:R-:W2:Y:S01]  /*46ff0*/  LDL.LU R93, [R1+0x2720] ;  /* 0x00272000015d7983 */ /* 0x001ea20000300800 */
[----:B---3--:R-:W-:-:S06]  /*47000*/  PRMT R0, RZ, 0x7610, R0 ;  /* 0x00007610ff007816 */ /* 0x008fcc0000000000 */
[----:B------:R-:W3:Y:S04]  /*47010*/  @P4 LDG.E.U16 R0, desc[UR6][R70.64] ;  /* 0x0000000646004981 */ /* 0x000ee8000c1e1500 */
[----:B------:R-:W3:Y:S01]  /*47020*/  LDL.LU.64 R70, [R1+0x2718] ;  /* 0x0027180001467983 */ /* 0x000ee20000300a00 */
[----:B------:R-:W-:Y:S02]  /*47030*/  ISETP.GT.AND P3, PT, R4, 0x67, PT ;  /* 0x000000670400780c */ /* 0x000fe40003f64270 */
[----:B----4-:R-:W-:-:S11]  /*47040*/  PRMT R5, RZ, 0x7610, R5 ;  /* 0x00007610ff057816 */ /* 0x010fd60000000005 */
[----:B------:R-:W4:Y:S01]  /*47050*/  @P3 LDG.E.U16 R5, desc[UR6][R68.64] ;  /* 0x0000000644053981 */ /* 0x000f22000c1e1500 */
[----:B--2---:R-:W-:-:S06]  /*47060*/  PRMT R93, RZ, 0x7610, R93 ;  /* 0x00007610ff5d7816 */ /* 0x004fcc000000005d */
[----:B------:R-:W2:Y:S04]  /*47070*/  @P3 LDG.E.U16 R93, desc[UR6][R64.64] ;  /* 0x00000006405d3981 */ /* 0x000ea8000c1e1500 */
[----:B---3--:R0:W-:Y:S01]  /*47080*/  STL [R1+0x1588], R0 ;  /* 0x0015880001007387 */ /* 0x0081e20000100800 */
[----:B------:R-:W-:-:S03]  /*47090*/  PRMT R71, RZ, 0x7610, R71 ;  /* 0x00007610ff477816 */ /* 0x000fc60000000047 */
[----:B0-----:R-:W3:Y:S04]  /*470a0*/  LDL.LU R0, [R1+0x2710] ;  /* 0x0027100001007983 */ /* 0x001ee80000300800 */
[----:B------:R-:W2:Y:S04]  /*470b0*/  @P3 LDG.E.U16 R71, desc[UR6][R74.64] ;  /* 0x000000064a473981 */ /* 0x000ea8000c1e1500 */
[----:B------:R-:W4:Y:S01]  /*470c0*/  LDL.LU.64 R74, [R1+0x2708] ;  /* 0x00270800014a7983 */ /* 0x000f220000300a00 */
[----:B---3--:R-:W-:-:S03]  /*470d0*/  PRMT R0, RZ, 0x7610, R0 ;  /* 0x00007610ff007816 */ /* 0x008fc60000000000 */
[----:B--2---:R0:W-:Y:S04]  /*470e0*/  STL [R1+0x1584], R71 ;  /* 0x0015844701007387 */ /* 0x0041e80000100800 */
[----:B------:R-:W2:Y:S04]  /*470f0*/  @P3 LDG.E.U16 R0, desc[UR6][R62.64] ;  /* 0x000000063e003981 */ /* 0x000ea8000c1e1500 */
        /* <DEDUP_REMOVED lines=16> */
[----:B------:R-:W4:Y:S04]  /*47200*/  @P5 LDG.E.U16 R93, desc[UR6][R60.64] ;  /* 0x000000063c5d5981 */ /* 0x000f28000c1e1500 */
[----:B------:R-:W4:Y:S01]  /*47210*/  LDL.LU.64 R18, [R1+0x26c8] ;  /* 0x0026c80001127983 */ /* 0x000f220000300a00 */
[----:B--2---:R-:W-:-:S06]  /*47220*/  PRMT R0, RZ, 0x7610, R0 ;  /* 0x00007610ff007816 */ /* 0x004fcc0000000000 */
        /* <DEDUP_REMOVED lines=62> */
[----:B--2---:R-:W-:-:S06]  /*47610*/  PRMT R0, RZ, 0x7610, R0 ;  /* 0x00007610ff007816 */ /* 0x004fcc0000000000 */
[----:B------:R0:W2:Y:S04]  /*47620*/  @P1 LDG.E.U16 R0, desc[UR6][R68.64] ;  /* 0x0000000644001981 */ /* 0x0000a8000c1e1500 */
[----:B---3--:R1:W-:Y:S04]  /*47630*/  STL [R1+0xf64], R72 ;  /* 0x000f644801007387 */ /* 0x0083e80000100800 */
[----:B-1----:R-:W3:Y:S04]  /*47640*/  LDL.LU R72, [R1+0x2600] ;  /* 0x0026000001487983 */ /* 0x002ee80000300800 */
[----:B------:R-:W2:Y:S04]  /*47650*/  LDL.LU.64 R74, [R1+0x25f8] ;  /* 0x0025f800014a7983 */ /* 0x000ea80000300a00 */
[----:B----4-:R1:W-:Y:S04]  /*47660*/  STL [R1+0xf60], R73 ;  /* 0x000f604901007387 */ /* 0x0103e80000100800 */
[----:B-1----:R-:W3:Y:S04]  /*47670*/  LDL.LU R73, [R1+0x25f0] ;  /* 0x0025f00001497983 */ /* 0x002ee80000300800 */
[----:B------:R-:W4:Y:S04]  /*47680*/  LDL.LU.64 R70, [R1+0x25e8] ;  /* 0x0025e80001467983 */ /* 0x000f280000300a00 */
[----:B------:R1:W-:Y:S04]  /*47690*/  STL [R1+0xf5c], R93 ;  /* 0x000f5c5d01007387 */ /* 0x0003e80000100800 */
[----:B-1----:R-:W2:Y:S04]  /*476a0*/  LDL.LU R93, [R1+0x25e0] ;  /* 0x0025e000015d7983 */ /* 0x002ea80000300800 */
[----:B------:R-:W0:Y:S01]  /*476b0*/  LDL.LU.64 R68, [R1+0x25d8] ;  /* 0x0025d80001447983 */ /* 0x000e220000300a00 */
[----:B------:R-:W-:-:S02]  /*476c0*/  ISETP.GT.AND P4, PT, R4, 0x79, PT ;  /* 0x000000790400780c */ /* 0x000fc40003f84270 */
[----:B0-----:R-:W-:Y:S02]  /*476d0*/  PRMT R68, RZ, 0x7610, R68 ;  /* 0x00007610ff447816 */ /* 0x001fe40000000044 */
[----:B------:R-:W-:-:S09]  /*476e0*/  PRMT R69, RZ, 0x7610, R69 ;  /* 0x00007610ff457816 */ /* 0x000fd20000000045 */
[----:B--2---:R-:W2:Y:S04]  /*476f0*/  @P4 LDG.E.U16 R68, desc[UR6][R74.64] ;  /* 0x000000064a444981 */ /* 0x004ea8000c1e1500 */
[----:B---3--:R-:W3:Y:S04]  /*47700*/  @P4 LDG.E.U16 R69, desc[UR6][R72.64] ;  /* 0x0000000648454981 */ /* 0x008ee8000c1e1500 */
[----:B------:R0:W-:Y:S01]  /*47710*/  STL [R1+0xf58], R0 ;  /* 0x000f580001007387 */ /* 0x0001e20000100800 */
[----:B------:R-:W-:-:S06]  /*47720*/  PRMT R93, RZ, 0x7610, R93 ;  /* 0x00007610ff5d7816 */ /* 0x000fcc000000005d */
[----:B----4-:R-:W4:Y:S04]  /*47730*/  @P4 LDG.E.U16 R93, desc[UR6][R70.64] ;  /* 0x00000006465d4981 */ /* 0x010f28000c1e1500 */
[----:B0-----:R-:W3:Y:S04]  /*47740*/  LDL.LU R0, [R1+0x25d0] ;  /* 0x0025d00001007983 */ /* 0x001ee80000300800 */
[----:B--2---:R0:W-:Y:S04]  /*47750*/  STL [R1+0xf04], R68 ;  /* 0x000f044401007387 */ /* 0x0041e80000100800 */
[----:B0-----:R-:W2:Y:S04]  /*47760*/  LDL.LU R68, [R1+0x25cc] ;  /* 0x0025cc0001447983 */ /* 0x001ea80000300800 */
[----:B------:R-:W-:Y:S04]  /*47770*/  STL [R1+0x215c], R74 ;  /* 0x00215c4a01007387 */ /* 0x000fe80000100800 */
[----:B------:R-:W-:Y:S04]  /*47780*/  STL [R1+0x2228], R74 ;  /* 0x0022284a01007387 */ /* 0x000fe80000100800 */
[----:B------:R-:W-:Y:S04]  /*47790*/  STL [R1+0x2410], R74 ;  /* 0x0024104a01007387 */ /* 0x000fe80000100800 */
[----:B------:R-:W-:Y:S04]  /*477a0*/  STL [R1+0x2158], R75 ;  /* 0x0021584b01007387 */ /* 0x000fe80000100800 */
[----:B------:R-:W-:Y:S04]  /*477b0*/  STL [R1+0x222c], R75 ;  /* 0x00222c4b01007387 */ /* 0x000fe80000100800 */
[----:B------:R-:W-:Y:S04]  /*477c0*/  STL [R1+0x2414], R75 ;  /* 0x0024144b01007387 */ /* 0x000fe80000100800 */
[----:B---3--:R0:W-:Y:S04]  /*477d0*/  STL [R1+0xf00], R69 ;  /* 0x000f004501007387 */ /* 0x0081e80000100800 */
[----:B0-----:R-:W2:Y:S04]  /*477e0*/  LDL.LU R69, [R1+0x25c8] ;  /* 0x0025c80001457983 */ /* 0x001ea80000300800 */
[----:B------:R-:W-:Y:S04]  /*477f0*/  STL [R1+0x2164], R72 ;  /* 0x0021644801007387 */ /* 0x000fe80000100800 */
[----:B------:R-:W-:Y:S04]  /*47800*/  STL [R1+0x2230], R72 ;  /* 0x0022304801007387 */ /* 0x000fe80000100800 */
[----:B------:R-:W-:Y:S04]  /*47810*/  STL [R1+0x2418], R72 ;  /* 0x0024184801007387 */ /* 0x000fe80000100800 */
[----:B------:R-:W-:Y:S04]  /*47820*/  STL [R1+0x2160], R73 ;  /* 0x0021604901007387 */ /* 0x000fe80000100800 */
[----:B------:R-:W-:Y:S01]  /*47830*/  STL [R1+0x2234], R73 ;  /* 0x0022344901007387 */ /* 0x000fe20000100800 */
[----:B------:R-:W-:-:S03]  /*47840*/  PRMT R0, RZ, 0x7610, R0 ;  /* 0x00007610ff007816 */ /* 0x000fc60000000000 */
[----:B------:R-:W-:Y:S04]  /*47850*/  STL [R1+0x241c], R73 ;  /* 0x00241c4901007387 */ /* 0x000fe80000100800 */
[----:B----4-:R0:W-:Y:S01]  /*47860*/  STL [R1+0xefc], R93 ;  /* 0x000efc5d01007387 */ /* 0x0101e20000100800 */
[----:B------:R-:W-:-:S03]  /*47870*/  ISETP.GT.AND P3, PT, R4, 0x6c, PT ;  /* 0x0000006c0400780c */ /* 0x000fc60003f64270 */
[----:B0-----:R-:W3:Y:S04]  /*47880*/  LDL.LU R93, [R1+0x25c4] ;  /* 0x0025c400015d7983 */ /* 0x001ee80000300800 */
[----:B------:R-:W-:Y:S04]  /*47890*/  STL [R1+0x216c], R70 ;  /* 0x00216c4601007387 */ /* 0x000fe80000100800 */
[----:B------:R-:W-:Y:S04]  /*478a0*/  STL [R1+0x2238], R70 ;  /* 0x0022384601007387 */ /* 0x000fe80000100800 */
[----:B------:R-:W-:Y:S04]  /*478b0*/  STL [R1+0x2420], R70 ;  /* 0x0024204601007387 */ /* 0x000fe80000100800 */
[----:B------:R-:W-:Y:S04]  /*478c0*/  STL [R1+0x2168], R71 ;  /* 0x0021684701007387 */ /* 0x000fe80000100800 */
[----:B------:R-:W-:Y:S04]  /*478d0*/  STL [R1+0x223c], R71 ;  /* 0x00223c4701007387 */ /* 0x000fe80000100800 */
[----:B------:R0:W-:Y:S01]  /*478e0*/  STL [R1+0x2424], R71 ;  /* 0x0024244701007387 */ /* 0x0001e20000100800 */
[----:B------:R-:W-:-:S02]  /*478f0*/  PRMT R86, RZ, 0x7610, R86 ;  /* 0x00007610ff567816 */ /* 0x000fc40000000056 */
[----:B------:R-:W-:Y:S02]  /*47900*/  PRMT R85, RZ, 0x7610, R85 ;  /* 0x00007610ff557816 */ /* 0x000fe40000000055 */
[----:B------:R-:W-:Y:S02]  /*47910*/  PRMT R84, RZ, 0x7610, R84 ;  /* 0x00007610ff547816 */ /* 0x000fe40000000054 */
[----:B------:R-:W4:Y:S04]  /*47920*/  @P3 LDG.E.U16 R86, desc[UR6][R10.64] ;  /* 0x000000060a563981 */ /* 0x000f28000c1e1500 */
[----:B------:R-:W3:Y:S04]  /*47930*/  @P3 LDG.E.U16 R85, desc[UR6][R50.64] ;  /* 0x0000000632553981 */ /* 0x000ee8000c1e1500 */
[----:B------:R-:W3:Y:S01]  /*47940*/  @P3 LDG.E.U16 R84, desc[UR6][R48.64] ;  /* 0x0000000630543981 */ /* 0x000ee2000c1e1500 */
[----:B0-----:R-:W-:-:S06]  /*47950*/  PRMT R71, RZ, 0x7610, R71 ;  /* 0x00007610ff477816 */ /* 0x001fcc0000000047 */
[----:B------:R-:W3:Y:S04]  /*47960*/  @P3 LDG.E.U16 R71, desc[UR6][R12.64] ;  /* 0x000000060c473981 */ /* 0x000ee8000c1e1500 */
[----:B--2---:R-:W2:Y:S01]  /*47970*/  @P4 LDG.E.U16 R0, desc[UR6][R68.64] ;  /* 0x0000000644004981 */ /* 0x004ea2000c1e1500 */
[----:B------:R-:W-:Y:S02]  /*47980*/  ISETP.GT.AND P1, PT, R4, 0x6d, PT ;  /* 0x0000006d0400780c */ /* 0x000fe40003f24270 */
[----:B------:R-:W-:Y:S02]  /*47990*/  PRMT R79, RZ, 0x7610, R79 ;  /* 0x00007610ff4f7816 */ /* 0x000fe4000000004f */
[----:B------:R-:W-:Y:S02]  /*479a0*/  PRMT R81, RZ, 0x7610, R81 ;  /* 0x00007610ff517816 */ /* 0x000fe40000000051 */
[----:B------:R-:W-:-:S02]  /*479b0*/  PRMT R80, RZ, 0x7610, R80 ;  /* 0x00007610ff507816 */ /* 0x000fc40000000050 */
[----:B------:R-:W-:-:S05]  /*479c0*/  PRMT R83, RZ, 0x7610, R83 ;  /* 0x00007610ff537816 */ /* 0x000fca0000000053 */
[----:B------:R-:W3:Y:S04]  /*479d0*/  @P1 LDG.E.U16 R79, desc[UR6][R46.64] ;  /* 0x000000062e4f1981 */ /* 0x000ee8000c1e1500 */
[----:B------:R-:W3:Y:S04]  /*479e0*/  @P1 LDG.E.U16 R81, desc[UR6][R44.64] ;  /* 0x000000062c511981 */ /* 0x000ee8000c1e1500 */
[----:B------:R-:W3:Y:S04]  /*479f0*/  @P1 LDG.E.U16 R80, desc[UR6][R8.64] ;  /* 0x0000000608501981 */ /* 0x000ee8000c1e1500 */
[----:B------:R-:W3:Y:S01]  /*47a00*/  @P1 LDG.E.U16 R83, desc[UR6][R6.64] ;  /* 0x0000000606531981 */ /* 0x000ee2000c1e1500 */
[----:B------:R-:W-:-:S02]  /*47a10*/  ISETP.GT.AND P1, PT, R4, 0x72, PT ;  /* 0x000000720400780c */ /* 0x000fc40003f24270 */
[----:B------:R-:W-:Y:S02]  /*47a20*/  ISETP.GT.AND P4, PT, R4, 0x6e, PT ;  /* 0x0000006e0400780c */ /* 0x000fe40003f84270 */
[----:B------:R-:W-:Y:S02]  /*47a30*/  PRMT R78, RZ, 0x7610, R78 ;  /* 0x00007610ff4e7816 */ /* 0x000fe4000000004e */
[----:B------:R-:W-:Y:S02]  /*47a40*/  PRMT R75, RZ, 0x7610, R75 ;  /* 0x00007610ff4b7816 */ /* 0x000fe4000000004b */
[----:B------:R-:W-:-:S05]  /*47a50*/  PRMT R74, RZ, 0x7610, R74 ;  /* 0x00007610ff4a7816 */ /* 0x000fca000000004a */
[----:B------:R-:W3:Y:S04]  /*47a60*/  @P1 LDG.E.U16 R78, desc[UR6][R64.64] ;  /* 0x00000006404e1981 */ /* 0x000ee8000c1e1500 */
[----:B------:R-:W4:Y:S04]  /*47a70*/  @P1 LDG.E.U16 R75, desc[UR6][R18.64] ;  /* 0x00000006124b1981 */ /* 0x000f28000c1e1500 */
[----:B------:R-:W4:Y:S04]  /*47a80*/  @P1 LDG.E.U16 R74, desc[UR6][R62.64] ;  /* 0x000000063e4a1981 */ /* 0x000f28000c1e1500 */
        /* <DEDUP_REMOVED lines=8> */
[----:B------:R-:W2:Y:S04]  /*47b10*/  LDL.LU.64 R12, [R1+0x25b8] ;  /* 0x0025b800010c7983 */ /* 0x000ea80000300a00 */
[----:B---3--:R-:W-:Y:S04]  /*47b20*/  STL [R1+0x2460], R71 ;  /* 0x0024604701007387 */ /* 0x008fe80000100800 */
[----:B------:R-:W3:Y:S04]  /*47b30*/  LDL.LU.64 R10, [R1+0x25b0] ;  /* 0x0025b000010a7983 */ /* 0x000ee80000300a00 */
[----:B----4-:R-:W-:Y:S04]  /*47b40*/  STL [R1+0x2464], R86 ;  /* 0x0024645601007387 */ /* 0x010fe80000100800 */
[----:B------:R-:W4:Y:S04]  /*47b50*/  LDL.LU.64 R50, [R1+0x25a8] ;  /* 0x0025a80001327983 */ /* 0x000f280000300a00 */
[----:B------:R-:W-:Y:S04]  /*47b60*/  STL [R1+0x2468], R85 ;  /* 0x0024685501007387 */ /* 0x000fe80000100800 */
[----:B------:R-:W2:Y:S04]  /*47b70*/  LDL.LU.64 R48, [R1+0x25a0] ;  /* 0x0025a00001307983 */ /* 0x000ea80000300a00 */
[----:B------:R0:W-:Y:S04]  /*47b80*/  STL [R1+0x246c], R84 ;  /* 0x00246c5401007387 */ /* 0x0001e80000100800 */
[----:B------:R-:W2:Y:S01]  /*47b90*/  LDL.LU.64 R46, [R1+0x2598] ;  /* 0x00259800012e7983 */ /* 0x000ea20000300a00 */
[----:B0-----:R-:W-:-:S06]  /*47ba0*/  PRMT R84, RZ, 0x7610, R84 ;  /* 0x00007610ff547816 */ /* 0x001fcc0000000054 */
[----:B------:R-:W2:Y:S01]  /*47bb0*/  @P4 LDG.E.U16 R84, desc[UR6][R34.64] ;  /* 0x0000000622544981 */ /* 0x000ea2000c1e1500 */
[----:B------:R-:W-:-:S03]  /*47bc0*/  ISETP.GT.AND P3, PT, R4, 0x6f, PT ;  /* 0x0000006f0400780c */ /* 0x000fc60003f64270 */
[----:B------:R0:W-:Y:S04]  /*47bd0*/  STL [R1+0x2430], R79 ;  /* 0x0024304f01007387 */ /* 0x0001e80000100800 */
[----:B------:R-:W3:Y:S04]  /*47be0*/  LDL.LU.64 R44, [R1+0x2590] ;  /* 0x00259000012c7983 */ /* 0x000ee80000300a00 */
[----:B------:R1:W-:Y:S04]  /*47bf0*/  STL [R1+0x2434], R81 ;  /* 0x0024345101007387 */ /* 0x0003e80000100800 */
[----:B------:R-:W3:Y:S04]  /*47c00*/  LDL.LU.64 R8, [R1+0x2588] ;  /* 0x0025880001087983 */ /* 0x000ee80000300a00 */
[----:B------:R1:W-:Y:S01]  /*47c10*/  STL [R1+0x244c], R80 ;  /* 0x00244c5001007387 */ /* 0x0003e20000100800 */
[----:B------:R-:W-:-:S03]  /*47c20*/  PRMT R43, RZ, 0x7610, R43 ;  /* 0x00007610ff2b7816 */ /* 0x000fc6000000002b */
[----:B------:R-:W3:Y:S01]  /*47c30*/  LDL.LU.64 R6, [R1+0x2580] ;  /* 0x0025800001067983 */ /* 0x000ee20000300a00 */
[----:B------:R-:W-:Y:S02]  /*47c40*/  PRMT R42, RZ, 0x7610, R42 ;  /* 0x00007610ff2a7816 */ /* 0x000fe4000000002a */
[----:B0-----:R-:W-:Y:S02]  /*47c50*/  PRMT R79, RZ, 0x7610, R79 ;  /* 0x00007610ff4f7816 */ /* 0x001fe4000000004f */
[----:B-1----:R-:W-:Y:S02]  /*47c60*/  PRMT R81, RZ, 0x7610, R81 ;  /* 0x00007610ff517816 */ /* 0x002fe40000000051 */
[----:B------:R-:W-:Y:S01]  /*47c70*/  PRMT R80, RZ, 0x7610, R80 ;  /* 0x00007610ff507816 */ /* 0x000fe20000000050 */
[----:B------:R-:W-:Y:S04]  /*47c80*/  STL [R1+0x2450], R83 ;  /* 0x0024505301007387 */ /* 0x000fe80000100800 */
[----:B------:R-:W3:Y:S04]  /*47c90*/  LDL.LU.64 R34, [R1+0x2578] ;  /* 0x0025780001227983 */ /* 0x000ee80000300a00 */
[----:B------:R-:W3:Y:S04]  /*47ca0*/  @P4 LDG.E.U16 R81, desc[UR6][R32.64] ;  /* 0x0000000620514981 */ /* 0x000ee8000c1e1500 */
[----:B------:R-:W3:Y:S04]  /*47cb0*/  @P4 LDG.E.U16 R80, desc[UR6][R30.64] ;  /* 0x000000061e504981 */ /* 0x000ee8000c1e1500 */
[----:B------:R-:W3:Y:S04]  /*47cc0*/  @P4 LDG.E.U16 R79, desc[UR6][R28.64] ;  /* 0x000000061c4f4981 */ /* 0x000ee8000c1e1500 */
[----:B------:R-:W3:Y:S04]  /*47cd0*/  @P3 LDG.E.U16 R43, desc[UR6][R26.64] ;  /* 0x000000061a2b3981 */ /* 0x000ee8000c1e1500 */
[----:B------:R-:W3:Y:S04]  /*47ce0*/  @P3 LDG.E.U16 R42, desc[UR6][R66.64] ;  /* 0x00000006422a3981 */ /* 0x000ee8000c1e1500 */
[----:B------:R-:W3:Y:S04]  /*47cf0*/  LDL.LU.64 R32, [R1+0x2570] ;  /* 0x0025700001207983 */ /* 0x000ee80000300a00 */
[----:B------:R-:W3:Y:S04]  /*47d00*/  LDL.LU.64 R30, [R1+0x2568] ;  /* 0x00256800011e7983 */ /* 0x000ee80000300a00 */
[----:B------:R-:W3:Y:S04]  /*47d10*/  LDL.LU.64 R28, [R1+0x2560] ;  /* 0x00256000011c7983 */ /* 0x000ee80000300a00 */
[----:B------:R-:W3:Y:S04]  /*47d20*/  LDL.LU.64 R26, [R1+0x2558] ;  /* 0x00255800011a7983 */ /* 0x000ee80000300a00 */
[----:B------:R-:W3:Y:S04]  /*47d30*/  LDL.LU.64 R66, [R1+0x2550] ;  /* 0x0025500001427983 */ /* 0x000ee80000300a00 */
[----:B------:R-:W4:Y:S01]  /*47d40*/  LDL.LU.64 R64, [R1+0x2548] ;  /* 0x0025480001407983 */ /* 0x000f220000300a00 */
[----:B------:R-:W-:-:S03]  /*47d50*/  PRMT R72, RZ, 0x7610, R72 ;  /* 0x00007610ff487816 */ /* 0x000fc60000000048 */
[----:B------:R-:W-:Y:S04]  /*47d60*/  STL [R1+0x24b8], R78 ;  /* 0x0024b84e01007387 */ /* 0x000fe80000100800 */
[----:B------:R-:W-:Y:S04]  /*47d70*/  STL [R1+0x24bc], R75 ;  /* 0x0024bc4b01007387 */ /* 0x000fe80000100800 */
[----:B------:R-:W4:Y:S04]  /*47d80*/  LDL.LU.64 R62, [R1+0x2540] ;  /* 0x00254000013e7983 */ /* 0x000f280000300a00 */
[----:B------:R-:W-:Y:S04]  /*47d90*/  STL [R1+0x24c0], R74 ;  /* 0x0024c04a01007387 */ /* 0x000fe80000100800 */
[----:B------:R-:W4:Y:S04]  /*47da0*/  @P1 LDG.E.U16 R72, desc[UR6][R60.64] ;  /* 0x000000063c481981 */ /* 0x000f28000c1e1500 */
[----:B--2---:R-:W-:Y:S04]  /*47db0*/  STL [R1+0x1574], R84 ;  /* 0x0015745401007387 */ /* 0x004fe80000100800 */
[----:B------:R-:W2:Y:S01]  /*47dc0*/  LDL.LU.64 R60, [R1+0x2538] ;  /* 0x00253800013c7983 */ /* 0x000ea20000300a00 */
[----:B------:R-:W-:-:S02]  /*47dd0*/  ISETP.GT.AND P5, PT, R4, 0x7a, PT ;  /* 0x0000007a0400780c */ /* 0x000fc40003fa4270 */
[----:B------:R-:W-:Y:S02]  /*47de0*/  PRMT R73, RZ, 0x7610, R73 ;  /* 0x00007610ff497816 */ /* 0x000fe40000000049 */
[----:B------:R-:W-:Y:S02]  /*47df0*/  PRMT R37, RZ, 0x7610, R37 ;  /* 0x00007610ff257816 */ /* 0x000fe40000000025 */
[----:B------:R-:W-:Y:S02]  /*47e00*/  PRMT R36, RZ, 0x7610, R36 ;  /* 0x00007610ff247816 */ /* 0x000fe40000000024 */
[----:B------:R-:W-:Y:S02]  /*47e10*/  PRMT R71, RZ, 0x7610, R71 ;  /* 0x00007610ff477816 */ /* 0x000fe40000000047 */
[----:B------:R-:W2:Y:S04]  /*47e20*/  @P3 LDG.E.U16 R37, desc[UR6][R40.64] ;  /* 0x0000000628253981 */ /* 0x000ea8000c1e1500 */
[----:B------:R-:W2:Y:S01]  /*47e30*/  @P3 LDG.E.U16 R36, desc[UR6][R38.64] ;  /* 0x0000000626243981 */ /* 0x000ea2000c1e1500 */
[----:B------:R-:W-:-:S02]  /*47e40*/  PRMT R14, RZ, 0x7610, R14 ;  /* 0x00007610ff0e7816 */ /* 0x000fc4000000000e */
[----:B------:R-:W-:Y:S01]  /*47e50*/  PRMT R15, RZ, 0x7610, R15 ;  /* 0x00007610ff0f7816 */ /* 0x000fe2000000000f */
[----:B---3--:R-:W3:Y:S04]  /*47e60*/  @P5 LDG.E.U16 R73, desc[UR6][R66.64] ;  /* 0x0000000642495981 */ /* 0x008ee8000c1e1500 */
[----:B----4-:R-:W4:Y:S04]  /*47e70*/  @P5 LDG.E.U16 R71, desc[UR6][R64.64] ;  /* 0x0000000640475981 */ /* 0x010f28000c1e1500 */
[----:B------:R-:W4:Y:S04]  /*47e80*/  @P5 LDG.E.U16 R15, desc[UR6][R62.64] ;  /* 0x000000063e0f5981 */ /* 0x000f28000c1e1500 */
[----:B--2---:R-:W2:Y:S04]  /*47e90*/  @P5 LDG.E.U16 R14, desc[UR6][R60.64] ;  /* 0x000000063c0e5981 */ /* 0x004ea8000c1e1500 */
[----:B------:R-:W-:Y:S04]  /*47ea0*/  STL [R1+0x24c4], R72 ;  /* 0x0024c44801007387 */ /* 0x000fe80000100800 */
[----:B------:R-:W-:Y:S04]  /*47eb0*/  STL [R1+0x1570], R81 ;  /* 0x0015705101007387 */ /* 0x000fe80000100800 */
[----:B------:R-:W-:Y:S04]  /*47ec0*/  STL [R1+0x156c], R80 ;  /* 0x00156c5001007387 */ /* 0x000fe80000100800 */
[----:B------:R-:W-:Y:S04]  /*47ed0*/  STL [R1+0x1568], R79 ;  /* 0x0015684f01007387 */ /* 0x000fe80000100800 */
[----:B---3--:R-:W-:Y:S04]  /*47ee0*/  STL [R1+0x24c8], R73 ;  /* 0x0024c84901007387 */ /* 0x008fe80000100800 */
        /* <DEDUP_REMOVED lines=10> */
[----:B----4-:R-:W-:Y:S04]  /*47f90*/  STL [R1+0x24cc], R71 ;  /* 0x0024cc4701007387 */ /* 0x010fe80000100800 */
        /* <DEDUP_REMOVED lines=12> */
[----:B------:R-:W-:-:S02]  /*48060*/  ISETP.GT.AND P4, PT, R4, 0x73, PT ;  /* 0x000000730400780c */ /* 0x000fc40003f84270 */
[----:B------:R-:W-:Y:S02]  /*48070*/  PRMT R17, RZ, 0x7610, R17 ;  /* 0x00007610ff117816 */ /* 0x000fe40000000011 */
[----:B------:R-:W-:Y:S02]  /*48080*/  PRMT R16, RZ, 0x7610, R16 ;  /* 0x00007610ff107816 */ /* 0x000fe40000000010 */
[----:B------:R-:W-:-:S07]  /*48090*/  PRMT R13, RZ, 0x7610, R13 ;  /* 0x00007610ff0d7816 */ /* 0x000fce000000000d */
[----:B------:R-:W3:Y:S04]  /*480a0*/  @P4 LDG.E.U16 R17, desc[UR6][R24.64] ;  /* 0x0000000618114981 */ /* 0x000ee8000c1e1500 */
[----:B------:R-:W4:Y:S04]  /*480b0*/  @P4 LDG.E.U16 R16, desc[UR6][R22.64] ;  /* 0x0000000616104981 */ /* 0x000f28000c1e1500 */
[----:B------:R-:W3:Y:S04]  /*480c0*/  @P4 LDG.E.U16 R13, desc[UR6][R20.64] ;  /* 0x00000006140d4981 */ /* 0x000ee8000c1e1500 */
[----:B--2---:R-:W-:Y:S04]  /*480d0*/  STL [R1+0xee8], R14 ;  /* 0x000ee80e01007387 */ /* 0x004fe80000100800 */
[----:B------:R0:W-:Y:S04]  /*480e0*/  STL [R1+0xeec], R15 ;  /* 0x000eec0f01007387 */ /* 0x0001e80000100800 */
[----:B0-----:R-:W2:Y:S04]  /*480f0*/  LDL.64 R14, [R1] ;  /* 0x00000000010e7983 */ /* 0x001ea80000100a00 */
[----:B------:R0:W-:Y:S04]  /*48100*/  STL [R1+0x2194], R60 ;  /* 0x0021943c01007387 */ /* 0x0001e80000100800 */
[----:B------:R-:W-:Y:S04]  /*48110*/  STL [R1+0x2190], R61 ;  /* 0x0021903d01007387 */ /* 0x000fe80000100800 */
[----:B------:R-:W-:Y:S04]  /*48120*/  STL [R1+0x2260], R61 ;  /* 0x0022603d01007387 */ /* 0x000fe80000100800 */
[----:B------:R-:W3:Y:S04]  /*48130*/  LDL.LU.64 R24, [R1+0x2530] ;  /* 0x0025300001187983 */ /* 0x000ee80000300a00 */
[----:B------:R-:W4:Y:S04]  /*48140*/  LDL.LU.64 R22, [R1+0x2528] ;  /* 0x0025280001167983 */ /* 0x000f280000300a00 */
[----:B------:R-:W4:Y:S01]  /*48150*/  LDL.LU.64 R20, [R1+0x2520] ;  /* 0x0025200001147983 */ /* 0x000f220000300a00 */
[----:B------:R-:W-:-:S02]  /*48160*/  ISETP.GT.AND P3, PT, R4, 0x74, PT ;  /* 0x000000740400780c */ /* 0x000fc40003f64270 */
[----:B------:R-:W-:Y:S02]  /*48170*/  PRMT R76, RZ, 0x7610, R76 ;  /* 0x00007610ff4c7816 */ /* 0x000fe4000000004c */
[----:B------:R-:W-:Y:S02]  /*48180*/  PRMT R66, RZ, 0x7610, R66 ;  /* 0x00007610ff427816 */ /* 0x000fe40000000042 */
[----:B------:R-:W-:Y:S02]  /*48190*/  ISETP.GT.AND P1, PT, R4, 0x75, PT ;  /* 0x000000750400780c */ /* 0x000fe40003f24270 */
[----:B------:R-:W-:Y:S02]  /*481a0*/  PRMT R64, RZ, 0x7610, R64 ;  /* 0x00007610ff407816 */ /* 0x000fe40000000040 */
[----:B0-----:R-:W-:Y:S01]  /*481b0*/  PRMT R60, RZ, 0x7610, R60 ;  /* 0x00007610ff3c7816 */ /* 0x001fe2000000003c */
[----:B------:R-:W4:Y:S01]  /*481c0*/  @P4 LDG.E.U16 R76, desc[UR6][R58.64] ;  /* 0x000000063a4c4981 */ /* 0x000f22000c1e1500 */
[----:B------:R-:W-:-:S02]  /*481d0*/  PRMT R3, RZ, 0x7610, R3 ;  /* 0x00007610ff037816 */ /* 0x000fc40000000003 */
[----:B------:R-:W-:Y:S01]  /*481e0*/  PRMT R82, RZ, 0x7610, R82 ;  /* 0x00007610ff527816 */ /* 0x000fe20000000052 */
[----:B------:R-:W4:Y:S04]  /*481f0*/  @P3 LDG.E.U16 R66, desc[UR6][R56.64] ;  /* 0x0000000638423981 */ /* 0x000f28000c1e1500 */
[----:B------:R-:W4:Y:S04]  /*48200*/  @P3 LDG.E.U16 R64, desc[UR6][R54.64] ;  /* 0x0000000636403981 */ /* 0x000f28000c1e1500 */
[----:B------:R-:W4:Y:S04]  /*48210*/  @P3 LDG.E.U16 R60, desc[UR6][R52.64] ;  /* 0x00000006343c3981 */ /* 0x000f28000c1e1500 */
[----:B------:R-:W4:Y:S01]  /*48220*/  @P3 LDG.E.U16 R3, desc[UR6][R50.64] ;  /* 0x0000000632033981 */ /* 0x000f22000c1e1500 */
[----:B------:R-:W-:-:S02]  /*48230*/  PRMT R92, RZ, 0x7610, R92 ;  /* 0x00007610ff5c7816 */ /* 0x000fc4000000005c */
[----:B------:R-:W-:Y:S01]  /*48240*/  PRMT R91, RZ, 0x7610, R91 ;  /* 0x00007610ff5b7816 */ /* 0x000fe2000000005b */
[----:B------:R-:W4:Y:S01]  /*48250*/  @P1 LDG.E.U16 R82, desc[UR6][R48.64] ;  /* 0x0000000630521981 */ /* 0x000f22000c1e1500 */
[----:B------:R-:W-:Y:S02]  /*48260*/  PRMT R90, RZ, 0x7610, R90 ;  /* 0x00007610ff5a7816 */ /* 0x000fe4000000005a */
[----:B------:R-:W-:Y:S02]  /*48270*/  PRMT R12, RZ, 0x7610, R12 ;  /* 0x00007610ff0c7816 */ /* 0x000fe4000000000c */
[----:B------:R-:W-:Y:S01]  /*48280*/  PRMT R5, RZ, 0x7610, R5 ;  /* 0x00007610ff057816 */ /* 0x000fe20000000005 */
[----:B------:R-:W4:Y:S04]  /*48290*/  @P1 LDG.E.U16 R92, desc[UR6][R46.64] ;  /* 0x000000062e5c1981 */ /* 0x000f28000c1e1500 */
[----:B------:R-:W4:Y:S01]  /*482a0*/  @P1 LDG.E.U16 R91, desc[UR6][R44.64] ;  /* 0x000000062c5b1981 */ /* 0x000f22000c1e1500 */
[----:B------:R-:W-:-:S02]  /*482b0*/  ISETP.GT.AND P4, PT, R4, 0x76, PT ;  /* 0x000000760400780c */ /* 0x000fc40003f84270 */
[----:B------:R-:W-:Y:S02]  /*482c0*/  ISETP.GT.AND P3, PT, R4, 0x77, PT ;  /* 0x000000770400780c */ /* 0x000fe40003f64270 */
[----:B------:R-:W-:Y:S02]  /*482d0*/  PRMT R11, RZ, 0x7610, R11 ;  /* 0x00007610ff0b7816 */ /* 0x000fe4000000000b */
[----:B------:R-:W-:Y:S02]  /*482e0*/  PRMT R7, RZ, 0x7610, R7 ;  /* 0x00007610ff077816 */ /* 0x000fe40000000007 */
[----:B------:R-:W-:Y:S02]  /*482f0*/  PRMT R6, RZ, 0x7610, R6 ;  /* 0x00007610ff067816 */ /* 0x000fe40000000006 */
[----:B------:R-:W-:Y:S02]  /*48300*/  PRMT R9, RZ, 0x7610, R9 ;  /* 0x00007610ff097816 */ /* 0x000fe40000000009 */
[----:B------:R-:W-:-:S02]  /*48310*/  PRMT R10, RZ, 0x7610, R10 ;  /* 0x00007610ff0a7816 */ /* 0x000fc4000000000a */
[----:B------:R-:W-:Y:S01]  /*48320*/  PRMT R8, RZ, 0x7610, R8 ;  /* 0x00007610ff087816 */ /* 0x000fe20000000008 */
[----:B------:R-:W4:Y:S04]  /*48330*/  LDL.LU.64 R58, [R1+0x2518] ;  /* 0x00251800013a7983 */ /* 0x000f280000300a00 */
[----:B------:R-:W4:Y:S04]  /*48340*/  @P4 LDG.E.U16 R12, desc[UR6][R34.64] ;  /* 0x00000006220c4981 */ /* 0x000f28000c1e1500 */
[----:B------:R-:W4:Y:S04]  /*48350*/  @P4 LDG.E.U16 R11, desc[UR6][R32.64] ;  /* 0x00000006200b4981 */ /* 0x000f28000c1e1500 */
[----:B------:R-:W4:Y:S04]  /*48360*/  @P4 LDG.E.U16 R9, desc[UR6][R28.64] ;  /* 0x000000061c094981 */ /* 0x000f28000c1e1500 */
[----:B------:R-:W4:Y:S04]  /*48370*/  @P4 LDG.E.U16 R10, desc[UR6][R30.64] ;  /* 0x000000061e0a4981 */ /* 0x000f28000c1e1500 */
[----:B------:R-:W4:Y:S04]  /*48380*/  @P3 LDG.E.U16 R8, desc[UR6][R26.64] ;  /* 0x000000061a083981 */ /* 0x000f28000c1e1500 */
[----:B--2---:R-:W2:Y:S04]  /*48390*/  @P1 LDG.E.U16 R90, desc[UR6][R14.64] ;  /* 0x000000060e5a1981 */ /* 0x004ea8000c1e1500 */
[----:B---3--:R-:W3:Y:S04]  /*483a0*/  @P3 LDG.E.U16 R7, desc[UR6][R24.64] ;  /* 0x0000000618073981 */ /* 0x008ee8000c1e1500 */
[----:B----4-:R-:W4:Y:S04]  /*483b0*/  @P3 LDG.E.U16 R5, desc[UR6][R20.64] ;  /* 0x0000000614053981 */ /* 0x010f28000c1e1500 */
[----:B------:R-:W3:Y:S04]  /*483c0*/  @P3 LDG.E.U16 R6, desc[UR6][R22.64] ;  /* 0x0000000616063981 */ /* 0x000ee8000c1e1500 */
[----:B------:R-:W-:Y:S04]  /*483d0*/  STL [R1+0x24b0], R76 ;  /* 0x0024b04c01007387 */ /* 0x000fe80000100800 */
[----:B------:R-:W3:Y:S04]  /*483e0*/  LDL.LU.64 R56, [R1+0x2510] ;  /* 0x0025100001387983 */ /* 0x000ee80000300a00 */
        /* <DEDUP_REMOVED lines=9> */
[----:B------:R-:W-:Y:S04]  /*48480*/  STL [R1+0x248c], R82 ;  /* 0x00248c5201007387 */ /* 0x000fe80000100800 */
[----:B------:R-:W-:Y:S04]  /*48490*/  STL [R1+0xf40], R16 ;  /* 0x000f401001007387 */ /* 0x000fe80000100800 */
[----:B------:R-:W3:Y:S04]  /*484a0*/  LDL.LU.64 R46, [R1+0x24e8] ;  /* 0x0024e800012e7983 */ /* 0x000ee80000300a00 */
[----:B------:R-:W-:Y:S04]  /*484b0*/  STL [R1+0x2490], R92 ;  /* 0x0024905c01007387 */ /* 0x000fe80000100800 */
[----:B------:R-:W-:Y:S04]  /*484c0*/  STL [R1+0xf3c], R13 ;  /* 0x000f3c0d01007387 */ /* 0x000fe80000100800 */
[----:B------:R-:W3:Y:S04]  /*484d0*/  LDL.LU.64 R44, [R1+0x24e0] ;  /* 0x0024e000012c7983 */ /* 0x000ee80000300a00 */
[----:B------:R-:W-:Y:S04]  /*484e0*/  STL [R1+0x2494], R91 ;  /* 0x0024945b01007387 */ /* 0x000fe80000100800 */
[----:B--2---:R-:W-:Y:S04]  /*484f0*/  STL [R1+0x2498], R90 ;  /* 0x0024985a01007387 */ /* 0x004fe80000100800 */
        /* <DEDUP_REMOVED lines=23> */
[----:B------:R-:W-:Y:S04]  /*48670*/  STL.64 [R1+0x21c0], R24 ;  /* 0x0021c01801007387 */ /* 0x000fe80000100a00 */
[----:B------:R-:W-:Y:S04]  /*48680*/  STL.64 [R1+0x21c8], R22 ;  /* 0x0021c81601007387 */ /* 0x000fe80000100a00 */
[----:B------:R-:W2:Y:S04]  /*48690*/  LDL.LU R43, [R1+0x209c] ;  /* 0x00209c00012b7983 */ /* 0x000ea80000300800 */
[----:B----4-:R0:W-:Y:S04]  /*486a0*/  STL [R1+0x1538], R5 ;  /* 0x0015380501007387 */ /* 0x0101e80000100800 */
[----:B------:R-:W-:Y:S04]  /*486b0*/  STL [R1+0x1550], R11 ;  /* 0x0015500b01007387 */ /* 0x000fe80000100800 */
[----:B0-----:R-:W4:Y:S04]  /*486c0*/  LDL.LU R5, [R1+0x20cc] ;  /* 0x0020cc0001057983 */ /* 0x001f280000300800 */
[----:B---3--:R0:W-:Y:S04]  /*486d0*/  STL [R1+0x1540], R7 ;  /* 0x0015400701007387 */ /* 0x0081e80000100800 */
[----:B0-----:R-:W3:Y:S04]  /*486e0*/  LDL.LU R7, [R1+0x20a0] ;  /* 0x0020a00001077983 */ /* 0x001ee80000300800 */
[----:B------:R0:W-:Y:S04]  /*486f0*/  STL [R1+0x153c], R6 ;  /* 0x00153c0601007387 */ /* 0x0001e80000100800 */
[----:B0-----:R-:W3:Y:S04]  /*48700*/  LDL.LU R6, [R1+0x20d0] ;  /* 0x0020d00001067983 */ /* 0x001ee80000300800 */
[----:B------:R0:W-:Y:S04]  /*48710*/  STL [R1+0x1548], R9 ;  /* 0x0015480901007387 */ /* 0x0001e80000100800 */
[----:B0-----:R-:W2:Y:S04]  /*48720*/  LDL.LU R9, [R1+0x20a4] ;  /* 0x0020a40001097983 */ /* 0x001ea80000300800 */
[----:B------:R-:W-:Y:S04]  /*48730*/  STL [R1+0x154c], R10 ;  /* 0x00154c0a01007387 */ /* 0x000fe80000100800 */
[----:B------:R0:W-:Y:S04]  /*48740*/  STL [R1+0x1544], R8 ;  /* 0x0015440801007387 */ /* 0x0001e80000100800 */
[----:B0-----:R-:W2:Y:S04]  /*48750*/  LDL.LU R8, [R1+0x20d4] ;  /* 0x0020d40001087983 */ /* 0x001ea80000300800 */
[----:B------:R-:W2:Y:S04]  /*48760*/  LDL.LU R11, [R1+0x20a8] ;  /* 0x0020a800010b7983 */ /* 0x000ea80000300800 */
[----:B------:R-:W2:Y:S04]  /*48770*/  LDL.LU R10, [R1+0x20d8] ;  /* 0x0020d800010a7983 */ /* 0x000ea80000300800 */
        /* <DEDUP_REMOVED lines=15> */
[----:B------:R-:W-:-:S02]  /*48870*/  ISETP.GT.AND P1, PT, R4, 0x7b, PT ;  /* 0x0000007b0400780c */ /* 0x000fc40003f24270 */
[----:B------:R-:W-:Y:S02]  /*48880*/  PRMT R34, RZ, 0x7610, R34 ;  /* 0x00007610ff227816 */ /* 0x000fe40000000022 */
[----:B------:R-:W-:Y:S02]  /*48890*/  PRMT R33, RZ, 0x7610, R33 ;  /* 0x00007610ff217816 */ /* 0x000fe40000000021 */
[----:B------:R-:W-:Y:S02]  /*488a0*/  PRMT R32, RZ, 0x7610, R32 ;  /* 0x00007610ff207816 */ /* 0x000fe40000000020 */
[----:B------:R-:W-:Y:S02]  /*488b0*/  PRMT R30, RZ, 0x7610, R30 ;  /* 0x00007610ff1e7816 */ /* 0x000fe4000000001e */
[----:B------:R-:W-:-:S03]  /*488c0*/  ISETP.GT.AND P5, PT, R4, 0x7e, PT ;  /* 0x0000007e0400780c */ /* 0x000fc60003fa4270 */
[----:B------:R0:W4:Y:S04]  /*488d0*/  @P1 LDG.E.U16 R34, desc[UR6][R58.64] ;  /* 0x000000063a221981 */ /* 0x000128000c1e1500 */
[----:B------:R-:W4:Y:S04]  /*488e0*/  @P1 LDG.E.U16 R33, desc[UR6][R56.64] ;  /* 0x0000000638211981 */ /* 0x000f28000c1e1500 */
[----:B------:R-:W4:Y:S04]  /*488f0*/  @P1 LDG.E.U16 R32, desc[UR6][R54.64] ;  /* 0x0000000636201981 */ /* 0x000f28000c1e1500 */
[----:B------:R-:W4:Y:S01]  /*48900*/  @P1 LDG.E.U16 R30, desc[UR6][R52.64] ;  /* 0x00000006341e1981 */ /* 0x000f22000c1e1500 */
[----:B------:R-:W-:-:S02]  /*48910*/  ISETP.GT.AND P1, PT, R4, 0x7f, PT ;  /* 0x0000007f0400780c */ /* 0x000fc40003f24270 */
[----:B------:R-:W-:Y:S02]  /*48920*/  PRMT R28, RZ, 0x7610, R28 ;  /* 0x00007610ff1c7816 */ /* 0x000fe4000000001c */
[----:B------:R-:W-:Y:S02]  /*48930*/  PRMT R31, RZ, 0x7610, R31 ;  /* 0x00007610ff1f7816 */ /* 0x000fe4000000001f */
[----:B------:R-:W-:Y:S01]  /*48940*/  PRMT R35, RZ, 0x7610, R35 ;  /* 0x00007610ff237816 */ /* 0x000fe20000000023 */
[----:B------:R-:W1:Y:S06]  /*48950*/  S2R R86, SR_TID.X ;  /* 0x0000000000567919 */ /* 0x000e6c0000002100 */
[----:B---3--:R-:W3:Y:S04]  /*48960*/  @P1 LDG.E.U16 R28, desc[UR6][R6.64] ;  /* 0x00000006061c1981 */ /* 0x008ee8000c1e1500 */
[----:B--2---:R-:W2:Y:S04]  /*48970*/  @P1 LDG.E.U16 R31, desc[UR6][R10.64] ;  /* 0x000000060a1f1981 */ /* 0x004ea8000c1e1500 */
[----:B----4-:R-:W4:Y:S01]  /*48980*/  @P5 LDG.E.U16 R35, desc[UR6][R12.64] ;  /* 0x000000060c235981 */ /* 0x010f22000c1e1500 */
[----:B------:R-:W-:-:S03]  /*48990*/  ISETP.GT.AND P4, PT, R4, 0x7c, PT ;  /* 0x0000007c0400780c */ /* 0x000fc60003f84270 */
[----:B------:R-:W-:Y:S04]  /*489a0*/  STL.64 [R1+0x21d0], R20 ;  /* 0x0021d01401007387 */ /* 0x000fe80000100a00 */
[----:B------:R0:W-:Y:S04]  /*489b0*/  STL.64 [R1+0x21e0], R58 ;  /* 0x0021e03a01007387 */ /* 0x0001e80000100a00 */
[----:B------:R-:W-:Y:S04]  /*489c0*/  STL [R1+0x2280], R56 ;  /* 0x0022803801007387 */ /* 0x000fe80000100800 */
[----:B------:R-:W-:Y:S04]  /*489d0*/  STL [R1+0x227c], R57 ;  /* 0x00227c3901007387 */ /* 0x000fe80000100800 */
[----:B------:R-:W-:Y:S04]  /*489e0*/  STL [R1+0x2288], R54 ;  /* 0x0022883601007387 */ /* 0x000fe80000100800 */
[----:B------:R-:W-:Y:S01]  /*489f0*/  STL [R1+0x2284], R55 ;  /* 0x0022843701007387 */ /* 0x000fe20000100800 */
[----:B------:R-:W-:-:S02]  /*48a00*/  PRMT R2, RZ, 0x7610, R2 ;  /* 0x00007610ff027816 */ /* 0x000fc40000000002 */
[----:B------:R-:W-:Y:S02]  /*48a10*/  PRMT R70, RZ, 0x7610, R70 ;  /* 0x00007610ff467816 */ /* 0x000fe40000000046 */
[----:B------:R-:W-:Y:S02]  /*48a20*/  PRMT R69, RZ, 0x7610, R69 ;  /* 0x00007610ff457816 */ /* 0x000fe40000000045 */
[----:B------:R-:W-:Y:S01]  /*48a30*/  PRMT R68, RZ, 0x7610, R68 ;  /* 0x00007610ff447816 */ /* 0x000fe20000000044 */
[----:B------:R-:W-:Y:S04]  /*48a40*/  STL [R1+0x2290], R52 ;  /* 0x0022903401007387 */ /* 0x000fe80000100800 */
[----:B------:R-:W-:Y:S04]  /*48a50*/  STL [R1+0x228c], R53 ;  /* 0x00228c3501007387 */ /* 0x000fe80000100800 */
[----:B------:R-:W-:Y:S01]  /*48a60*/  STL [R1+0x2298], R50 ;  /* 0x0022983201007387 */ /* 0x000fe20000100800 */
[----:B-1----:R-:W-:-:S03]  /*48a70*/  LOP3.LUT R60, R86, 0x7f, RZ, 0xc0, !PT ;  /* 0x0000007f563c7812 */ /* 0x002fc600078ec0ff */
[----:B------:R-:W-:Y:S04]  /*48a80*/  STL [R1+0x2294], R51 ;  /* 0x0022943301007387 */ /* 0x000fe80000100800 */
[----:B------:R-:W-:Y:S01]  /*48a90*/  STL [R1+0x22a0], R48 ;  /* 0x0022a03001007387 */ /* 0x000fe20000100800 */
[----:B0-----:R-:W-:-:S03]  /*48aa0*/  PRMT R58, RZ, 0x7610, R58 ;  /* 0x00007610ff3a7816 */ /* 0x001fc6000000003a */
[----:B------:R-:W4:Y:S04]  /*48ab0*/  @P4 LDG.E.U16 R2, desc[UR6][R50.64] ;  /* 0x0000000632024981 */ /* 0x000f28000c1e1500 */
[----:B------:R-:W4:Y:S04]  /*48ac0*/  @P4 LDG.E.U16 R70, desc[UR6][R48.64] ;  /* 0x0000000630464981 */ /* 0x000f28000c1e1500 */
[----:B------:R-:W-:Y:S04]  /*48ad0*/  STL [R1+0x229c], R49 ;  /* 0x00229c3101007387 */ /* 0x000fe80000100800 */
[----:B------:R0:W4:Y:S04]  /*48ae0*/  @P4 LDG.E.U16 R69, desc[UR6][R46.64] ;  /* 0x000000062e454981 */ /* 0x000128000c1e1500 */
[----:B------:R-:W4:Y:S01]  /*48af0*/  @P4 LDG.E.U16 R68, desc[UR6][R44.64] ;  /* 0x000000062c444981 */ /* 0x000f22000c1e1500 */
[----:B------:R-:W-:-:S03]  /*48b00*/  ISETP.GT.AND P3, PT, R4, 0x7d, PT ;  /* 0x0000007d0400780c */ /* 0x000fc60003f64270 */
[----:B------:R-:W-:Y:S01]  /*48b10*/  STL [R1+0x22a8], R46 ;  /* 0x0022a82e01007387 */ /* 0x000fe20000100800 */
[----:B------:R-:W-:-:S03]  /*48b20*/  ISETP.GE.AND P4, PT, R60, R4, PT ;  /* 0x000000043c00720c */ /* 0x000fc60003f86270 */
[----:B------:R0:W-:Y:S01]  /*48b30*/  STL [R1+0x22a4], R47 ;  /* 0x0022a42f01007387 */ /* 0x0001e20000100800 */
[----:B------:R-:W-:Y:S01]  /*48b40*/  IMAD.MOV.U32 R4, RZ, RZ, R5 ;  /* 0x000000ffff047224 */ /* 0x000fe200078e0005 */
[----:B------:R-:W-:Y:S01]  /*48b50*/  PRMT R3, RZ, 0x7610, R3 ;  /* 0x00007610ff037816 */ /* 0x000fe20000000003 */
[----:B------:R-:W-:Y:S01]  /*48b60*/  IMAD.MOV.U32 R5, RZ, RZ, R43 ;  /* 0x000000ffff057224 */ /* 0x000fe200078e002b */
[----:B------:R-:W4:Y:S04]  /*48b70*/  @P5 LDG.E.U16 R58, desc[UR6][R16.64] ;  /* 0x00000006103a5981 */ /* 0x000f28000c1e1500 */
[----:B------:R-:W4:Y:S01]  /*48b80*/  @P1 LDG.E.U16 R3, desc[UR6][R4.64] ;  /* 0x0000000604031981 */ /* 0x000f22000c1e1500 */
[----:B0-----:R-:W-:-:S06]  /*48b90*/  PRMT R47, RZ, 0x7610, R47 ;  /* 0x00007610ff2f7816 */ /* 0x001fcc000000002f */
[----:B------:R-:W4:Y:S01]  /*48ba0*/  @P5 LDG.E.U16 R47, desc[UR6][R14.64] ;  /* 0x000000060e2f5981 */ /* 0x000f22000c1e1500 */
[----:B------:R-:W-:Y:S01]  /*48bb0*/  PRMT R29, RZ, 0x7610, R29 ;  /* 0x00007610ff1d7816 */ /* 0x000fe2000000001d */
[----:B------:R-:W-:Y:S02]  /*48bc0*/  IMAD.MOV.U32 R43, RZ, RZ, R42 ;  /* 0x000000ffff2b7224 */ /* 0x000fe400078e002a */
[----:B------:R-:W-:Y:S01]  /*48bd0*/  IMAD.MOV.U32 R42, RZ, RZ, R0 ;  /* 0x000000ffff2a7224 */ /* 0x000fe200078e0000 */
[----:B------:R-:W-:Y:S04]  /*48be0*/  STL [R1+0x22b0], R44 ;  /* 0x0022b02c01007387 */ /* 0x000fe80000100800 */
[----:B------:R-:W-:Y:S04]  /*48bf0*/  STL [R1+0x22ac], R45 ;  /* 0x0022ac2d01007387 */ /* 0x000fe80000100800 */
[----:B------:R-:W4:Y:S04]  /*48c00*/  @P1 LDG.E.U16 R29, desc[UR6][R8.64] ;  /* 0x00000006081d1981 */ /* 0x000f28000c1e1500 */
[----:B------:R-:W4:Y:S04]  /*48c10*/  LDL.LU R0, [R1+0x24d8] ;  /* 0x0024d80001007983 */ /* 0x000f280000300800 */
        /* <DEDUP_REMOVED lines=22> */
[----:B---3--:R0:W-:Y:S04]  /*48d80*/  STL [R1+0x151c], R28 ;  /* 0x00151c1c01007387 */ /* 0x0081e80000100800 */
[----:B0-----:R-:W3:Y:S04]  /*48d90*/  LDL.LU R28, [R1+0x150c] ;  /* 0x00150c00011c7983 */ /* 0x001ee80000300800 */
[----:B--2---:R0:W-:Y:S04]  /*48da0*/  STL [R1+0x1524], R31 ;  /* 0x0015241f01007387 */ /* 0x0041e80000100800 */
[----:B0-----:R-:W2:Y:S04]  /*48db0*/  LDL.LU R31, [R1+0x1508] ;  /* 0x00150800011f7983 */ /* 0x001ea80000300800 */
[----:B----4-:R0:W-:Y:S04]  /*48dc0*/  STL [R1+0x1528], R35 ;  /* 0x0015282301007387 */ /* 0x0101e80000100800 */
[----:B0-----:R-:W4:Y:S04]  /*48dd0*/  LDL.LU R35, [R1+0x1504] ;  /* 0x0015040001237983 */ /* 0x001f280000300800 */
[----:B------:R-:W2:Y:S04]  /*48de0*/  LDL.LU R90, [R1+0x1500] ;  /* 0x00150000015a7983 */ /* 0x000ea80000300800 */
[----:B------:R-:W2:Y:S04]  /*48df0*/  LDL.LU R86, [R1+0x149c] ;  /* 0x00149c0001567983 */ /* 0x000ea80000300800 */
[----:B------:R-:W3:Y:S04]  /*48e00*/  LDL.LU R91, [R1+0x1498] ;  /* 0x00149800015b7983 */ /* 0x000ee80000300800 */
[----:B------:R-:W-:Y:S04]  /*48e10*/  STL [R1+0x1530], R58 ;  /* 0x0015303a01007387 */ /* 0x000fe80000100800 */
[----:B------:R-:W4:Y:S04]  /*48e20*/  LDL.LU R92, [R1+0x1494] ;  /* 0x00149400015c7983 */ /* 0x000f280000300800 */
[----:B------:R-:W4:Y:S04]  /*48e30*/  LDL.LU R82, [R1+0x1490] ;  /* 0x0014900001527983 */ /* 0x000f280000300800 */
[----:B------:R0:W-:Y:S04]  /*48e40*/  STL [R1+0x1518], R3 ;  /* 0x0015180301007387 */ /* 0x0001e80000100800 */
[----:B------:R-:W-:Y:S04]  /*48e50*/  STL [R1+0x152c], R47 ;  /* 0x00152c2f01007387 */ /* 0x000fe80000100800 */
        /* <DEDUP_REMOVED lines=15> */
[----:B------:R-:W-:-:S02]  /*48f50*/  PRMT R77, RZ, 0x7610, R77 ;  /* 0x00007610ff4d7816 */ /* 0x000fc4000000004d */
[----:B------:R-:W-:Y:S02]  /*48f60*/  PRMT R89, RZ, 0x7610, R89 ;  /* 0x00007610ff597816 */ /* 0x000fe40000000059 */
[----:B------:R-:W-:Y:S02]  /*48f70*/  PRMT R88, RZ, 0x7610, R88 ;  /* 0x00007610ff587816 */ /* 0x000fe40000000058 */
[----:B------:R-:W-:Y:S02]  /*48f80*/  PRMT R87, RZ, 0x7610, R87 ;  /* 0x00007610ff577816 */ /* 0x000fe40000000057 */
[----:B------:R-:W-:Y:S01]  /*48f90*/  PRMT R93, RZ, 0x7610, R93 ;  /* 0x00007610ff5d7816 */ /* 0x000fe2000000005d */
[----:B------:R-:W-:Y:S04]  /*48fa0*/  STL [R1+0x1520], R29 ;  /* 0x0015201d01007387 */ /* 0x000fe80000100800 */
[----:B------:R-:W4:Y:S04]  /*48fb0*/  LDL.LU R78, [R1+0x12c8] ;  /* 0x0012c800014e7983 */ /* 0x000f280000300800 */
[----:B------:R-:W4:Y:S04]  /*48fc0*/  LDL.LU R83, [R1+0x1274] ;  /* 0x0012740001537983 */ /* 0x000f280000300800 */
[----:B------:R-:W4:Y:S04]  /*48fd0*/  LDL.LU R80, [R1+0x1270] ;  /* 0x0012700001507983 */ /* 0x000f280000300800 */
[----:B------:R-:W4:Y:S04]  /*48fe0*/  LDL.LU R81, [R1+0x126c] ;  /* 0x00126c0001517983 */ /* 0x000f280000300800 */
[----:B------:R-:W4:Y:S04]  /*48ff0*/  LDL.LU R79, [R1+0x1268] ;  /* 0x00126800014f7983 */ /* 0x000f280000300800 */
[----:B------:R-:W4:Y:S04]  /*49000*/  @P3 LDG.E.U16 R77, desc[UR6][R42.64] ;  /* 0x000000062a4d3981 */ /* 0x000f28000c1e1500 */
[----:B------:R-:W4:Y:S04]  /*49010*/  @P3 LDG.E.U16 R89, desc[UR6][R40.64] ;  /* 0x0000000628593981 */ /* 0x000f28000c1e1500 */
[----:B------:R-:W4:Y:S04]  /*49020*/  @P3 LDG.E.U16 R88, desc[UR6][R38.64] ;  /* 0x0000000626583981 */ /* 0x000f28000c1e1500 */
[----:B------:R-:W4:Y:S04]  /*49030*/  @P3 LDG.E.U16 R87, desc[UR6][R36.64] ;  /* 0x0000000624573981 */ /* 0x000f28000c1e1500 */
[----:B------:R-:W4:Y:S04]  /*49040*/  @P5 LDG.E.U16 R93, desc[UR6][R18.64] ;  /* 0x00000006125d5981 */ /* 0x000f28000c1e1500 */
[----:B------:R-:W4:Y:S04]  /*49050*/  LDL.LU R84, [R1+0x1214] ;  /* 0x0012140001547983 */ /* 0x000f280000300800 */
[----:B------:R-:W4:Y:S01]  /*49060*/  LDL.LU R85, [R1+0x1210] ;  /* 0x0012100001557983 */ /* 0x000f220000300800 */
[----:B------:R-:W-:Y:S06]  /*49070*/  BAR.SYNC.DEFER_BLOCKING 0x0 ;  /* 0x0000000000007b1d */ /* 0x000fec0000010000 */
[----:B------:R-:W-:Y:S04]  /*49080*/  STL [R1+0x2310], R4 ;  /* 0x0023100401007387 */ /* 0x000fe80000100800 */
[----:B------:R-:W-:Y:S04]  /*49090*/  STL [R1+0x230c], R5 ;  /* 0x00230c0501007387 */ /* 0x000fe80000100800 */
[----:B--2---:R0:W-:Y:S04]  /*490a0*/  STS.U16 [R0+UR76+0x20400], R86 ;  /* 0x0204005600007988 */ /* 0x0041e8000800044c */
[----:B0-----:R-:W2:Y:S04]  /*490b0*/  LDL.LU R86, [R1+0x120c] ;  /* 0x00120c0001567983 */ /* 0x001ea80000300800 */
[----:B---3--:R0:W-:Y:S04]  /*490c0*/  STS.U16 [R0+UR76+0x20000], R28 ;  /* 0x0200001c00007988 */ /* 0x0081e8000800044c */
[----:B------:R1:W-:Y:S04]  /*490d0*/  STS.U16 [R0+UR76+0x28000], R31 ;  /* 0x0280001f00007988 */ /* 0x0003e8000800044c */
[----:B----4-:R3:W-:Y:S04]  /*490e0*/  STS.U16 [R0+UR76+0x30000], R35 ;  /* 0x0300002300007988 */ /* 0x0107e8000800044c */
[----:B------:R4:W-:Y:S04]  /*490f0*/  STS.U16 [R0+UR76+0x38000], R90 ;  /* 0x0380005a00007988 */ /* 0x0009e8000800044c */
[----:B------:R-:W-:Y:S04]  /*49100*/  STS.U16 [R0+UR76+0x28400], R91 ;  /* 0x0284005b00007988 */ /* 0x000fe8000800044c */
[----:B------:R-:W-:Y:S04]  /*49110*/  STS.U16 [R0+UR76+0x30400], R92 ;  /* 0x0304005c00007988 */ /* 0x000fe8000800044c */
[----:B0-----:R-:W2:Y:S04]  /*49120*/  LDL.LU R28, [R1+0x1208] ;  /* 0x00120800011c7983 */ /* 0x001ea80000300800 */
[----:B-1----:R-:W2:Y:S04]  /*49130*/  LDL.LU R31, [R1+0x11b4] ;  /* 0x0011b400011f7983 */ /* 0x002ea80000300800 */
[----:B---3--:R-:W3:Y:S04]  /*49140*/  LDL.LU R35, [R1+0x11b0] ;  /* 0x0011b00001237983 */ /* 0x008ee80000300800 */
[----:B----4-:R-:W4:Y:S04]  /*49150*/  LDL.LU R90, [R1+0x11ac] ;  /* 0x0011ac00015a7983 */ /* 0x010f280000300800 */
        /* <DEDUP_REMOVED lines=15> */
[----:B0-----:R-:W3:Y:S04]  /*49250*/  LDL.LU R85, [R1+0x11a8] ;  /* 0x0011a80001557983 */ /* 0x001ee80000300800 */
        /* <DEDUP_REMOVED lines=18> */
[----:B------:R0:W-:Y:S04]  /*49380*/  STS.U16 [R0+UR76+0x39400], R78 ;  /* 0x0394004e00007988 */ /* 0x0001e8000800044c */
[----:B------:R0:W-:Y:S04]  /*49390*/  STS.U16 [R0+UR76+0x21800], R83 ;  /* 0x0218005300007988 */ /* 0x0001e8000800044c */
[----:B------:R1:W-:Y:S04]  /*493a0*/  STS.U16 [R0+UR76+0x29800], R80 ;  /* 0x0298005000007988 */ /* 0x0003e8000800044c */
[----:B------:R1:W-:Y:S04]  /*493b0*/  STS.U16 [R0+UR76+0x31800], R81 ;  /* 0x0318005100007988 */ /* 0x0003e8000800044c */
[----:B0-----:R-:W4:Y:S04]  /*493c0*/  LDL.LU R74, [R1+0xfd4] ;  /* 0x000fd400014a7983 */ /* 0x001f280000300800 */
[----:B-1----:R-:W4:Y:S04]  /*493d0*/  LDL.LU R75, [R1+0xfd0] ;  /* 0x000fd000014b7983 */ /* 0x002f280000300800 */
[----:B------:R-:W4:Y:S04]  /*493e0*/  LDL.LU R78, [R1+0xfcc] ;  /* 0x000fcc00014e7983 */ /* 0x000f280000300800 */
[----:B------:R-:W4:Y:S04]  /*493f0*/  LDL.LU R83, [R1+0xfc8] ;  /* 0x000fc80001537983 */ /* 0x000f280000300800 */
[----:B------:R-:W4:Y:S04]  /*49400*/  LDL.LU R80, [R1+0xf74] ;  /* 0x000f740001507983 */ /* 0x000f280000300800 */
[----:B------:R0:W-:Y:S04]  /*49410*/  STS.U16 [R0+UR76+0x39800], R79 ;  /* 0x0398004f00007988 */ /* 0x0001e8000800044c */
[----:B------:R-:W4:Y:S04]  /*49420*/  LDL.LU R81, [R1+0xf70] ;  /* 0x000f700001517983 */ /* 0x000f280000300800 */
[----:B------:R1:W-:Y:S04]  /*49430*/  STS.U16 [R0+UR76+0x21c00], R84 ;  /* 0x021c005400007988 */ /* 0x0003e8000800044c */
[----:B0-----:R-:W4:Y:S04]  /*49440*/  LDL.LU R79, [R1+0xf6c] ;  /* 0x000f6c00014f7983 */ /* 0x001f280000300800 */
[----:B-1----:R-:W4:Y:S04]  /*49450*/  LDL.LU R84, [R1+0xf68] ;  /* 0x000f680001547983 */ /* 0x002f280000300800 */
[----:B--2---:R0:W-:Y:S04]  /*49460*/  STS.U16 [R0+UR76+0x31c00], R86 ;  /* 0x031c005600007988 */ /* 0x0041e8000800044c */
[----:B0-----:R-:W2:Y:S04]  /*49470*/  LDL.LU R86, [R1+0xf14] ;  /* 0x000f140001567983 */ /* 0x001ea80000300800 */
[----:B---3--:R0:W-:Y:S04]  /*49480*/  STS.U16 [R0+UR76+0x3a000], R85 ;  /* 0x03a0005500007988 */ /* 0x0081e8000800044c */
[----:B0-----:R-:W3:Y:S04]  /*49490*/  LDL.LU R85, [R1+0xf10] ;  /* 0x000f100001557983 */ /* 0x001ee80000300800 */
[----:B--2---:R0:W-:Y:S04]  /*494a0*/  STS.U16 [R0+UR76+0x23c00], R86 ;  /* 0x023c005600007988 */ /* 0x0041e8000800044c */
[----:B0-----:R-:W2:Y:S04]  /*494b0*/  LDL.LU R86, [R1+0xf0c] ;  /* 0x000f0c0001567983 */ /* 0x001ea80000300800 */
[----:B------:R0:W-:Y:S04]  /*494c0*/  STS.U16 [R0+UR76+0x22000], R31 ;  /* 0x0220001f00007988 */ /* 0x0001e8000800044c */
[----:B------:R1:W-:Y:S04]  /*494d0*/  STS.U16 [R0+UR76+0x2a000], R35 ;  /* 0x02a0002300007988 */ /* 0x0003e8000800044c */
[----:B----4-:R4:W-:Y:S04]  /*494e0*/  STS.U16 [R0+UR76+0x3b800], R84 ;  /* 0x03b8005400007988 */ /* 0x0109e8000800044c */
[----:B------:R0:W-:Y:S04]  /*494f0*/  STS.U16 [R0+UR76+0x32000], R90 ;  /* 0x0320005a00007988 */ /* 0x0001e8000800044c */
[----:B------:R1:W-:Y:S04]  /*49500*/  STS.U16 [R0+UR76+0x22400], R91 ;  /* 0x0224005b00007988 */ /* 0x0003e8000800044c */
[----:B------:R4:W-:Y:S04]  /*49510*/  STS.U16 [R0+UR76+0x2a400], R92 ;  /* 0x02a4005c00007988 */ /* 0x0009e8000800044c */
[----:B0-----:R-:W2:Y:S04]  /*49520*/  LDL.LU R31, [R1+0xf08] ;  /* 0x000f0800011f7983 */ /* 0x001ea80000300800 */
[----:B-1----:R-:W2:Y:S04]  /*49530*/  LDL.LU R35, [R1+0x14fc] ;  /* 0x0014fc0001237983 */ /* 0x002ea80000300800 */
[----:B----4-:R-:W4:Y:S04]  /*49540*/  LDL.LU R84, [R1+0x14f8] ;  /* 0x0014f80001547983 */ /* 0x010f280000300800 */
        /* <DEDUP_REMOVED lines=39> */
[----:B---3--:R-:W3:Y:S04]  /*497c0*/  LDL.LU R83, [R1+0x12bc] ;  /* 0x0012bc0001537983 */ /* 0x008ee80000300800 */
[----:B------:R1:W-:Y:S04]  /*497d0*/  STS.U16 [R0+UR76+0x2b800], R81 ;  /* 0x02b8005100007988 */ /* 0x0003e8000800044c */
[----:B------:R1:W-:Y:S04]  /*497e0*/  STS.U16 [R0+UR76+0x33800], R79 ;  /* 0x0338004f00007988 */ /* 0x0003e8000800044c */
[----:B------:R1:W-:Y:S04]  /*497f0*/  STS.U16 [R0+UR76+0x2bc00], R85 ;  /* 0x02bc005500007988 */ /* 0x0003e8000800044c */
[----:B0-----:R-:W3:Y:S04]  /*49800*/  LDL.LU R80, [R1+0x12b8] ;  /* 0x0012b80001507983 */ /* 0x001ee80000300800 */
[----:B-1----:R-:W3:Y:S04]  /*49810*/  LDL.LU R81, [R1+0x1264] ;  /* 0x0012640001517983 */ /* 0x002ee80000300800 */
[----:B------:R-:W3:Y:S04]  /*49820*/  LDL.LU R79, [R1+0x1260] ;  /* 0x00126000014f7983 */ /* 0x000ee80000300800 */
[----:B------:R-:W3:Y:S04]  /*49830*/  LDL.LU R85, [R1+0x125c] ;  /* 0x00125c0001557983 */ /* 0x000ee80000300800 */
[----:B--2---:R0:W-:Y:S04]  /*49840*/  STS.U16 [R0+UR76+0x33c00], R86 ;  /* 0x033c005600007988 */ /* 0x0041e8000800044c */
[----:B0-----:R-:W2:Y:S01]  /*49850*/  LDL.LU R86, [R1+0x1258] ;  /* 0x0012580001567983 */ /* 0x001ea20000300800 */
[----:B------:R-:W-:-:S03]  /*49860*/  LOP3.LUT R47, R0, 0x10, RZ, 0x3c, !PT ;  /* 0x00000010002f7812 */ /* 0x000fc600078e3cff */
[----:B------:R-:W-:Y:S04]  /*49870*/  STS.U16 [R0+UR76+0x39c00], R28 ;  /* 0x039c001c00007988 */ /* 0x000fe8000800044c */
[----:B------:R-:W-:Y:S04]  /*49880*/  STS.U16 [R0+UR76+0x3bc00], R31 ;  /* 0x03bc001f00007988 */ /* 0x000fe8000800044c */
[----:B------:R-:W-:Y:S04]  /*49890*/  STS.U16 [R47+UR76+0x20080], R35 ;  /* 0x020080232f007988 */ /* 0x000fe8000800044c */
[----:B----4-:R0:W-:Y:S04]  /*498a0*/  STS.U16 [R47+UR76+0x28080], R84 ;  /* 0x028080542f007988 */ /* 0x0101e8000800044c */
[----:B------:R-:W-:Y:S04]  /*498b0*/  STS.U16 [R47+UR76+0x30080], R90 ;  /* 0x0300805a2f007988 */ /* 0x000fe8000800044c */
[----:B------:R-:W-:Y:S04]  /*498c0*/  STS.U16 [R47+UR76+0x38080], R91 ;  /* 0x0380805b2f007988 */ /* 0x000fe8000800044c */
[----:B------:R-:W-:Y:S04]  /*498d0*/  STS.U16 [R47+UR76+0x20480], R92 ;  /* 0x0204805c2f007988 */ /* 0x000fe8000800044c */
        /* <DEDUP_REMOVED lines=23> */
[----:B0-----:R-:W3:Y:S04]  /*49a50*/  LDL.LU R85, [R1+0x1200] ;  /* 0x0012000001557983 */ /* 0x001ee80000300800 */
[----:B------:R-:W3:Y:S04]  /*49a60*/  LDL.LU R31, [R1+0x11fc] ;  /* 0x0011fc00011f7983 */ /* 0x000ee80000300800 */
[----:B------:R-:W3:Y:S04]  /*49a70*/  LDL.LU R35, [R1+0x11f8] ;  /* 0x0011f80001237983 */ /* 0x000ee80000300800 */
[----:B--2---:R0:W-:Y:S04]  /*49a80*/  STS.U16 [R47+UR76+0x39880], R86 ;  /* 0x039880562f007988 */ /* 0x0041e8000800044c */
[----:B0-----:R-:W2:Y:S04]  /*49a90*/  LDL.LU R86, [R1+0x11a4] ;  /* 0x0011a40001567983 */ /* 0x001ea80000300800 */
        /* <DEDUP_REMOVED lines=20> */
[----:B----4-:R0:W-:Y:S04]  /*49be0*/  STS.U16 [R47+UR76+0x21c80], R84 ;  /* 0x021c80542f007988 */ /* 0x0101e8000800044c */
[----:B------:R-:W4:Y:S04]  /*49bf0*/  LDL.LU R83, [R1+0xfc0] ;  /* 0x000fc00001537983 */ /* 0x000f280000300800 */
[----:B------:R-:W4:Y:S04]  /*49c00*/  LDL.LU R80, [R1+0xfbc] ;  /* 0x000fbc0001507983 */ /* 0x000f280000300800 */
[----:B------:R-:W4:Y:S04]  /*49c10*/  LDL.LU R81, [R1+0xfb8] ;  /* 0x000fb80001517983 */ /* 0x000f280000300800 */
[----:B------:R-:W4:Y:S04]  /*49c20*/  LDL.LU R79, [R1+0xf64] ;  /* 0x000f6400014f7983 */ /* 0x000f280000300800 */
[----:B0-----:R-:W4:Y:S04]  /*49c30*/  LDL.LU R84, [R1+0xf60] ;  /* 0x000f600001547983 */ /* 0x001f280000300800 */
[----:B---3--:R0:W-:Y:S04]  /*49c40*/  STS.U16 [R47+UR76+0x29c80], R85 ;  /* 0x029c80552f007988 */ /* 0x0081e8000800044c */
[----:B------:R-:W-:Y:S04]  /*49c50*/  STS.U16 [R47+UR76+0x31c80], R31 ;  /* 0x031c801f2f007988 */ /* 0x000fe8000800044c */
[----:B------:R-:W-:Y:S04]  /*49c60*/  STS.U16 [R47+UR76+0x39c80], R35 ;  /* 0x039c80232f007988 */ /* 0x000fe8000800044c */
[----:B0-----:R-:W3:Y:S04]  /*49c70*/  LDL.LU R85, [R1+0xf5c] ;  /* 0x000f5c0001557983 */ /* 0x001ee80000300800 */
[----:B--2---:R0:W-:Y:S04]  /*49c80*/  STS.U16 [R47+UR76+0x22080], R86 ;  /* 0x022080562f007988 */ /* 0x0041e8000800044c */
        /* <DEDUP_REMOVED lines=9> */
[----:B0-----:R-:W2:Y:S04]  /*49d20*/  LDL.LU R86, [R1+0xf58] ;  /* 0x000f580001567983 */ /* 0x001ea80000300800 */
[----:B------:R0:W-:Y:S04]  /*49d30*/  STS.U16 [R47+UR76+0x32880], R61 ;  /* 0x0328803d2f007988 */ /* 0x0001e8000800044c */
        /* <DEDUP_REMOVED lines=14> */
[----:B------:R0:W-:Y:S04]  /*49e20*/  STS.U16 [R47+UR76+0x2ac80], R65 ;  /* 0x02ac80412f007988 */ /* 0x0001e8000800044c */
[----:B------:R0:W-:Y:S04]  /*49e30*/  STS.U16 [R47+UR76+0x32c80], R71 ;  /* 0x032c80472f007988 */ /* 0x0001e8000800044c */
[----:B------:R1:W-:Y:S04]  /*49e40*/  STS.U16 [R47+UR76+0x3ac80], R67 ;  /* 0x03ac80432f007988 */ /* 0x0003e8000800044c */
[----:B------:R4:W-:Y:S04]  /*49e50*/  STS.U16 [R47+UR76+0x23080], R73 ;  /* 0x023080492f007988 */ /* 0x0009e8000800044c */
[----:B0-----:R-:W2:Y:S04]  /*49e60*/  LDL.LU R63, [R1+0x140c] ;  /* 0x00140c00013f7983 */ /* 0x001ea80000300800 */
[----:B-1----:R-:W2:Y:S04]  /*49e70*/  LDL.LU R62, [R1+0x1408] ;  /* 0x00140800013e7983 */ /* 0x002ea80000300800 */
[----:B------:R-:W2:Y:S04]  /*49e80*/  LDL.LU R65, [R1+0x1404] ;  /* 0x0014040001417983 */ /* 0x000ea80000300800 */
[----:B------:R-:W2:Y:S04]  /*49e90*/  LDL.LU R71, [R1+0x1400] ;  /* 0x0014000001477983 */ /* 0x000ea80000300800 */
[----:B------:R-:W2:Y:S04]  /*49ea0*/  LDL.LU R67, [R1+0x1380] ;  /* 0x0013800001437983 */ /* 0x000ea80000300800 */
[----:B------:R0:W-:Y:S04]  /*49eb0*/  STS.U16 [R47+UR76+0x2b080], R72 ;  /* 0x02b080482f007988 */ /* 0x0001e8000800044c */
[----:B----4-:R-:W4:Y:S04]  /*49ec0*/  LDL.LU R73, [R1+0x137c] ;  /* 0x00137c0001497983 */ /* 0x010f280000300800 */
[----:B------:R1:W-:Y:S04]  /*49ed0*/  STS.U16 [R47+UR76+0x33080], R74 ;  /* 0x0330804a2f007988 */ /* 0x0003e8000800044c */
[----:B------:R1:W-:Y:S04]  /*49ee0*/  STS.U16 [R47+UR76+0x3b080], R75 ;  /* 0x03b0804b2f007988 */ /* 0x0003e8000800044c */
[----:B------:R1:W-:Y:S04]  /*49ef0*/  STS.U16 [R47+UR76+0x23480], R78 ;  /* 0x0234804e2f007988 */ /* 0x0003e8000800044c */
[----:B0-----:R-:W4:Y:S04]  /*49f00*/  LDL.LU R72, [R1+0x1378] ;  /* 0x0013780001487983 */ /* 0x001f280000300800 */
[----:B-1----:R-:W4:Y:S04]  /*49f10*/  LDL.LU R74, [R1+0x1374] ;  /* 0x00137400014a7983 */ /* 0x002f280000300800 */
[----:B------:R-:W4:Y:S04]  /*49f20*/  LDL.LU R75, [R1+0x1314] ;  /* 0x00131400014b7983 */ /* 0x000f280000300800 */
        /* <DEDUP_REMOVED lines=11> */
[----:B---3--:R0:W-:Y:S04]  /*49fe0*/  STS.U16 [R47+UR76+0x33880], R85 ;  /* 0x033880552f007988 */ /* 0x0081e8000800044c */
[----:B0-----:R-:W3:Y:S04]  /*49ff0*/  LDL.LU R85, [R1+0x12a8] ;  /* 0x0012a80001557983 */ /* 0x001ee80000300800 */
[----:B--2---:R0:W-:Y:S04]  /*4a000*/  STS.U16 [R47+UR76+0x3b880], R86 ;  /* 0x03b880562f007988 */ /* 0x0041e8000800044c */
[----:B0-----:R-:W2:Y:S04]  /*4a010*/  LDL.LU R86, [R1+0x1254] ;  /* 0x0012540001567983 */ /* 0x001ea80000300800 */
[----:B------:R0:W-:Y:S04]  /*4a020*/  STS.U16 [R47+UR76+0x23c80], R61 ;  /* 0x023c803d2f007988 */ /* 0x0001e8000800044c */
[----:B------:R-:W-:Y:S04]  /*4a030*/  STS.U16 [R47+UR76+0x2bc80], R31 ;  /* 0x02bc801f2f007988 */ /* 0x000fe8000800044c */
[----:B------:R-:W-:Y:S04]  /*4a040*/  STS.U16 [R47+UR76+0x33c80], R35 ;  /* 0x033c80232f007988 */ /* 0x000fe8000800044c */
[----:B------:R-:W-:Y:S01]  /*4a050*/  STS.U16 [R47+UR76+0x3bc80], R90 ;  /* 0x03bc805a2f007988 */ /* 0x000fe2000800044c */
[----:B0-----:R-:W-:-:S05]  /*4a060*/  LOP3.LUT R61, R0, 0x20, RZ, 0x3c, !PT ;  /* 0x00000020003d7812 */ /* 0x001fca00078e3cff */
        /* <DEDUP_REMOVED lines=10> */
[----:B------:R-:W-:Y:S04]  /*4a110*/  STL [R1+0x2314], R47 ;  /* 0x0023142f01007387 */ /* 0x000fe80000100800 */
[----:B------:R-:W-:Y:S04]  /*4a120*/  STS.U16 [R61+UR76+0x30900], R65 ;  /* 0x030900413d007988 */ /* 0x000fe8000800044c */
[----:B------:R0:W-:Y:S04]  /*4a130*/  STS.U16 [R61+UR76+0x38900], R71 ;  /* 0x038900473d007988 */ /* 0x0001e8000800044c */
[----:B------:R-:W2:Y:S04]  /*4a140*/  LDL.LU R28, [R1+0x1250] ;  /* 0x00125000011c7983 */ /* 0x000ea80000300800 */
[----:B------:R-:W-:Y:S04]  /*4a150*/  STS.U16 [R61+UR76+0x20d00], R67 ;  /* 0x020d00433d007988 */ /* 0x000fe8000800044c */
[----:B------:R-:W2:Y:S04]  /*4a160*/  LDL.LU R29, [R1+0x124c] ;  /* 0x00124c00011d7983 */ /* 0x000ea80000300800 */
[----:B----4-:R1:W-:Y:S04]  /*4a170*/  STS.U16 [R61+UR76+0x28d00], R73 ;  /* 0x028d00493d007988 */ /* 0x0103e8000800044c */
[----:B0-----:R-:W4:Y:S04]  /*4a180*/  LDL.LU R71, [R1+0x1248] ;  /* 0x0012480001477983 */ /* 0x001f280000300800 */
[----:B------:R0:W-:Y:S04]  /*4a190*/  STS.U16 [R61+UR76+0x30d00], R72 ;  /* 0x030d00483d007988 */ /* 0x0001e8000800044c */
[----:B-1----:R-:W4:Y:S04]  /*4a1a0*/  LDL.LU R73, [R1+0x11f4] ;  /* 0x0011f40001497983 */ /* 0x002f280000300800 */
        /* <DEDUP_REMOVED lines=28> */
[----:B---3--:R3:W-:Y:S04]  /*4a370*/  STS.U16 [R61+UR76+0x39500], R85 ;  /* 0x039500553d007988 */ /* 0x0087e8000800044c */
[----:B0-----:R-:W4:Y:S04]  /*4a380*/  LDL.LU R83, [R1+0x1010] ;  /* 0x0010100001537983 */ /* 0x001f280000300800 */
[----:B-1----:R-:W4:Y:S04]  /*4a390*/  LDL.LU R80, [R1+0x100c] ;  /* 0x00100c0001507983 */ /* 0x002f280000300800 */
[----:B------:R-:W4:Y:S04]  /*4a3a0*/  LDL.LU R81, [R1+0x1008] ;  /* 0x0010080001517983 */ /* 0x000f280000300800 */
[----:B------:R-:W4:Y:S04]  /*4a3b0*/  LDL.LU R79, [R1+0xfb4] ;  /* 0x000fb400014f7983 */ /* 0x000f280000300800 */
[----:B------:R-:W4:Y:S04]  /*4a3c0*/  LDL.LU R84, [R1+0xfb0] ;  /* 0x000fb00001547983 */ /* 0x000f280000300800 */
[----:B---3--:R-:W3:Y:S04]  /*4a3d0*/  LDL.LU R85, [R1+0xfac] ;  /* 0x000fac0001557983 */ /* 0x008ee80000300800 */
[----:B--2---:R0:W-:Y:S04]  /*4a3e0*/  STS.U16 [R61+UR76+0x21900], R86 ;  /* 0x021900563d007988 */ /* 0x0041e8000800044c */
[----:B0-----:R-:W2:Y:S04]  /*4a3f0*/  LDL.LU R86, [R1+0xfa8] ;  /* 0x000fa80001567983 */ /* 0x001ea80000300800 */
[----:B------:R0:W-:Y:S04]  /*4a400*/  STS.U16 [R61+UR76+0x29900], R28 ;  /* 0x0299001c3d007988 */ /* 0x0001e8000800044c */
[----:B------:R1:W-:Y:S04]  /*4a410*/  STS.U16 [R61+UR76+0x31900], R29 ;  /* 0x0319001d3d007988 */ /* 0x0003e8000800044c */
[----:B----4-:R4:W-:Y:S04]  /*4a420*/  STS.U16 [R61+UR76+0x39900], R71 ;  /* 0x039900473d007988 */ /* 0x0109e8000800044c */
[----:B0-----:R-:W2:Y:S04]  /*4a430*/  LDL.LU R28, [R1+0x24d4] ;  /* 0x0024d400011c7983 */ /* 0x001ea80000300800 */
[----:B-1----:R-:W2:Y:S04]  /*4a440*/  LDL.LU R29, [R1+0x24d0] ;  /* 0x0024d000011d7983 */ /* 0x002ea80000300800 */
[----:B------:R0:W-:Y:S04]  /*4a450*/  STS.U16 [R61+UR76+0x21d00], R73 ;  /* 0x021d00493d007988 */ /* 0x0001e8000800044c */
[----:B----4-:R-:W4:Y:S04]  /*4a460*/  LDL.LU R71, [R1+0x24cc] ;  /* 0x0024cc0001477983 */ /* 0x010f280000300800 */
[----:B0-----:R-:W4:Y:S04]  /*4a470*/  LDL.LU R73, [R1+0x24c8] ;  /* 0x0024c80001497983 */ /* 0x001f280000300800 */
        /* <DEDUP_REMOVED lines=8> */
[----:B------:R-:W-:Y:S04]  /*4a500*/  STS.U16 [R61+UR76+0x2a100], R58 ;  /* 0x02a1003a3d007988 */ /* 0x000fe8000800044c */
[----:B------:R0:W-:Y:S04]  /*4a510*/  STS.U16 [R61+UR76+0x32100], R31 ;  /* 0x0321001f3d007988 */ /* 0x0001e8000800044c */
        /* <DEDUP_REMOVED lines=10> */
[----:B0-----:R-:W4:Y:S04]  /*4a5c0*/  LDL.LU R31, [R1+0xeec] ;  /* 0x000eec00011f7983 */ /* 0x001f280000300800 */
        /* <DEDUP_REMOVED lines=18> */
[----:B---3--:R-:W-:Y:S04]  /*4a6f0*/  STS.U16 [R61+UR76+0x33500], R85 ;  /* 0x033500553d007988 */ /* 0x008fe8000800044c */
[----:B------:R-:W3:Y:S04]  /*4a700*/  LDL.LU R76, [R1+0x13fc] ;  /* 0x0013fc00014c7983 */ /* 0x000ee80000300800 */
[----:B0-----:R-:W3:Y:S04]  /*4a710*/  LDL.LU R63, [R1+0x13f8] ;  /* 0x0013f800013f7983 */ /* 0x001ee80000300800 */
[----:B-1----:R-:W3:Y:S04]  /*4a720*/  LDL.LU R62, [R1+0x13f4] ;  /* 0x0013f400013e7983 */ /* 0x002ee80000300800 */
[----:B------:R-:W3:Y:S04]  /*4a730*/  LDL.LU R65, [R1+0x13f0] ;  /* 0x0013f00001417983 */ /* 0x000ee80000300800 */
[----:B------:R-:W3:Y:S04]  /*4a740*/  LDL.LU R67, [R1+0x1370] ;  /* 0x0013700001437983 */ /* 0x000ee80000300800 */
[----:B------:R-:W3:Y:S04]  /*4a750*/  LDL.LU R83, [R1+0x136c] ;  /* 0x00136c0001537983 */ /* 0x000ee80000300800 */
[----:B--2---:R-:W-:Y:S04]  /*4a760*/  STS.U16 [R61+UR76+0x3b500], R86 ;  /* 0x03b500563d007988 */ /* 0x004fe8000800044c */
[----:B----4-:R-:W-:Y:S04]  /*4a770*/  STS.U16 [R61+UR76+0x23900], R78 ;  /* 0x0239004e3d007988 */ /* 0x010fe8000800044c */
[----:B------:R-:W-:Y:S04]  /*4a780*/  STS.U16 [R61+UR76+0x2b900], R75 ;  /* 0x02b9004b3d007988 */ /* 0x000fe8000800044c */
[----:B------:R-:W-:Y:S04]  /*4a790*/  STS.U16 [R61+UR76+0x33900], R74 ;  /* 0x0339004a3d007988 */ /* 0x000fe8000800044c */
[----:B------:R0:W-:Y:S04]  /*4a7a0*/  STS.U16 [R61+UR76+0x3b900], R72 ;  /* 0x03b900483d007988 */ /* 0x0001e8000800044c */
[----:B0-----:R-:W2:Y:S04]  /*4a7b0*/  LDL.LU R72, [R1+0x1368] ;  /* 0x0013680001487983 */ /* 0x001ea80000300800 */
[----:B------:R-:W4:Y:S04]  /*4a7c0*/  LDL.LU R75, [R1+0x1364] ;  /* 0x00136400014b7983 */ /* 0x000f280000300800 */
[----:B------:R-:W4:Y:S04]  /*4a7d0*/  LDL.LU R74, [R1+0x1304] ;  /* 0x00130400014a7983 */ /* 0x000f280000300800 */
[----:B------:R-:W4:Y:S04]  /*4a7e0*/  LDL.LU R80, [R1+0x1300] ;  /* 0x0013000001507983 */ /* 0x000f280000300800 */
[----:B------:R-:W4:Y:S04]  /*4a7f0*/  LDL.LU R81, [R1+0x12fc] ;  /* 0x0012fc0001517983 */ /* 0x000f280000300800 */
[----:B------:R-:W4:Y:S04]  /*4a800*/  LDL.LU R79, [R1+0x12f8] ;  /* 0x0012f800014f7983 */ /* 0x000f280000300800 */
[----:B------:R-:W4:Y:S04]  /*4a810*/  LDL.LU R84, [R1+0x12a4] ;  /* 0x0012a40001547983 */ /* 0x000f280000300800 */
[----:B------:R-:W-:Y:S04]  /*4a820*/  STS.U16 [R61+UR76+0x23d00], R73 ;  /* 0x023d00493d007988 */ /* 0x000fe8000800044c */
[----:B------:R-:W4:Y:S04]  /*4a830*/  LDL.LU R85, [R1+0x12a0] ;  /* 0x0012a00001557983 */ /* 0x000f280000300800 */
[----:B------:R0:W-:Y:S04]  /*4a840*/  STS.U16 [R61+UR76+0x2bd00], R71 ;  /* 0x02bd00473d007988 */ /* 0x0001e8000800044c */
[----:B------:R-:W4:Y:S04]  /*4a850*/  LDL.LU R86, [R1+0x129c] ;  /* 0x00129c0001567983 */ /* 0x000f280000300800 */
[----:B0-----:R-:W4:Y:S01]  /*4a860*/  LDL.LU R71, [R1+0x1298] ;  /* 0x0012980001477983 */ /* 0x001f220000300800 */
[----:B------:R-:W-:-:S03]  /*4a870*/  LOP3.LUT R78, R0, 0x30, RZ, 0x3c, !PT ;  /* 0x00000030004e7812 */ /* 0x000fc600078e3cff */
[----:B------:R-:W-:Y:S04]  /*4a880*/  STS.U16 [R61+UR76+0x33d00], R31 ;  /* 0x033d001f3d007988 */ /* 0x000fe8000800044c */
[----:B------:R-:W-:Y:S04]  /*4a890*/  STS.U16 [R61+UR76+0x3bd00], R35 ;  /* 0x03bd00233d007988 */ /* 0x000fe8000800044c */
[----:B------:R-:W4:Y:S04]  /*4a8a0*/  LDL.LU R73, [R1+0x1244] ;  /* 0x0012440001497983 */ /* 0x000f280000300800 */
        /* <DEDUP_REMOVED lines=12> */
[----:B------:R-:W-:Y:S04]  /*4a970*/  STS.U16 [R78+UR76+0x20d80], R67 ;  /* 0x020d80434e007988 */ /* 0x000fe8000800044c */
[----:B------:R-:W-:Y:S04]  /*4a980*/  STS.U16 [R78+UR76+0x28d80], R83 ;  /* 0x028d80534e007988 */ /* 0x000fe8000800044c */
[----:B------:R-:W-:Y:S04]  /*4a990*/  STL [R1+0x2318], R61 ;  /* 0x0023183d01007387 */ /* 0x000fe80000100800 */
[----:B--2---:R0:W-:Y:S04]  /*4a9a0*/  STS.U16 [R78+UR76+0x30d80], R72 ;  /* 0x030d80484e007988 */ /* 0x0041e8000800044c */
[----:B----4-:R1:W-:Y:S04]  /*4a9b0*/  STS.U16 [R78+UR76+0x38d80], R75 ;  /* 0x038d804b4e007988 */ /* 0x0103e8000800044c */
[----:B------:R2:W-:Y:S04]  /*4a9c0*/  STS.U16 [R78+UR76+0x21180], R74 ;  /* 0x0211804a4e007988 */ /* 0x0005e8000800044c */
[----:B0-----:R-:W3:Y:S04]  /*4a9d0*/  LDL.LU R72, [R1+0x1240] ;  /* 0x0012400001487983 */ /* 0x001ee80000300800 */
[----:B-1----:R-:W4:Y:S04]  /*4a9e0*/  LDL.LU R75, [R1+0x123c] ;  /* 0x00123c00014b7983 */ /* 0x002f280000300800 */
[----:B--2---:R-:W2:Y:S04]  /*4a9f0*/  LDL.LU R74, [R1+0x1238] ;  /* 0x00123800014a7983 */ /* 0x004ea80000300800 */
        /* <DEDUP_REMOVED lines=31> */
[----:B------:R0:W-:Y:S04]  /*4abf0*/  STS.U16 [R78+UR76+0x21980], R73 ;  /* 0x021980494e007988 */ /* 0x0001e8000800044c */
[----:B0-----:R-:W2:Y:S04]  /*4ac00*/  LDL.LU R73, [R1+0xfa4] ;  /* 0x000fa40001497983 */ /* 0x001ea80000300800 */
[----:B---3--:R0:W-:Y:S04]  /*4ac10*/  STS.U16 [R78+UR76+0x29980], R72 ;  /* 0x029980484e007988 */ /* 0x0081e8000800044c */
[----:B----4-:R1:W-:Y:S04]  /*4ac20*/  STS.U16 [R78+UR76+0x31980], R75 ;  /* 0x0319804b4e007988 */ /* 0x0103e8000800044c */
[----:B--2---:R2:W-:Y:S04]  /*4ac30*/  STS.U16 [R78+UR76+0x39980], R74 ;  /* 0x0399804a4e007988 */ /* 0x0045e8000800044c */
[----:B------:R3:W-:Y:S04]  /*4ac40*/  STS.U16 [R78+UR76+0x21d80], R31 ;  /* 0x021d801f4e007988 */ /* 0x0007e8000800044c */
[----:B------:R4:W-:Y:S04]  /*4ac50*/  STS.U16 [R78+UR76+0x29d80], R76 ;  /* 0x029d804c4e007988 */ /* 0x0009e8000800044c */
[----:B------:R-:W-:Y:S04]  /*4ac60*/  STS.U16 [R78+UR76+0x31d80], R58 ;  /* 0x031d803a4e007988 */ /* 0x000fe8000800044c */
[----:B------:R-:W-:Y:S04]  /*4ac70*/  STS.U16 [R78+UR76+0x39d80], R35 ;  /* 0x039d80234e007988 */ /* 0x000fe8000800044c */
[----:B------:R-:W-:Y:S04]  /*4ac80*/  STS.U16 [R78+UR76+0x22180], R90 ;  /* 0x0221805a4e007988 */ /* 0x000fe8000800044c */
[----:B0-----:R-:W2:Y:S04]  /*4ac90*/  LDL.LU R72, [R1+0xfa0] ;  /* 0x000fa00001487983 */ /* 0x001ea80000300800 */
[----:B-1----:R-:W2:Y:S04]  /*4aca0*/  LDL.LU R75, [R1+0xf9c] ;  /* 0x000f9c00014b7983 */ /* 0x002ea80000300800 */
[----:B--2---:R-:W2:Y:S04]  /*4acb0*/  LDL.LU R74, [R1+0xf98] ;  /* 0x000f9800014a7983 */ /* 0x004ea80000300800 */
[----:B---3--:R-:W3:Y:S04]  /*4acc0*/  LDL.LU R31, [R1+0x24b4] ;  /* 0x0024b400011f7983 */ /* 0x008ee80000300800 */
[----:B----4-:R-:W4:Y:S04]  /*4acd0*/  LDL.LU R76, [R1+0x24b0] ;  /* 0x0024b000014c7983 */ /* 0x010f280000300800 */
[----:B------:R0:W-:Y:S04]  /*4ace0*/  STS.U16 [R78+UR76+0x2a180], R91 ;  /* 0x02a1805b4e007988 */ /* 0x0001e8000800044c */
[----:B------:R1:W-:Y:S04]  /*4acf0*/  STS.U16 [R78+UR76+0x32180], R92 ;  /* 0x0321805c4e007988 */ /* 0x0003e8000800044c */
[----:B------:R1:W-:Y:S04]  /*4ad00*/  STS.U16 [R78+UR76+0x3a180], R82 ;  /* 0x03a180524e007988 */ /* 0x0003e8000800044c */
[----:B------:R1:W-:Y:S04]  /*4ad10*/  STS.U16 [R78+UR76+0x22580], R3 ;  /* 0x022580034e007988 */ /* 0x0003e8000800044c */
[----:B0-----:R-:W3:Y:S04]  /*4ad20*/  LDL.LU R91, [R1+0xf44] ;  /* 0x000f4400015b7983 */ /* 0x001ee80000300800 */
[----:B-1----:R-:W4:Y:S04]  /*4ad30*/  LDL.LU R92, [R1+0xf40] ;  /* 0x000f4000015c7983 */ /* 0x002f280000300800 */
        /* <DEDUP_REMOVED lines=32> */
[----:B------:R0:W-:Y:S01]  /*4af40*/  STS.U16 [R78+UR76+0x23580], R73 ;  /* 0x023580494e007988 */ /* 0x0001e2000800044c */
[----:B------:R-:W-:-:S03]  /*4af50*/  LOP3.LUT R58, R0, 0x40, RZ, 0x3c, !PT ;  /* 0x00000040003a7812 */ /* 0x000fc600078e3cff */
[----:B0-----:R-:W4:Y:S04]  /*4af60*/  LDL.LU R73, [R1+0x12f4] ;  /* 0x0012f40001497983 */ /* 0x001f280000300800 */
[----:B------:R0:W-:Y:S04]  /*4af70*/  STS.U16 [R78+UR76+0x2b580], R72 ;  /* 0x02b580484e007988 */ /* 0x0001e8000800044c */
[----:B------:R1:W-:Y:S04]  /*4af80*/  STS.U16 [R78+UR76+0x33580], R75 ;  /* 0x0335804b4e007988 */ /* 0x0003e8000800044c */
[----:B--2---:R2:W-:Y:S04]  /*4af90*/  STS.U16 [R78+UR76+0x3b580], R74 ;  /* 0x03b5804a4e007988 */ /* 0x0045e8000800044c */
[----:B0-----:R-:W4:Y:S04]  /*4afa0*/  LDL.LU R72, [R1+0x12f0] ;  /* 0x0012f00001487983 */ /* 0x001f280000300800 */
[----:B-1----:R-:W4:Y:S04]  /*4afb0*/  LDL.LU R75, [R1+0x12ec] ;  /* 0x0012ec00014b7983 */ /* 0x002f280000300800 */
[----:B--2---:R-:W2:Y:S04]  /*4afc0*/  LDL.LU R74, [R1+0x12e8] ;  /* 0x0012e800014a7983 */ /* 0x004ea80000300800 */
[----:B---3--:R-:W-:Y:S04]  /*4afd0*/  STS.U16 [R78+UR76+0x23980], R91 ;  /* 0x0239805b4e007988 */ /* 0x008fe8000800044c */
[----:B----4-:R-:W-:Y:S04]  /*4afe0*/  STS.U16 [R78+UR76+0x2b980], R92 ;  /* 0x02b9805c4e007988 */ /* 0x010fe8000800044c */
[----:B------:R-:W-:Y:S04]  /*4aff0*/  STS.U16 [R78+UR76+0x33980], R82 ;  /* 0x033980524e007988 */ /* 0x000fe8000800044c */
[----:B------:R0:W-:Y:S04]  /*4b000*/  STS.U16 [R78+UR76+0x3b980], R76 ;  /* 0x03b9804c4e007988 */ /* 0x0001e8000800044c */
        /* <DEDUP_REMOVED lines=8> */
[----:B0-----:R-:W3:Y:S04]  /*4b090*/  LDL.LU R76, [R1+0x1294] ;  /* 0x00129400014c7983 */ /* 0x001ee80000300800 */
[----:B------:R-:W-:Y:S04]  /*4b0a0*/  STS.U16 [R58+UR76+0x20600], R63 ;  /* 0x0206003f3a007988 */ /* 0x000fe8000800044c */
[----:B------:R-:W-:Y:S04]  /*4b0b0*/  STS.U16 [R58+UR76+0x28600], R62 ;  /* 0x0286003e3a007988 */ /* 0x000fe8000800044c */
[----:B------:R-:W-:Y:S04]  /*4b0c0*/  STS.U16 [R58+UR76+0x30600], R65 ;  /* 0x030600413a007988 */ /* 0x000fe8000800044c */
[----:B------:R-:W-:Y:S04]  /*4b0d0*/  STL [R1+0x231c], R78 ;  /* 0x00231c4e01007387 */ /* 0x000fe80000100800 */
[----:B-1----:R-:W4:Y:S04]  /*4b0e0*/  LDL.LU R30, [R1+0x1290] ;  /* 0x00129000011e7983 */ /* 0x002f280000300800 */
[----:B------:R-:W4:Y:S04]  /*4b0f0*/  LDL.LU R33, [R1+0x128c] ;  /* 0x00128c0001217983 */ /* 0x000f280000300800 */
[----:B------:R-:W4:Y:S04]  /*4b100*/  LDL.LU R32, [R1+0x1288] ;  /* 0x0012880001207983 */ /* 0x000f280000300800 */
[----:B------:R-:W4:Y:S04]  /*4b110*/  LDL.LU R35, [R1+0x1234] ;  /* 0x0012340001237983 */ /* 0x000f280000300800 */
[----:B------:R-:W-:Y:S04]  /*4b120*/  STS.U16 [R58+UR76+0x38600], R67 ;  /* 0x038600433a007988 */ /* 0x000fe8000800044c */
[----:B------:R-:W-:Y:S04]  /*4b130*/  STS.U16 [R58+UR76+0x20a00], R83 ;  /* 0x020a00533a007988 */ /* 0x000fe8000800044c */
[----:B------:R-:W-:Y:S04]  /*4b140*/  STS.U16 [R58+UR76+0x28a00], R80 ;  /* 0x028a00503a007988 */ /* 0x000fe8000800044c */
[----:B------:R-:W-:Y:S04]  /*4b150*/  STS.U16 [R58+UR76+0x30a00], R81 ;  /* 0x030a00513a007988 */ /* 0x000fe8000800044c */
[----:B------:R0:W-:Y:S04]  /*4b160*/  STS.U16 [R58+UR76+0x38a00], R79 ;  /* 0x038a004f3a007988 */ /* 0x0001e8000800044c */
        /* <DEDUP_REMOVED lines=24> */
[----:B------:R0:W-:Y:S04]  /*4b2f0*/  STS.U16 [R58+UR76+0x21200], R73 ;  /* 0x021200493a007988 */ /* 0x0001e8000800044c */
[----:B------:R-:W4:Y:S04]  /*4b300*/  LDL.LU R81, [R1+0x1050] ;  /* 0x0010500001517983 */ /* 0x000f280000300800 */
[----:B0-----:R-:W4:Y:S04]  /*4b310*/  LDL.LU R73, [R1+0x104c] ;  /* 0x00104c0001497983 */ /* 0x001f280000300800 */
[----:B------:R0:W-:Y:S04]  /*4b320*/  STS.U16 [R58+UR76+0x29200], R72 ;  /* 0x029200483a007988 */ /* 0x0001e8000800044c */
[----:B------:R1:W-:Y:S04]  /*4b330*/  STS.U16 [R58+UR76+0x31200], R75 ;  /* 0x0312004b3a007988 */ /* 0x0003e8000800044c */
[----:B--2---:R2:W-:Y:S04]  /*4b340*/  STS.U16 [R58+UR76+0x39200], R74 ;  /* 0x0392004a3a007988 */ /* 0x0045e8000800044c */
[----:B0-----:R-:W4:Y:S04]  /*4b350*/  LDL.LU R72, [R1+0x1048] ;  /* 0x0010480001487983 */ /* 0x001f280000300800 */
[----:B-1----:R-:W4:Y:S04]  /*4b360*/  LDL.LU R75, [R1+0xff4] ;  /* 0x000ff400014b7983 */ /* 0x002f280000300800 */
[----:B--2---:R-:W2:Y:S04]  /*4b370*/  LDL.LU R74, [R1+0xff0] ;  /* 0x000ff000014a7983 */ /* 0x004ea80000300800 */
[----:B---3--:R0:W-:Y:S04]  /*4b380*/  STS.U16 [R58+UR76+0x21600], R76 ;  /* 0x0216004c3a007988 */ /* 0x0081e8000800044c */
[----:B----4-:R1:W-:Y:S04]  /*4b390*/  STS.U16 [R58+UR76+0x29600], R30 ;  /* 0x0296001e3a007988 */ /* 0x0103e8000800044c */
[----:B------:R3:W-:Y:S04]  /*4b3a0*/  STS.U16 [R58+UR76+0x31600], R33 ;  /* 0x031600213a007988 */ /* 0x0007e8000800044c */
[----:B------:R4:W-:Y:S04]  /*4b3b0*/  STS.U16 [R58+UR76+0x39600], R32 ;  /* 0x039600203a007988 */ /* 0x0009e8000800044c */
[----:B0-----:R-:W2:Y:S04]  /*4b3c0*/  LDL.LU R76, [R1+0xfec] ;  /* 0x000fec00014c7983 */ /* 0x001ea80000300800 */
[----:B------:R0:W-:Y:S04]  /*4b3d0*/  STS.U16 [R58+UR76+0x21a00], R35 ;  /* 0x021a00233a007988 */ /* 0x0001e8000800044c */
[----:B-1----:R-:W2:Y:S04]  /*4b3e0*/  LDL.LU R30, [R1+0x24ac] ;  /* 0x0024ac00011e7983 */ /* 0x002ea80000300800 */
[----:B---3--:R-:W3:Y:S04]  /*4b3f0*/  LDL.LU R33, [R1+0x24a8] ;  /* 0x0024a80001217983 */ /* 0x008ee80000300800 */
[----:B----4-:R-:W4:Y:S04]  /*4b400*/  LDL.LU R32, [R1+0x24a4] ;  /* 0x0024a40001207983 */ /* 0x010f280000300800 */
[----:B0-----:R-:W3:Y:S04]  /*4b410*/  LDL.LU R35, [R1+0x24a0] ;  /* 0x0024a00001237983 */ /* 0x001ee80000300800 */
[----:B------:R0:W-:Y:S04]  /*4b420*/  STS.U16 [R58+UR76+0x29a00], R79 ;  /* 0x029a004f3a007988 */ /* 0x0001e8000800044c */
[----:B------:R1:W-:Y:S04]  /*4b430*/  STS.U16 [R58+UR76+0x31a00], R34 ;  /* 0x031a00223a007988 */ /* 0x0003e8000800044c */
[----:B------:R0:W-:Y:S04]  /*4b440*/  STS.U16 [R58+UR76+0x39a00], R90 ;  /* 0x039a005a3a007988 */ /* 0x0001e8000800044c */
[----:B------:R0:W-:Y:S04]  /*4b450*/  STS.U16 [R58+UR76+0x21e00], R91 ;  /* 0x021e005b3a007988 */ /* 0x0001e8000800044c */
[----:B------:R1:W-:Y:S04]  /*4b460*/  STS.U16 [R58+UR76+0x29e00], R92 ;  /* 0x029e005c3a007988 */ /* 0x0003e8000800044c */
[----:B------:R1:W-:Y:S04]  /*4b470*/  STS.U16 [R58+UR76+0x31e00], R82 ;  /* 0x031e00523a007988 */ /* 0x0003e8000800044c */
[----:B0-----:R-:W3:Y:S04]  /*4b480*/  LDL.LU R79, [R1+0xfe8] ;  /* 0x000fe800014f7983 */ /* 0x001ee80000300800 */
[----:B-1----:R-:W4:Y:S04]  /*4b490*/  LDL.LU R34, [R1+0x249c] ;  /* 0x00249c0001227983 */ /* 0x002f280000300800 */
[----:B------:R-:W4:Y:S04]  /*4b4a0*/  LDL.LU R90, [R1+0x2498] ;  /* 0x00249800015a7983 */ /* 0x000f280000300800 */
[----:B------:R-:W4:Y:S04]  /*4b4b0*/  LDL.LU R91, [R1+0x2494] ;  /* 0x00249400015b7983 */ /* 0x000f280000300800 */
[----:B------:R-:W4:Y:S04]  /*4b4c0*/  LDL.LU R92, [R1+0x2490] ;  /* 0x00249000015c7983 */ /* 0x000f280000300800 */
[----:B------:R-:W4:Y:S04]  /*4b4d0*/  LDL.LU R82, [R1+0x248c] ;  /* 0x00248c0001527983 */ /* 0x000f280000300800 */
[----:B------:R0:W-:Y:S04]  /*4b4e0*/  STS.U16 [R58+UR76+0x39e00], R3 ;  /* 0x039e00033a007988 */ /* 0x0001e8000800044c */
        /* <DEDUP_REMOVED lines=27> */
[----:B------:R0:W-:Y:S04]  /*4b6a0*/  STS.U16 [R58+UR76+0x3ae00], R72 ;  /* 0x03ae00483a007988 */ /* 0x0001e8000800044c */
[----:B------:R1:W-:Y:S04]  /*4b6b0*/  STS.U16 [R58+UR76+0x23200], R75 ;  /* 0x0232004b3a007988 */ /* 0x0003e8000800044c */
[----:B--2---:R2:W-:Y:S04]  /*4b6c0*/  STS.U16 [R58+UR76+0x2b200], R74 ;  /* 0x02b2004a3a007988 */ /* 0x0045e8000800044c */
[----:B0-----:R-:W4:Y:S04]  /*4b6d0*/  LDL.LU R72, [R1+0x14b8] ;  /* 0x0014b80001487983 */ /* 0x001f280000300800 */
[----:B-1----:R-:W4:Y:S04]  /*4b6e0*/  LDL.LU R75, [R1+0x14b4] ;  /* 0x0014b400014b7983 */ /* 0x002f280000300800 */
[----:B--2---:R-:W2:Y:S04]  /*4b6f0*/  LDL.LU R74, [R1+0x14b0] ;  /* 0x0014b000014a7983 */ /* 0x004ea80000300800 */
[----:B------:R0:W-:Y:S04]  /*4b700*/  STS.U16 [R58+UR76+0x33200], R76 ;  /* 0x0332004c3a007988 */ /* 0x0001e8000800044c */
[----:B0-----:R-:W2:Y:S04]  /*4b710*/  LDL.LU R76, [R1+0x144c] ;  /* 0x00144c00014c7983 */ /* 0x001ea80000300800 */
[----:B---3--:R-:W-:Y:S04]  /*4b720*/  STS.U16 [R58+UR76+0x3b200], R79 ;  /* 0x03b2004f3a007988 */ /* 0x008fe8000800044c */
[----:B----4-:R-:W-:Y:S04]  /*4b730*/  STS.U16 [R58+UR76+0x23600], R71 ;  /* 0x023600473a007988 */ /* 0x010fe8000800044c */
[----:B------:R-:W-:Y:S04]  /*4b740*/  STS.U16 [R58+UR76+0x2b600], R86 ;  /* 0x02b600563a007988 */ /* 0x000fe8000800044c */
[----:B------:R-:W-:Y:S04]  /*4b750*/  STS.U16 [R58+UR76+0x33600], R85 ;  /* 0x033600553a007988 */ /* 0x000fe8000800044c */
[----:B------:R-:W-:Y:S04]  /*4b760*/  STS.U16 [R58+UR76+0x3b600], R84 ;  /* 0x03b600543a007988 */ /* 0x000fe8000800044c */
[----:B------:R-:W-:Y:S04]  /*4b770*/  STS.U16 [R58+UR76+0x23a00], R66 ;  /* 0x023a00423a007988 */ /* 0x000fe8000800044c */
[----:B------:R0:W-:Y:S04]  /*4b780*/  STS.U16 [R58+UR76+0x2ba00], R64 ;  /* 0x02ba00403a007988 */ /* 0x0001e8000800044c */
        /* <DEDUP_REMOVED lines=12> */
[----:B------:R-:W4:Y:S04]  /*4b850*/  LDL.LU R84, [R1+0x1348] ;  /* 0x0013480001547983 */ /* 0x000f280000300800 */
[----:B------:R-:W4:Y:S01]  /*4b860*/  LDL.LU R86, [R1+0x1344] ;  /* 0x0013440001567983 */ /* 0x000f220000300800 */
[----:B------:R-:W-:-:S03]  /*4b870*/  LOP3.LUT R60, R0, 0x50, RZ, 0x3c, !PT ;  /* 0x00000050003c7812 */ /* 0x000fc600078e3cff */
[----:B------:R-:W-:Y:S04]  /*4b880*/  STS.U16 [R58+UR76+0x2be00], R70 ;  /* 0x02be00463a007988 */ /* 0x000fe8000800044c */
[----:B------:R-:W-:Y:S04]  /*4b890*/  STL [R1+0x2320], R58 ;  /* 0x0023203a01007387 */ /* 0x000fe80000100800 */
[----:B------:R0:W-:Y:S04]  /*4b8a0*/  STS.U16 [R58+UR76+0x33e00], R69 ;  /* 0x033e00453a007988 */ /* 0x0001e8000800044c */
[----:B------:R-:W4:Y:S04]  /*4b8b0*/  LDL.LU R79, [R1+0x12e4] ;  /* 0x0012e400014f7983 */ /* 0x000f280000300800 */
        /* <DEDUP_REMOVED lines=15> */
[----:B---3--:R0:W-:Y:S04]  /*4b9b0*/  STS.U16 [R60+UR76+0x28680], R64 ;  /* 0x028680403c007988 */ /* 0x0081e8000800044c */
[----:B----4-:R1:W-:Y:S04]  /*4b9c0*/  STS.U16 [R60+UR76+0x30680], R67 ;  /* 0x030680433c007988 */ /* 0x0103e8000800044c */
[----:B------:R3:W-:Y:S04]  /*4b9d0*/  STS.U16 [R60+UR76+0x38680], R66 ;  /* 0x038680423c007988 */ /* 0x0007e8000800044c */
[----:B------:R4:W-:Y:S04]  /*4b9e0*/  STS.U16 [R60+UR76+0x20a80], R83 ;  /* 0x020a80533c007988 */ /* 0x0009e8000800044c */
[----:B------:R0:W-:Y:S04]  /*4b9f0*/  STS.U16 [R60+UR76+0x28a80], R80 ;  /* 0x028a80503c007988 */ /* 0x0001e8000800044c */
[----:B------:R-:W-:Y:S04]  /*4ba00*/  STS.U16 [R60+UR76+0x30a80], R81 ;  /* 0x030a80513c007988 */ /* 0x000fe8000800044c */
[----:B------:R3:W-:Y:S04]  /*4ba10*/  STS.U16 [R60+UR76+0x38a80], R85 ;  /* 0x038a80553c007988 */ /* 0x0007e8000800044c */
[----:B0-----:R-:W2:Y:S04]  /*4ba20*/  LDL.LU R64, [R1+0x121c] ;  /* 0x00121c0001407983 */ /* 0x001ea80000300800 */
[----:B-1----:R-:W2:Y:S04]  /*4ba30*/  LDL.LU R67, [R1+0x1218] ;  /* 0x0012180001437983 */ /* 0x002ea80000300800 */
[----:B---3--:R-:W3:Y:S04]  /*4ba40*/  LDL.LU R66, [R1+0x11c4] ;  /* 0x0011c40001427983 */ /* 0x008ee80000300800 */
[----:B----4-:R-:W4:Y:S04]  /*4ba50*/  LDL.LU R83, [R1+0x11c0] ;  /* 0x0011c00001537983 */ /* 0x010f280000300800 */
        /* <DEDUP_REMOVED lines=31> */
[----:B------:R0:W-:Y:S04]  /*4bc50*/  STS.U16 [R60+UR76+0x31a80], R64 ;  /* 0x031a80403c007988 */ /* 0x0001e8000800044c */
[----:B------:R1:W-:Y:S04]  /*4bc60*/  STS.U16 [R60+UR76+0x39a80], R67 ;  /* 0x039a80433c007988 */ /* 0x0003e8000800044c */
[----:B---3--:R3:W-:Y:S04]  /*4bc70*/  STS.U16 [R60+UR76+0x21e80], R66 ;  /* 0x021e80423c007988 */ /* 0x0087e8000800044c */
[----:B----4-:R4:W-:Y:S04]  /*4bc80*/  STS.U16 [R60+UR76+0x29e80], R83 ;  /* 0x029e80533c007988 */ /* 0x0109e8000800044c */
[----:B------:R0:W-:Y:S04]  /*4bc90*/  STS.U16 [R60+UR76+0x31e80], R80 ;  /* 0x031e80503c007988 */ /* 0x0001e8000800044c */
[----:B------:R3:W-:Y:S04]  /*4bca0*/  STS.U16 [R60+UR76+0x39e80], R85 ;  /* 0x039e80553c007988 */ /* 0x0007e8000800044c */
[----:B0-----:R-:W2:Y:S04]  /*4bcb0*/  LDL.LU R64, [R1+0x245c] ;  /* 0x00245c0001407983 */ /* 0x001ea80000300800 */
[----:B-1----:R-:W2:Y:S04]  /*4bcc0*/  LDL.LU R67, [R1+0x2458] ;  /* 0x0024580001437983 */ /* 0x002ea80000300800 */
[----:B---3--:R-:W3:Y:S04]  /*4bcd0*/  LDL.LU R66, [R1+0x2454] ;  /* 0x0024540001427983 */ /* 0x008ee80000300800 */
[----:B----4-:R-:W4:Y:S04]  /*4bce0*/  LDL.LU R83, [R1+0x2450] ;  /* 0x0024500001537983 */ /* 0x010f280000300800 */
[----:B------:R-:W2:Y:S04]  /*4bcf0*/  LDL.LU R80, [R1+0x244c] ;  /* 0x00244c0001507983 */ /* 0x000ea80000300800 */
        /* <DEDUP_REMOVED lines=9> */
[----:B--2---:R0:W-:Y:S04]  /*4bd90*/  STS.U16 [R60+UR76+0x22680], R86 ;  /* 0x022680563c007988 */ /* 0x0041e8000800044c */
[----:B------:R1:W-:Y:S04]  /*4bda0*/  STS.U16 [R60+UR76+0x2a680], R84 ;  /* 0x02a680543c007988 */ /* 0x0003e8000800044c */
[----:B------:R2:W-:Y:S04]  /*4bdb0*/  STS.U16 [R60+UR76+0x32680], R3 ;  /* 0x032680033c007988 */ /* 0x0005e8000800044c */
[----:B------:R0:W-:Y:S04]  /*4bdc0*/  STS.U16 [R60+UR76+0x3a680], R2 ;  /* 0x03a680023c007988 */ /* 0x0001e8000800044c */
[----:B------:R1:W-:Y:S04]  /*4bdd0*/  STS.U16 [R60+UR76+0x22a80], R85 ;  /* 0x022a80553c007988 */ /* 0x0003e8000800044c */
[----:B------:R2:W-:Y:S04]  /*4bde0*/  STS.U16 [R60+UR76+0x2aa80], R81 ;  /* 0x02aa80513c007988 */ /* 0x0005e8000800044c */
[----:B0-----:R-:W3:Y:S04]  /*4bdf0*/  LDL.LU R86, [R1+0x14ac] ;  /* 0x0014ac0001567983 */ /* 0x001ee80000300800 */
[----:B-1----:R-:W3:Y:S04]  /*4be00*/  LDL.LU R84, [R1+0x14a8] ;  /* 0x0014a80001547983 */ /* 0x002ee80000300800 */
[----:B--2---:R-:W2:Y:S04]  /*4be10*/  LDL.LU R3, [R1+0x14a4] ;  /* 0x0014a40001037983 */ /* 0x004ea80000300800 */
[----:B------:R-:W2:Y:S04]  /*4be20*/  LDL.LU R2, [R1+0x14a0] ;  /* 0x0014a00001027983 */ /* 0x000ea80000300800 */
[----:B------:R-:W2:Y:S04]  /*4be30*/  LDL.LU R85, [R1+0x143c] ;  /* 0x00143c0001557983 */ /* 0x000ea80000300800 */
[----:B------:R-:W2:Y:S04]  /*4be40*/  LDL.LU R81, [R1+0x2434] ;  /* 0x0024340001517983 */ /* 0x000ea80000300800 */
[----:B------:R0:W-:Y:S04]  /*4be50*/  STS.U16 [R60+UR76+0x32a80], R79 ;  /* 0x032a804f3c007988 */ /* 0x0001e8000800044c */
[----:B0-----:R-:W2:Y:S04]  /*4be60*/  LDL.LU R79, [R1+0x2430] ;  /* 0x00243000014f7983 */ /* 0x001ea80000300800 */
[----:B------:R0:W-:Y:S04]  /*4be70*/  STS.U16 [R60+UR76+0x3aa80], R69 ;  /* 0x03aa80453c007988 */ /* 0x0001e8000800044c */
[----:B------:R1:W-:Y:S04]  /*4be80*/  STS.U16 [R60+UR76+0x22e80], R68 ;  /* 0x022e80443c007988 */ /* 0x0003e8000800044c */
[----:B------:R0:W-:Y:S04]  /*4be90*/  STS.U16 [R60+UR76+0x2ae80], R71 ;  /* 0x02ae80473c007988 */ /* 0x0001e8000800044c */
[----:B------:R0:W-:Y:S04]  /*4bea0*/  STS.U16 [R60+UR76+0x32e80], R70 ;  /* 0x032e80463c007988 */ /* 0x0001e8000800044c */
[----:B------:R0:W-:Y:S04]  /*4beb0*/  STS.U16 [R60+UR76+0x3ae80], R73 ;  /* 0x03ae80493c007988 */ /* 0x0001e8000800044c */
[----:B------:R1:W-:Y:S04]  /*4bec0*/  STS.U16 [R60+UR76+0x23280], R72 ;  /* 0x023280483c007988 */ /* 0x0003e8000800044c */
[----:B------:R4:W-:Y:S04]  /*4bed0*/  STS.U16 [R60+UR76+0x2b280], R75 ;  /* 0x02b2804b3c007988 */ /* 0x0009e8000800044c */
[----:B0-----:R-:W3:Y:S04]  /*4bee0*/  LDL.LU R69, [R1+0x242c] ;  /* 0x00242c0001457983 */ /* 0x001ee80000300800 */
[----:B-1----:R-:W3:Y:S04]  /*4bef0*/  LDL.LU R68, [R1+0x2428] ;  /* 0x0024280001447983 */ /* 0x002ee80000300800 */
[----:B------:R-:W3:Y:S04]  /*4bf00*/  LDL.LU R71, [R1+0x2424] ;  /* 0x0024240001477983 */ /* 0x000ee80000300800 */
[----:B------:R-:W3:Y:S04]  /*4bf10*/  LDL.LU R70, [R1+0x2420] ;  /* 0x0024200001467983 */ /* 0x000ee80000300800 */
[----:B------:R-:W3:Y:S04]  /*4bf20*/  LDL.LU R73, [R1+0x241c] ;  /* 0x00241c0001497983 */ /* 0x000ee80000300800 */
[----:B------:R-:W3:Y:S04]  /*4bf30*/  LDL.LU R72, [R1+0x2418] ;  /* 0x0024180001487983 */ /* 0x000ee80000300800 */
[----:B------:R0:W-:Y:S04]  /*4bf40*/  STS.U16 [R60+UR76+0x33280], R74 ;  /* 0x0332804a3c007988 */ /* 0x0001e8000800044c */
[----:B----4-:R-:W4:Y:S04]  /*4bf50*/  LDL.LU R75, [R1+0x2414] ;  /* 0x00241400014b7983 */ /* 0x010f280000300800 */
[----:B------:R1:W-:Y:S04]  /*4bf60*/  STS.U16 [R60+UR76+0x3b280], R76 ;  /* 0x03b2804c3c007988 */ /* 0x0003e8000800044c */
[----:B0-----:R-:W3:Y:S04]  /*4bf70*/  LDL.LU R74, [R1+0x2410] ;  /* 0x00241000014a7983 */ /* 0x001ee80000300800 */
[----:B-1----:R-:W3:Y:S04]  /*4bf80*/  LDL.LU R76, [R1+0x240c] ;  /* 0x00240c00014c7983 */ /* 0x002ee80000300800 */
[----:B--2---:R0:W-:Y:S04]  /*4bf90*/  STS.U16 [R60+UR76+0x23680], R79 ;  /* 0x0236804f3c007988 */ /* 0x0041e8000800044c */
        /* <DEDUP_REMOVED lines=8> */
[----:B--2---:R-:W2:Y:S04]  /*4c020*/  LDL.LU R80, [R1+0x2400] ;  /* 0x0024000001507983 */ /* 0x004ea80000300800 */
[----:B------:R-:W2:Y:S04]  /*4c030*/  LDL.LU R83, [R1+0x23fc] ;  /* 0x0023fc0001537983 */ /* 0x000ea80000300800 */
[----:B------:R-:W2:Y:S04]  /*4c040*/  LDL.LU R82, [R1+0x23f8] ;  /* 0x0023f80001527983 */ /* 0x000ea80000300800 */
[----:B------:R-:W2:Y:S04]  /*4c050*/  LDL.LU R92, [R1+0x23f4] ;  /* 0x0023f400015c7983 */ /* 0x000ea80000300800 */
[----:B------:R0:W-:Y:S04]  /*4c060*/  STS.U16 [R60+UR76+0x3ba80], R90 ;  /* 0x03ba805a3c007988 */ /* 0x0001e8000800044c */
[----:B------:R-:W2:Y:S04]  /*4c070*/  LDL.LU R91, [R1+0x23f0] ;  /* 0x0023f000015b7983 */ /* 0x000ea80000300800 */
[----:B------:R-:W-:Y:S04]  /*4c080*/  STS.U16 [R60+UR76+0x23e80], R77 ;  /* 0x023e804d3c007988 */ /* 0x000fe8000800044c */
[----:B------:R1:W-:Y:S04]  /*4c090*/  STS.U16 [R60+UR76+0x2be80], R89 ;  /* 0x02be80593c007988 */ /* 0x0003e8000800044c */
[----:B------:R1:W-:Y:S04]  /*4c0a0*/  STS.U16 [R60+UR76+0x33e80], R88 ;  /* 0x033e80583c007988 */ /* 0x0003e8000800044c */
[----:B------:R3:W-:Y:S04]  /*4c0b0*/  STS.U16 [R60+UR76+0x3be80], R87 ;  /* 0x03be80573c007988 */ /* 0x0007e8000800044c */
[----:B0-----:R-:W2:Y:S04]  /*4c0c0*/  LDL.LU R90, [R1+0x23ec] ;  /* 0x0023ec00015a7983 */ /* 0x001ea80000300800 */
[----:B-1----:R-:W2:Y:S01]  /*4c0d0*/  LDL.LU R89, [R1+0x23e8] ;  /* 0x0023e80001597983 */ /* 0x002ea20000300800 */
[----:B------:R-:W-:-:S03]  /*4c0e0*/  LOP3.LUT R77, R0, 0x60, RZ, 0x3c, !PT ;  /* 0x00000060004d7812 */ /* 0x000fc600078e3cff */
[----:B------:R-:W2:Y:S04]  /*4c0f0*/  LDL.LU R88, [R1+0x23e4] ;  /* 0x0023e40001587983 */ /* 0x000ea80000300800 */
[----:B---3--:R-:W3:Y:S04]  /*4c100*/  LDL.LU R87, [R1+0x23e0] ;  /* 0x0023e00001577983 */ /* 0x008ee80000300800 */
[----:B------:R0:W-:Y:S04]  /*4c110*/  STL [R1+0x2324], R60 ;  /* 0x0023243c01007387 */ /* 0x0001e80000100800 */
[----:B------:R1:W-:Y:S04]  /*4c120*/  STS.U16 [R77+UR76+0x20300], R86 ;  /* 0x020300564d007988 */ /* 0x0003e8000800044c */
[----:B------:R0:W-:Y:S04]  /*4c130*/  STS.U16 [R77+UR76+0x28300], R84 ;  /* 0x028300544d007988 */ /* 0x0001e8000800044c */
[----:B------:R0:W-:Y:S04]  /*4c140*/  STS.U16 [R77+UR76+0x30300], R3 ;  /* 0x030300034d007988 */ /* 0x0001e8000800044c */
[----:B------:R1:W-:Y:S04]  /*4c150*/  STS.U16 [R77+UR76+0x38300], R2 ;  /* 0x038300024d007988 */ /* 0x0003e8000800044c */
[----:B------:R1:W-:Y:S04]  /*4c160*/  STS.U16 [R77+UR76+0x20700], R85 ;  /* 0x020700554d007988 */ /* 0x0003e8000800044c */
[----:B0-----:R-:W2:Y:S04]  /*4c170*/  LDL.LU R60, [R1+0x1438] ;  /* 0x00143800013c7983 */ /* 0x001ea80000300800 */
[----:B-1----:R-:W3:Y:S04]  /*4c180*/  LDL.LU R86, [R1+0x23dc] ;  /* 0x0023dc0001567983 */ /* 0x002ee80000300800 */
[----:B------:R-:W3:Y:S04]  /*4c190*/  LDL.LU R84, [R1+0x23d8] ;  /* 0x0023d80001547983 */ /* 0x000ee80000300800 */
[----:B------:R-:W3:Y:S04]  /*4c1a0*/  LDL.LU R3, [R1+0x23d4] ;  /* 0x0023d40001037983 */ /* 0x000ee80000300800 */
[----:B------:R-:W3:Y:S04]  /*4c1b0*/  LDL.LU R2, [R1+0x23d0] ;  /* 0x0023d00001027983 */ /* 0x000ee80000300800 */
[----:B------:R-:W3:Y:S04]  /*4c1c0*/  LDL.LU R85, [R1+0x23cc] ;  /* 0x0023cc0001557983 */ /* 0x000ee80000300800 */
[----:B--2---:R-:W-:Y:S04]  /*4c1d0*/  STS.U16 [R77+UR76+0x28700], R60 ;  /* 0x0287003c4d007988 */ /* 0x004fe8000800044c */
[----:B---3--:R0:W-:Y:S04]  /*4c1e0*/  STS.U16 [R77+UR76+0x30700], R85 ;  /* 0x030700554d007988 */ /* 0x0081e8000800044c */
[----:B------:R-:W-:Y:S04]  /*4c1f0*/  STS.U16 [R77+UR76+0x38700], R2 ;  /* 0x038700024d007988 */ /* 0x000fe8000800044c */
[----:B------:R1:W-:Y:S04]  /*4c200*/  STS.U16 [R77+UR76+0x20b00], R3 ;  /* 0x020b00034d007988 */ /* 0x0003e8000800044c */
[----:B------:R2:W-:Y:S04]  /*4c210*/  STS.U16 [R77+UR76+0x28b00], R84 ;  /* 0x028b00544d007988 */ /* 0x0005e8000800044c */
[----:B------:R3:W-:Y:S04]  /*4c220*/  STS.U16 [R77+UR76+0x30b00], R86 ;  /* 0x030b00564d007988 */ /* 0x0007e8000800044c */
[----:B------:R1:W-:Y:S04]  /*4c230*/  STS.U16 [R77+UR76+0x38b00], R87 ;  /* 0x038b00574d007988 */ /* 0x0003e8000800044c */
[----:B------:R2:W-:Y:S04]  /*4c240*/  STS.U16 [R77+UR76+0x20f00], R88 ;  /* 0x020f00584d007988 */ /* 0x0005e8000800044c */
[----:B0-----:R-:W4:Y:S04]  /*4c250*/  LDL.LU R85, [R1+0x23c8] ;  /* 0x0023c80001557983 */ /* 0x001f280000300800 */
[----:B-1----:R-:W4:Y:S04]  /*4c260*/  LDL R3, [R1+0x1804] ;  /* 0x0018040001037983 */ /* 0x002f280000100800 */
[----:B------:R-:W4:Y:S04]  /*4c270*/  LDL R2, [R1+0x1808] ;  /* 0x0018080001027983 */ /* 0x000f280000100800 */
[----:B--2---:R-:W2:Y:S04]  /*4c280*/  LDL.LU R84, [R1+0x23c4] ;  /* 0x0023c40001547983 */ /* 0x004ea80000300800 */
[----:B---3--:R-:W3:Y:S04]  /*4c290*/  LDL R86, [R1+0x1838] ;  /* 0x0018380001567983 */ /* 0x008ee80000100800 */
[----:B------:R-:W3:Y:S04]  /*4c2a0*/  LDL R87, [R1+0x1834] ;  /* 0x0018340001577983 */ /* 0x000ee80000100800 */
[----:B------:R0:W-:Y:S04]  /*4c2b0*/  STS.U16 [R77+UR76+0x28f00], R89 ;  /* 0x028f00594d007988 */ /* 0x0001e8000800044c */
[----:B------:R-:W2:Y:S04]  /*4c2c0*/  LDL R88, [R1+0x1868] ;  /* 0x0018680001587983 */ /* 0x000ea80000100800 */
[----:B0-----:R-:W2:Y:S01]  /*4c2d0*/  LDL R89, [R1+0x1864] ;  /* 0x0018640001597983 */ /* 0x001ea20000100800 */
[----:B------:R-:W-:-:S02]  /*4c2e0*/  PRMT R58, RZ, 0x7610, R58 ;  /* 0x00007610ff3a7816 */ /* 0x000fc4000000003a */
[----:B------:R-:W-:Y:S02]  /*4c2f0*/  PRMT R78, RZ, 0x7610, R78 ;  /* 0x00007610ff4e7816 */ /* 0x000fe4000000004e */
[----:B------:R-:W-:Y:S01]  /*4c300*/  PRMT R61, RZ, 0x7610, R61 ;  /* 0x00007610ff3d7816 */ /* 0x000fe2000000003d */
[----:B------:R-:W-:Y:S04]  /*4c310*/  STS.U16 [R77+UR76+0x30f00], R90 ;  /* 0x030f005a4d007988 */ /* 0x000fe8000800044c */
[----:B------:R-:W-:Y:S04]  /*4c320*/  STS.U16 [R77+UR76+0x38f00], R91 ;  /* 0x038f005b4d007988 */ /* 0x000fe8000800044c */
[----:B------:R0:W-:Y:S04]  /*4c330*/  STS.U16 [R77+UR76+0x21300], R92 ;  /* 0x0213005c4d007988 */ /* 0x0001e8000800044c */
[----:B0-----:R-:W2:Y:S04]  /*4c340*/  LDL.LU R92, [R1+0x23c0] ;  /* 0x0023c000015c7983 */ /* 0x001ea80000300800 */
[----:B------:R-:W2:Y:S04]  /*4c350*/  LDL R91, [R1+0x1894] ;  /* 0x00189400015b7983 */ /* 0x000ea80000100800 */
[----:B------:R-:W2:Y:S04]  /*4c360*/  LDL R60, [R1+0x1898] ;  /* 0x00189800013c7983 */ /* 0x000ea80000100800 */
[----:B----4-:R-:W4:Y:S04]  /*4c370*/  @!P4 LDG.E.U16 R58, desc[UR6][R2.64] ;  /* 0x00000006023ac981 */ /* 0x010f28000c1e1500 */
[----:B---3--:R-:W3:Y:S04]  /*4c380*/  @!P4 LDG.E.U16 R78, desc[UR6][R86.64] ;  /* 0x00000006564ec981 */ /* 0x008ee8000c1e1500 */
[----:B------:R-:W3:Y:S04]  /*4c390*/  LDL R3, [R1+0x18c4] ;  /* 0x0018c40001037983 */ /* 0x000ee80000100800 */
[----:B------:R-:W3:Y:S04]  /*4c3a0*/  LDL R2, [R1+0x18c8] ;  /* 0x0018c80001027983 */ /* 0x000ee80000100800 */
[----:B--2---:R-:W2:Y:S01]  /*4c3b0*/  @!P4 LDG.E.U16 R61, desc[UR6][R88.64] ;  /* 0x00000006583dc981 */ /* 0x004ea2000c1e1500 */
[----:B------:R-:W-:-:S02]  /*4c3c0*/  PRMT R47, RZ, 0x7610, R47 ;  /* 0x00007610ff2f7816 */ /* 0x000fc4000000002f */
[----:B------:R-:W-:Y:S01]  /*4c3d0*/  PRMT R4, RZ, 0x7610, R4 ;  /* 0x00007610ff047816 */ /* 0x000fe20000000004 */
[----:B----4-:R0:W-:Y:S04]  /*4c3e0*/  STL [R1+0x2328], R58 ;  /* 0x0023283a01007387 */ /* 0x0101e80000100800 */
[----:B------:R-:W4:Y:S04]  /*4c3f0*/  LDL.LU.64 R86, [R1+0x23b8] ;  /* 0x0023b80001567983 */ /* 0x000f280000300a00 */
[----:B---3--:R1:W-:Y:S04]  /*4c400*/  STL [R1+0x232c], R78 ;  /* 0x00232c4e01007387 */ /* 0x0083e80000100800 */
[----:B------:R-:W3:Y:S04]  /*4c410*/  LDL.LU.64 R88, [R1+0x23b0] ;  /* 0x0023b00001587983 */ /* 0x000ee80000300a00 */
[----:B------:R-:W3:Y:S04]  /*4c420*/  LDL R90, [R1+0x18f4] ;  /* 0x0018f400015a7983 */ /* 0x000ee80000100800 */
[----:B0-----:R-:W4:Y:S04]  /*4c430*/  LDL R58, [R1+0x18f8] ;  /* 0x0018f800013a7983 */ /* 0x001f280000100800 */
[----:B--2---:R0:W-:Y:S04]  /*4c440*/  STL [R1+0x2330], R61 ;  /* 0x0023303d01007387 */ /* 0x0041e80000100800 */
[----:B------:R-:W2:Y:S01]  /*4c450*/  @!P4 LDG.E.U16 R4, desc[UR6][R2.64] ;  /* 0x000000060204c981 */ /* 0x000ea2000c1e1500 */
[----:B------:R-:W-:-:S03]  /*4c460*/  PRMT R5, RZ, 0x7610, R5 ;  /* 0x00007610ff057816 */ /* 0x000fc60000000005 */
[----:B-1----:R-:W2:Y:S01]  /*4c470*/  LDL R78, [R1+0x1928] ;  /* 0x00192800014e7983 */ /* 0x002ea20000100800 */
[----:B0-----:R-:W-:-:S05]  /*4c480*/  @!P4 IMAD.MOV.U32 R61, RZ, RZ, R91 ;  /* 0x000000ffff3dc224 */ /* 0x001fca00078e005b */
[----:B------:R-:W2:Y:S01]  /*4c490*/  @!P4 LDG.E.U16 R47, desc[UR6][R60.64] ;  /* 0x000000063c2fc981 */ /* 0x000ea2000c1e1500 */
[----:B---3--:R-:W-:Y:S02]  /*4c4a0*/  @!P4 IMAD.MOV.U32 R91, RZ, RZ, R90 ;  /* 0x000000ffff5bc224 */ /* 0x008fe400078e005a */
[----:B----4-:R-:W-:-:S05]  /*4c4b0*/  @!P4 IMAD.MOV.U32 R90, RZ, RZ, R58 ;  /* 0x000000ffff5ac224 */ /* 0x010fca00078e003a */
[----:B------:R-:W3:Y:S04]  /*4c4c0*/  @!P4 LDG.E.U16 R5, desc[UR6][R90.64] ;  /* 0x000000065a05c981 */ /* 0x000ee8000c1e1500 */
[----:B--2---:R-:W-:Y:S04]  /*4c4d0*/  STL [R1+0x2334], R47 ;  /* 0x0023342f01007387 */ /* 0x004fe80000100800 */
[----:B------:R-:W2:Y:S04]  /*4c4e0*/  LDL R3, [R1+0x1954] ;  /* 0x0019540001037983 */ /* 0x000ea80000100800 */
[----:B------:R-:W2:Y:S04]  /*4c4f0*/  LDL R2, [R1+0x1958] ;  /* 0x0019580001027983 */ /* 0x000ea80000100800 */
[----:B------:R-:W4:Y:S04]  /*4c500*/  LDL R61, [R1+0x1984] ;  /* 0x00198400013d7983 */ /* 0x000f280000100800 */
[----:B------:R-:W4:Y:S04]  /*4c510*/  LDL R60, [R1+0x1988] ;  /* 0x00198800013c7983 */ /* 0x000f280000100800 */
[----:B------:R0:W-:Y:S04]  /*4c520*/  STL [R1+0x2338], R4 ;  /* 0x0023380401007387 */ /* 0x0001e80000100800 */
[----:B0-----:R-:W4:Y:S04]  /*4c530*/  LDL R4, [R1+0x1924] ;  /* 0x0019240001047983 */ /* 0x001f280000100800 */
[----:B------:R-:W4:Y:S04]  /*4c540*/  LDL.LU.64 R90, [R1+0x23a8] ;  /* 0x0023a800015a7983 */ /* 0x000f280000300a00 */
[----:B------:R-:W4:Y:S04]  /*4c550*/  LDL R58, [R1+0x19b4] ;  /* 0x0019b400013a7983 */ /* 0x000f280000100800 */
[----:B------:R-:W4:Y:S01]  /*4c560*/  LDL R47, [R1+0x19b8] ;  /* 0x0019b800012f7983 */ /* 0x000f220000100800 */
[----:B------:R-:W-:-:S02]  /*4c570*/  PRMT R6, RZ, 0x7610, R6 ;  /* 0x00007610ff067816 */ /* 0x000fc40000000006 */
[----:B------:R-:W-:Y:S01]  /*4c580*/  PRMT R7, RZ, 0x7610, R7 ;  /* 0x00007610ff077816 */ /* 0x000fe20000000007 */
[----:B---3--:R4:W-:Y:S05]  /*4c590*/  STL [R1+0x233c], R5 ;  /* 0x00233c0501007387 */ /* 0x0089ea0000100800 */
[----:B--2---:R-:W2:Y:S01]  /*4c5a0*/  @!P4 LDG.E.U16 R7, desc[UR6][R2.64] ;  /* 0x000000060207c981 */ /* 0x004ea2000c1e1500 */
[----:B----4-:R-:W-:Y:S02]  /*4c5b0*/  @!P4 IMAD.MOV.U32 R5, RZ, RZ, R4 ;  /* 0x000000ffff05c224 */ /* 0x010fe400078e0004 */
[----:B------:R-:W-:-:S05]  /*4c5c0*/  @!P4 IMAD.MOV.U32 R4, RZ, RZ, R78 ;  /* 0x000000ffff04c224 */ /* 0x000fca00078e004e */
[----:B------:R-:W3:Y:S04]  /*4c5d0*/  @!P4 LDG.E.U16 R6, desc[UR6][R4.64] ;  /* 0x000000060406c981 */ /* 0x000ee8000c1e1500 */
[----:B------:R-:W4:Y:S04]  /*4c5e0*/  LDL R5, [R1+0x19e4] ;  /* 0x0019e40001057983 */ /* 0x000f280000100800 */
[----:B------:R-:W4:Y:S01]  /*4c5f0*/  LDL R4, [R1+0x19e8] ;  /* 0x0019e80001047983 */ /* 0x000f220000100800 */
[----:B------:R-:W-:Y:S02]  /*4c600*/  PRMT R8, RZ, 0x7610, R8 ;  /* 0x00007610ff087816 */ /* 0x000fe40000000008 */
[----:B------:R-:W-:-:S04]  /*4c610*/  PRMT R9, RZ, 0x7610, R9 ;  /* 0x00007610ff097816 */ /* 0x000fc80000000009 */
[----:B------:R0:W4:Y:S02]  /*4c620*/  @!P4 LDG.E.U16 R8, desc[UR6][R60.64] ;  /* 0x000000063c08c981 */ /* 0x000124000c1e1500 */
[----:B0-----:R-:W-:Y:S02]  /*4c630*/  @!P4 IMAD.MOV.U32 R60, RZ, RZ, R47 ;  /* 0x000000ffff3cc224 */ /* 0x001fe400078e002f */
[----:B------:R-:W-:-:S05]  /*4c640*/  @!P4 IMAD.MOV.U32 R61, RZ, RZ, R58 ;  /* 0x000000ffff3dc224 */ /* 0x000fca00078e003a */
[----:B------:R-:W4:Y:S01]  /*4c650*/  @!P4 LDG.E.U16 R9, desc[UR6][R60.64] ;  /* 0x000000063c09c981 */ /* 0x000f22000c1e1500 */
[----:B------:R-:W-:-:S03]  /*4c660*/  PRMT R10, RZ, 0x7610, R10 ;  /* 0x00007610ff0a7816 */ /* 0x000fc6000000000a */
[----:B---3--:R0:W-:Y:S04]  /*4c670*/  STL [R1+0x2340], R6 ;  /* 0x0023400601007387 */ /* 0x0081e80000100800 */
[----:B------:R-:W3:Y:S04]  /*4c680*/  LDL.LU.64 R2, [R1+0x23a0] ;  /* 0x0023a00001027983 */ /* 0x000ee80000300a00 */
[----:B--2---:R1:W-:Y:S04]  /*4c690*/  STL [R1+0x2344], R7 ;  /* 0x0023440701007387 */ /* 0x0043e80000100800 */
[----:B0-----:R-:W2:Y:S04]  /*4c6a0*/  LDL R6, [R1+0x1a10] ;  /* 0x001a100001067983 */ /* 0x001ea80000100800 */
[----:B-1----:R-:W2:Y:S04]  /*4c6b0*/  LDL R7, [R1+0x1a0c] ;  /* 0x001a0c0001077983 */ /* 0x002ea80000100800 */
[----:B----4-:R-:W4:Y:S01]  /*4c6c0*/  @!P4 LDG.E.U16 R10, desc[UR6][R4.64] ;  /* 0x00000006040ac981 */ /* 0x010f22000c1e1500 */
[----:B------:R-:W-:-:S03]  /*4c6d0*/  PRMT R11, RZ, 0x7610, R11 ;  /* 0x00007610ff0b7816 */ /* 0x000fc6000000000b */
[----:B------:R0:W-:Y:S04]  /*4c6e0*/  STL [R1+0x2348], R8 ;  /* 0x0023480801007387 */ /* 0x0001e80000100800 */
[----:B------:R-:W3:Y:S04]  /*4c6f0*/  LDL R60, [R1+0x1a34] ;  /* 0x001a3400013c7983 */ /* 0x000ee80000100800 */
[----:B0-----:R-:W3:Y:S04]  /*4c700*/  LDL R8, [R1+0x1a38] ;  /* 0x001a380001087983 */ /* 0x001ee80000100800 */
[----:B------:R3:W-:Y:S04]  /*4c710*/  STL [R1+0x234c], R9 ;  /* 0x00234c0901007387 */ /* 0x0007e80000100800 */
[----:B------:R-:W3:Y:S04]  /*4c720*/  LDL R58, [R1+0x1a5c] ;  /* 0x001a5c00013a7983 */ /* 0x000ee80000100800 */
[----:B------:R-:W3:Y:S04]  /*4c730*/  LDL R47, [R1+0x1a60] ;  /* 0x001a6000012f7983 */ /* 0x000ee80000100800 */
[----:B------:R-:W3:Y:S04]  /*4c740*/  LDL R5, [R1+0x1a84] ;  /* 0x001a840001057983 */ /* 0x000ee80000100800 */
[----:B------:R-:W3:Y:S04]  /*4c750*/  LDL R4, [R1+0x1a88] ;  /* 0x001a880001047983 */ /* 0x000ee80000100800 */
[----:B--2---:R-:W2:Y:S04]  /*4c760*/  @!P4 LDG.E.U16 R11, desc[UR6][R6.64] ;  /* 0x00000006060bc981 */ /* 0x004ea8000c1e1500 */
[----:B----4-:R0:W-:Y:S04]  /*4c770*/  STL [R1+0x2350], R10 ;  /* 0x0023500a01007387 */ /* 0x0101e80000100800 */
[----:B------:R-:W4:Y:S04]  /*4c780*/  LDL R7, [R1+0x1aac] ;  /* 0x001aac0001077983 */ /* 0x000f280000100800 */
[----:B------:R-:W4:Y:S01]  /*4c790*/  LDL R6, [R1+0x1ab0] ;  /* 0x001ab00001067983 */ /* 0x000f220000100800 */
[----:B------:R-:W-:-:S02]  /*4c7a0*/  PRMT R12, RZ, 0x7610, R12 ;  /* 0x00007610ff0c7816 */ /* 0x000fc4000000000c */
[----:B------:R-:W-:Y:S01]  /*4c7b0*/  PRMT R13, RZ, 0x7610, R13 ;  /* 0x00007610ff0d7816 */ /* 0x000fe2000000000d */
[----:B---3--:R-:W-:Y:S01]  /*4c7c0*/  @!P4 IMAD.MOV.U32 R9, RZ, RZ, R60 ;  /* 0x000000ffff09c224 */ /* 0x008fe200078e003c */
[----:B------:R-:W-:-:S04]  /*4c7d0*/  PRMT R14, RZ, 0x7610, R14 ;  /* 0x00007610ff0e7816 */ /* 0x000fc8000000000e */
[----:B------:R-:W3:Y:S01]  /*4c7e0*/  @!P4 LDG.E.U16 R12, desc[UR6][R8.64] ;  /* 0x00000006080cc981 */ /* 0x000ee2000c1e1500 */
[----:B0-----:R-:W-:Y:S01]  /*4c7f0*/  @!P4 IMAD.MOV.U32 R10, RZ, RZ, R47 ;  /* 0x000000ffff0ac224 */ /* 0x001fe200078e002f */
[----:B------:R-:W-:Y:S02]  /*4c800*/  PRMT R15, RZ, 0x7610, R15 ;  /* 0x00007610ff0f7816 */ /* 0x000fe4000000000f */
[----:B------:R-:W3:Y:S04]  /*4c810*/  @!P4 LDG.E.U16 R14, desc[UR6][R4.64] ;  /* 0x00000006040ec981 */ /* 0x000ee8000c1e1500 */
[----:B--2---:R0:W-:Y:S04]  /*4c820*/  STL [R1+0x2354], R11 ;  /* 0x0023540b01007387 */ /* 0x0041e80000100800 */
[----:B------:R-:W2:Y:S04]  /*4c830*/  LDL R9, [R1+0x180c] ;  /* 0x00180c0001097983 */ /* 0x000ea80000100800 */
[----:B------:R-:W2:Y:S01]  /*4c840*/  LDL R8, [R1+0x1810] ;  /* 0x0018100001087983 */ /* 0x000ea20000100800 */
[----:B0-----:R-:W-:-:S03]  /*4c850*/  @!P4 IMAD.MOV.U32 R11, RZ, RZ, R58 ;  /* 0x000000ffff0bc224 */ /* 0x001fc600078e003a */
[----:B----4-:R-:W4:Y:S04]  /*4c860*/  @!P4 LDG.E.U16 R15, desc[UR6][R6.64] ;  /* 0x00000006060fc981 */ /* 0x010f28000c1e1500 */
[----:B------:R-:W4:Y:S01]  /*4c870*/  @!P4 LDG.E.U16 R13, desc[UR6][R10.64] ;  /* 0x000000060a0dc981 */ /* 0x000f22000c1e1500 */
[----:B------:R-:W-:-:S03]  /*4c880*/  PRMT R16, RZ, 0x7610, R16 ;  /* 0x00007610ff107816 */ /* 0x000fc60000000010 */
[----:B---3--:R-:W-:Y:S04]  /*4c890*/  STL [R1+0x2358], R12 ;  /* 0x0023580c01007387 */ /* 0x008fe80000100800 */
[----:B--2---:R-:W2:Y:S04]  /*4c8a0*/  @!P4 LDG.E.U16 R16, desc[UR6][R8.64] ;  /* 0x000000060810c981 */ /* 0x004ea8000c1e1500 */
[----:B----4-:R0:W-:Y:S04]  /*4c8b0*/  STL [R1+0x235c], R13 ;  /* 0x00235c0d01007387 */ /* 0x0101e80000100800 */
[----:B------:R-:W3:Y:S04]  /*4c8c0*/  LDL R5, [R1+0x183c] ;  /* 0x00183c0001057983 */ /* 0x000ee80000100800 */
[----:B------:R-:W3:Y:S04]  /*4c8d0*/  LDL R4, [R1+0x1840] ;  /* 0x0018400001047983 */ /* 0x000ee80000100800 */
[----:B------:R-:W-:Y:S04]  /*4c8e0*/  STL [R1+0x2360], R14 ;  /* 0x0023600e01007387 */ /* 0x000fe80000100800 */
[----:B------:R-:W0:Y:S04]  /*4c8f0*/  LDL R7, [R1+0x186c] ;  /* 0x00186c0001077983 */ /* 0x000e280000100800 */
[----:B------:R-:W4:Y:S04]  /*4c900*/  LDL R6, [R1+0x1870] ;  /* 0x0018700001067983 */ /* 0x000f280000100800 */
[----:B------:R1:W-:Y:S04]  /*4c910*/  STL [R1+0x2364], R15 ;  /* 0x0023640f01007387 */ /* 0x0003e80000100800 */
[----:B------:R-:W4:Y:S04]  /*4c920*/  LDL R10, [R1+0x18a0] ;  /* 0x0018a000010a7983 */ /* 0x000f280000100800 */
[----:B------:R-:W4:Y:S01]  /*4c930*/  LDL R11, [R1+0x189c] ;  /* 0x00189c00010b7983 */ /* 0x000f220000100800 */
[----:B------:R-:W-:-:S03]  /*4c940*/  PRMT R17, RZ, 0x7610, R17 ;  /* 0x00007610ff117816 */ /* 0x000fc60000000011 */
[----:B------:R-:W4:Y:S04]  /*4c950*/  LDL R9, [R1+0x18cc] ;  /* 0x0018cc0001097983 */ /* 0x000f280000100800 */
[----:B------:R-:W4:Y:S01]  /*4c960*/  LDL R8, [R1+0x18d0] ;  /* 0x0018d00001087983 */ /* 0x000f220000100800 */
[----:B------:R-:W-:Y:S02]  /*4c970*/  PRMT R18, RZ, 0x7610, R18 ;  /* 0x00007610ff127816 */ /* 0x000fe40000000012 */
[----:B------:R-:W-:Y:S01]  /*4c980*/  PRMT R19, RZ, 0x7610, R19 ;  /* 0x00007610ff137816 */ /* 0x000fe20000000013 */
[----:B--2---:R-:W-:Y:S04]  /*4c990*/  STL [R1+0x2368], R16 ;  /* 0x0023681001007387 */ /* 0x004fe80000100800 */
[----:B---3--:R-:W2:Y:S01]  /*4c9a0*/  @!P4 LDG.E.U16 R17, desc[UR6][R4.64] ;  /* 0x000000060411c981 */ /* 0x008ea2000c1e1500 */
[----:B0-----:R-:W-:-:S02]  /*4c9b0*/  @!P4 IMAD.MOV.U32 R13, RZ, RZ, R7 ;  /* 0x000000ffff0dc224 */ /* 0x001fc400078e0007 */
[----:B----4-:R-:W-:Y:S01]  /*4c9c0*/  @!P4 IMAD.MOV.U32 R12, RZ, RZ, R6 ;  /* 0x000000ffff0cc224 */ /* 0x010fe200078e0006 */
[----:B------:R0:W3:Y:S04]  /*4c9d0*/  @!P4 LDG.E.U16 R19, desc[UR6][R10.64] ;  /* 0x000000060a13c981 */ /* 0x0000e8000c1e1500 */
[----:B------:R-:W4:Y:S04]  /*4c9e0*/  @!P4 LDG.E.U16 R18, desc[UR6][R12.64] ;  /* 0x000000060c12c981 */ /* 0x000f28000c1e1500 */
[----:B------:R-:W3:Y:S04]  /*4c9f0*/  LDL R5, [R1+0x18fc] ;  /* 0x0018fc0001057983 */ /* 0x000ee80000100800 */
[----:B------:R-:W4:Y:S01]  /*4ca00*/  LDL R4, [R1+0x1900] ;  /* 0x0019000001047983 */ /* 0x000f220000100800 */
[----:B------:R-:W-:-:S02]  /*4ca10*/  PRMT R36, RZ, 0x7610, R36 ;  /* 0x00007610ff247816 */ /* 0x000fc40000000024 */
[----:B------:R-:W-:Y:S01]  /*4ca20*/  PRMT R37, RZ, 0x7610, R37 ;  /* 0x00007610ff257816 */ /* 0x000fe20000000025 */
[----:B0-----:R-:W-:Y:S02]  /*4ca30*/  @!P4 IMAD.MOV.U32 R10, RZ, RZ, R8 ;  /* 0x000000ffff0ac224 */ /* 0x001fe400078e0008 */
[----:B------:R-:W-:-:S05]  /*4ca40*/  @!P4 IMAD.MOV.U32 R11, RZ, RZ, R9 ;  /* 0x000000ffff0bc224 */ /* 0x000fca00078e0009 */
[----:B------:R3:W4:Y:S04]  /*4ca50*/  @!P4 LDG.E.U16 R36, desc[UR6][R10.64] ;  /* 0x000000060a24c981 */ /* 0x000728000c1e1500 */
[----:B--2---:R-:W-:Y:S04]  /*4ca60*/  STL [R1+0x236c], R17 ;  /* 0x00236c1101007387 */ /* 0x004fe80000100800 */
[----:B------:R-:W2:Y:S04]  /*4ca70*/  LDL R6, [R1+0x1930] ;  /* 0x0019300001067983 */ /* 0x000ea80000100800 */
[----:B------:R-:W2:Y:S01]  /*4ca80*/  LDL R7, [R1+0x192c] ;  /* 0x00192c0001077983 */ /* 0x000ea20000100800 */
[----:B---3--:R-:W-:-:S02]  /*4ca90*/  @!P4 IMAD.MOV.U32 R11, RZ, RZ, R5 ;  /* 0x000000ffff0bc224 */ /* 0x008fc400078e0005 */
[----:B----4-:R-:W-:Y:S01]  /*4caa0*/  @!P4 IMAD.MOV.U32 R10, RZ, RZ, R4 ;  /* 0x000000ffff0ac224 */ /* 0x010fe200078e0004 */
[----:B------:R-:W-:Y:S04]  /*4cab0*/  STL [R1+0x2370], R18 ;  /* 0x0023701201007387 */ /* 0x000fe80000100800 */
[----:B------:R-:W-:Y:S04]  /*4cac0*/  STL [R1+0x2374], R19 ;  /* 0x0023741301007387 */ /* 0x000fe80000100800 */
[----:B------:R-:W3:Y:S04]  /*4cad0*/  LDL R9, [R1+0x195c] ;  /* 0x00195c0001097983 */ /* 0x000ee80000100800 */
[----:B------:R-:W4:Y:S04]  /*4cae0*/  LDL R8, [R1+0x1960] ;  /* 0x0019600001087983 */ /* 0x000f280000100800 */
[----:B------:R-:W3:Y:S01]  /*4caf0*/  @!P4 LDG.E.U16 R37, desc[UR6][R10.64] ;  /* 0x000000060a25c981 */ /* 0x000ee2000c1e1500 */
[----:B------:R-:W-:-:S03]  /*4cb00*/  PRMT R38, RZ, 0x7610, R38 ;  /* 0x00007610ff267816 */ /* 0x000fc60000000026 */
[----:B------:R-:W-:Y:S04]  /*4cb10*/  STL [R1+0x2378], R36 ;  /* 0x0023782401007387 */ /* 0x000fe80000100800 */
[----:B------:R-:W4:Y:S04]  /*4cb20*/  LDL R5, [R1+0x198c] ;  /* 0x00198c0001057983 */ /* 0x000f280000100800 */
[----:B------:R-:W4:Y:S01]  /*4cb30*/  LDL R4, [R1+0x1990] ;  /* 0x0019900001047983 */ /* 0x000f220000100800 */
[----:B------:R-:W-:Y:S01]  /*4cb40*/  PRMT R39, RZ, 0x7610, R39 ;  /* 0x00007610ff277816 */ /* 0x000fe20000000027 */
[----:B--2---:R-:W-:-:S02]  /*4cb50*/  @!P4 IMAD.MOV.U32 R12, RZ, RZ, R6 ;  /* 0x000000ffff0cc224 */ /* 0x004fc400078e0006 */
[----:B------:R-:W-:-:S05]  /*4cb60*/  @!P4 IMAD.MOV.U32 R13, RZ, RZ, R7 ;  /* 0x000000ffff0dc224 */ /* 0x000fca00078e0007 */
[----:B------:R4:W2:Y:S04]  /*4cb70*/  @!P4 LDG.E.U16 R38, desc[UR6][R12.64] ;  /* 0x000000060c26c981 */ /* 0x0008a8000c1e1500 */
[----:B---3--:R-:W-:Y:S04]  /*4cb80*/  STL [R1+0x237c], R37 ;  /* 0x00237c2501007387 */ /* 0x008fe80000100800 */
[----:B------:R-:W3:Y:S04]  /*4cb90*/  LDL R11, [R1+0x19bc] ;  /* 0x0019bc00010b7983 */ /* 0x000ee80000100800 */
[----:B------:R-:W3:Y:S01]  /*4cba0*/  LDL R10, [R1+0x19c0] ;  /* 0x0019c000010a7983 */ /* 0x000ee20000100800 */
[----:B----4-:R-:W-:-:S02]  /*4cbb0*/  @!P4 IMAD.MOV.U32 R12, RZ, RZ, R8 ;  /* 0x000000ffff0cc224 */ /* 0x010fc400078e0008 */
[----:B------:R-:W-:Y:S01]  /*4cbc0*/  @!P4 IMAD.MOV.U32 R13, RZ, RZ, R9 ;  /* 0x000000ffff0dc224 */ /* 0x000fe200078e0009 */
[----:B------:R-:W-:Y:S02]  /*4cbd0*/  PRMT R40, RZ, 0x7610, R40 ;  /* 0x00007610ff287816 */ /* 0x000fe40000000028 */
[----:B------:R-:W-:Y:S01]  /*4cbe0*/  PRMT R41, RZ, 0x7610, R41 ;  /* 0x00007610ff297816 */ /* 0x000fe20000000029 */
[----:B------:R-:W4:Y:S04]  /*4cbf0*/  LDL R7, [R1+0x19ec] ;  /* 0x0019ec0001077983 */ /* 0x000f280000100800 */
[----:B------:R0:W4:Y:S04]  /*4cc00*/  @!P4 LDG.E.U16 R39, desc[UR6][R12.64] ;  /* 0x000000060c27c981 */ /* 0x000128000c1e1500 */
[----:B------:R-:W4:Y:S01]  /*4cc10*/  LDL R6, [R1+0x19f0] ;  /* 0x0019f00001067983 */ /* 0x000f220000100800 */
[----:B0-----:R-:W-:-:S02]  /*4cc20*/  @!P4 IMAD.MOV.U32 R12, RZ, RZ, R4 ;  /* 0x000000ffff0cc224 */ /* 0x001fc400078e0004 */
[----:B------:R-:W-:-:S05]  /*4cc30*/  @!P4 IMAD.MOV.U32 R13, RZ, RZ, R5 ;  /* 0x000000ffff0dc224 */ /* 0x000fca00078e0005 */
[----:B------:R-:W4:Y:S04]  /*4cc40*/  @!P4 LDG.E.U16 R40, desc[UR6][R12.64] ;  /* 0x000000060c28c981 */ /* 0x000f28000c1e1500 */
[----:B--2---:R-:W-:Y:S04]  /*4cc50*/  STL [R1+0x2380], R38 ;  /* 0x0023802601007387 */ /* 0x004fe80000100800 */
[----:B------:R-:W2:Y:S04]  /*4cc60*/  LDL R9, [R1+0x1a14] ;  /* 0x001a140001097983 */ /* 0x000ea80000100800 */
[----:B------:R-:W2:Y:S04]  /*4cc70*/  LDL R8, [R1+0x1a18] ;  /* 0x001a180001087983 */ /* 0x000ea80000100800 */
[----:B---3--:R0:W3:Y:S04]  /*4cc80*/  @!P4 LDG.E.U16 R41, desc[UR6][R10.64] ;  /* 0x000000060a29c981 */ /* 0x0080e8000c1e1500 */
[----:B----4-:R4:W-:Y:S04]  /*4cc90*/  STL [R1+0x2384], R39 ;  /* 0x0023842701007387 */ /* 0x0109e80000100800 */
[----:B------:R-:W4:Y:S04]  /*4cca0*/  LDL R5, [R1+0x1a3c] ;  /* 0x001a3c0001057983 */ /* 0x000f280000100800 */
[----:B------:R-:W4:Y:S01]  /*4ccb0*/  LDL R4, [R1+0x1a40] ;  /* 0x001a400001047983 */ /* 0x000f220000100800 */
[----:B------:R-:W-:Y:S01]  /*4ccc0*/  PRMT R42, RZ, 0x7610, R42 ;  /* 0x00007610ff2a7816 */ /* 0x000fe2000000002a */
[----:B0-----:R-:W-:-:S02]  /*4ccd0*/  @!P4 IMAD.MOV.U32 R10, RZ, RZ, R6 ;  /* 0x000000ffff0ac224 */ /* 0x001fc400078e0006 */
[----:B------:R-:W-:Y:S01]  /*4cce0*/  @!P4 IMAD.MOV.U32 R11, RZ, RZ, R7 ;  /* 0x000000ffff0bc224 */ /* 0x000fe200078e0007 */
[----:B------:R-:W-:-:S04]  /*4ccf0*/  PRMT R43, RZ, 0x7610, R43 ;  /* 0x00007610ff2b7816 */ /* 0x000fc8000000002b */
[----:B------:R-:W4:Y:S04]  /*4cd00*/  @!P4 LDG.E.U16 R42, desc[UR6][R10.64] ;  /* 0x000000060a2ac981 */ /* 0x000f28000c1e1500 */
[----:B------:R-:W-:Y:S01]  /*4cd10*/  STL [R1+0x2388], R40 ;  /* 0x0023882801007387 */ /* 0x000fe20000100800 */
[----:B------:R-:W-:-:S03]  /*4cd20*/  PRMT R44, RZ, 0x7610, R44 ;  /* 0x00007610ff2c7816 */ /* 0x000fc6000000002c */
[----:B--2---:R4:W2:Y:S04]  /*4cd30*/  @!P4 LDG.E.U16 R43, desc[UR6][R8.64] ;  /* 0x00000006082bc981 */ /* 0x0048a8000c1e1500 */
[----:B---3--:R0:W-:Y:S04]  /*4cd40*/  STL [R1+0x238c], R41 ;  /* 0x00238c2901007387 */ /* 0x0081e80000100800 */
[----:B------:R-:W1:Y:S04]  /*4cd50*/  LDL R7, [R1+0x1a64] ;  /* 0x001a640001077983 */ /* 0x000e680000100800 */
[----:B------:R-:W3:Y:S01]  /*4cd60*/  LDL R6, [R1+0x1a68] ;  /* 0x001a680001067983 */ /* 0x000ee20000100800 */
[----:B----4-:R-:W-:-:S02]  /*4cd70*/  @!P4 IMAD.MOV.U32 R9, RZ, RZ, R5 ;  /* 0x000000ffff09c224 */ /* 0x010fc400078e0005 */
[----:B------:R-:W-:-:S05]  /*4cd80*/  @!P4 IMAD.MOV.U32 R8, RZ, RZ, R4 ;  /* 0x000000ffff08c224 */ /* 0x000fca00078e0004 */
[----:B------:R-:W4:Y:S01]  /*4cd90*/  @!P4 LDG.E.U16 R44, desc[UR6][R8.64] ;  /* 0x00000006082cc981 */ /* 0x000f22000c1e1500 */
[----:B------:R-:W-:-:S03]  /*4cda0*/  PRMT R45, RZ, 0x7610, R45 ;  /* 0x00007610ff2d7816 */ /* 0x000fc6000000002d */
[----:B------:R-:W-:Y:S04]  /*4cdb0*/  STL [R1+0x2390], R42 ;  /* 0x0023902a01007387 */ /* 0x000fe80000100800 */
[----:B------:R-:W4:Y:S04]  /*4cdc0*/  LDL R13, [R1+0x1a8c] ;  /* 0x001a8c00010d7983 */ /* 0x000f280000100800 */
[----:B------:R-:W4:Y:S04]  /*4cdd0*/  LDL R12, [R1+0x1a90] ;  /* 0x001a9000010c7983 */ /* 0x000f280000100800 */
[----:B--2---:R-:W-:Y:S04]  /*4cde0*/  STL [R1+0x2394], R43 ;  /* 0x0023942b01007387 */ /* 0x004fe80000100800 */
[----:B------:R-:W2:Y:S04]  /*4cdf0*/  LDL R11, [R1+0x1ab4] ;  /* 0x001ab400010b7983 */ /* 0x000ea80000100800 */
[----:B------:R-:W2:Y:S04]  /*4ce00*/  LDL R10, [R1+0x1ab8] ;  /* 0x001ab800010a7983 */ /* 0x000ea80000100800 */
[----:B------:R-:W2:Y:S04]  /*4ce10*/  LDL R5, [R1+0x1814] ;  /* 0x0018140001057983 */ /* 0x000ea80000100800 */
[----:B------:R-:W2:Y:S01]  /*4ce20*/  LDL R4, [R1+0x1818] ;  /* 0x0018180001047983 */ /* 0x000ea20000100800 */
[----:B-1----:R-:W-:-:S02]  /*4ce30*/  @!P4 IMAD.MOV.U32 R15, RZ, RZ, R7 ;  /* 0x000000ffff0fc224 */ /* 0x002fc400078e0007 */
[----:B---3--:R-:W-:-:S05]  /*4ce40*/  @!P4 IMAD.MOV.U32 R14, RZ, RZ, R6 ;  /* 0x000000ffff0ec224 */ /* 0x008fca00078e0006 */
[----:B------:R-:W3:Y:S04]  /*4ce50*/  @!P4 LDG.E.U16 R45, desc[UR6][R14.64] ;  /* 0x000000060e2dc981 */ /* 0x000ee8000c1e1500 */
[----:B----4-:R-:W-:Y:S04]  /*4ce60*/  STL [R1+0x2398], R44 ;  /* 0x0023982c01007387 */ /* 0x010fe80000100800 */
[----:B------:R-:W4:Y:S04]  /*4ce70*/  LDL R7, [R1+0x1844] ;  /* 0x0018440001077983 */ /* 0x000f280000100800 */
[----:B------:R-:W4:Y:S01]  /*4ce80*/  LDL R6, [R1+0x1848] ;  /* 0x0018480001067983 */ /* 0x000f220000100800 */
[----:B------:R-:W-:-:S03]  /*4ce90*/  PRMT R48, RZ, 0x7610, R48 ;  /* 0x00007610ff307816 */ /* 0x000fc60000000030 */
[----:B------:R-:W4:Y:S04]  /*4cea0*/  LDL R9, [R1+0x1874] ;  /* 0x0018740001097983 */ /* 0x000f280000100800 */
[----:B------:R-:W4:Y:S01]  /*4ceb0*/  LDL R8, [R1+0x1878] ;  /* 0x0018780001087983 */ /* 0x000f220000100800 */
[----:B------:R-:W-:-:S03]  /*4cec0*/  PRMT R49, RZ, 0x7610, R49 ;  /* 0x00007610ff317816 */ /* 0x000fc60000000031 */
[----:B--2---:R1:W2:Y:S02]  /*4ced0*/  @!P4 LDG.E.U16 R48, desc[UR6][R10.64] ;  /* 0x000000060a30c981 */ /* 0x0042a4000c1e1500 */
[----:B-1----:R-:W-:Y:S02]  /*4cee0*/  @!P4 IMAD.MOV.U32 R10, RZ, RZ, R4 ;  /* 0x000000ffff0ac224 */ /* 0x002fe400078e0004 */
[----:B------:R-:W-:Y:S01]  /*4cef0*/  @!P4 IMAD.MOV.U32 R11, RZ, RZ, R5 ;  /* 0x000000ffff0bc224 */ /* 0x000fe200078e0005 */
[----:B---3--:R-:W-:Y:S04]  /*4cf00*/  STL [R1+0x239c], R45 ;  /* 0x00239c2d01007387 */ /* 0x008fe80000100800 */
[----:B------:R-:W3:Y:S04]  /*4cf10*/  LDL R5, [R1+0x18a4] ;  /* 0x0018a40001057983 */ /* 0x000ee80000100800 */
[----:B------:R-:W2:Y:S01]  /*4cf20*/  LDL R4, [R1+0x18a8] ;  /* 0x0018a80001047983 */ /* 0x000ea20000100800 */
[----:B------:R-:W-:-:S03]  /*4cf30*/  PRMT R50, RZ, 0x7610, R50 ;  /* 0x00007610ff327816 */ /* 0x000fc60000000032 */
[----:B------:R1:W2:Y:S01]  /*4cf40*/  @!P4 LDG.E.U16 R49, desc[UR6][R10.64] ;  /* 0x000000060a31c981 */ /* 0x0002a2000c1e1500 */
[----:B------:R-:W-:Y:S02]  /*4cf50*/  PRMT R51, RZ, 0x7610, R51 ;  /* 0x00007610ff337816 */ /* 0x000fe40000000033 */
[----:B------:R-:W-:Y:S02]  /*4cf60*/  PRMT R52, RZ, 0x7610, R52 ;  /* 0x00007610ff347816 */ /* 0x000fe40000000034 */
[----:B------:R-:W-:Y:S02]  /*4cf70*/  PRMT R55, RZ, 0x7610, R55 ;  /* 0x00007610ff377816 */ /* 0x000fe40000000037 */
[----:B------:R-:W-:Y:S02]  /*4cf80*/  PRMT R56, RZ, 0x7610, R56 ;  /* 0x00007610ff387816 */ /* 0x000fe40000000038 */
[----:B------:R-:W-:Y:S01]  /*4cf90*/  PRMT R53, RZ, 0x7610, R53 ;  /* 0x00007610ff357816 */ /* 0x000fe20000000035 */
[----:B----4-:R-:W-:-:S02]  /*4cfa0*/  @!P4 IMAD.MOV.U32 R15, RZ, RZ, R9 ;  /* 0x000000ffff0fc224 */ /* 0x010fc400078e0009 */
[----:B------:R-:W-:Y:S01]  /*4cfb0*/  @!P4 IMAD.MOV.U32 R14, RZ, RZ, R8 ;  /* 0x000000ffff0ec224 */ /* 0x000fe200078e0008 */
[----:B------:R-:W4:Y:S04]  /*4cfc0*/  LDL R9, [R1+0x1964] ;  /* 0x0019640001097983 */ /* 0x000f280000100800 */
[----:B------:R-:W4:Y:S01]  /*4cfd0*/  LDL R8, [R1+0x1968] ;  /* 0x0019680001087983 */ /* 0x000f220000100800 */
[----:B-1----:R-:W-:Y:S02]  /*4cfe0*/  @!P4 IMAD.MOV.U32 R10, RZ, RZ, R6 ;  /* 0x000000ffff0ac224 */ /* 0x002fe400078e0006 */
[----:B------:R-:W-:Y:S01]  /*4cff0*/  @!P4 IMAD.MOV.U32 R11, RZ, RZ, R7 ;  /* 0x000000ffff0bc224 */ /* 0x000fe200078e0007 */
[----:B------:R-:W4:Y:S04]  /*4d000*/  LDL R6, [R1+0x18d8] ;  /* 0x0018d80001067983 */ /* 0x000f280000100800 */
[----:B------:R-:W4:Y:S04]  /*4d010*/  LDL R7, [R1+0x18d4] ;  /* 0x0018d40001077983 */ /* 0x000f280000100800 */
[----:B------:R-:W4:Y:S04]  /*4d020*/  @!P4 LDG.E.U16 R50, desc[UR6][R10.64] ;  /* 0x000000060a32c981 */ /* 0x000f28000c1e1500 */
[----:B------:R3:W4:Y:S01]  /*4d030*/  @!P4 LDG.E.U16 R51, desc[UR6][R14.64] ;  /* 0x000000060e33c981 */ /* 0x000722000c1e1500 */
[----:B------:R-:W-:-:S02]  /*4d040*/  PRMT R57, RZ, 0x7610, R57 ;  /* 0x00007610ff397816 */ /* 0x000fc40000000039 */
[----:B------:R-:W-:Y:S02]  /*4d050*/  PRMT R31, RZ, 0x7610, R31 ;  /* 0x00007610ff1f7816 */ /* 0x000fe4000000001f */
[----:B------:R-:W-:Y:S02]  /*4d060*/  PRMT R30, RZ, 0x7610, R30 ;  /* 0x00007610ff1e7816 */ /* 0x000fe4000000001e */
[----:B------:R-:W-:Y:S02]  /*4d070*/  PRMT R35, RZ, 0x7610, R35 ;  /* 0x00007610ff237816 */ /* 0x000fe40000000023 */
[----:B------:R-:W-:Y:S02]  /*4d080*/  PRMT R34, RZ, 0x7610, R34 ;  /* 0x00007610ff227816 */ /* 0x000fe40000000022 */
[----:B------:R-:W-:Y:S02]  /*4d090*/  PRMT R33, RZ, 0x7610, R33 ;  /* 0x00007610ff217816 */ /* 0x000fe40000000021 */
[----:B------:R-:W-:-:S02]  /*4d0a0*/  PRMT R63, RZ, 0x7610, R63 ;  /* 0x00007610ff3f7816 */ /* 0x000fc4000000003f */
[----:B------:R-:W-:Y:S01]  /*4d0b0*/  PRMT R62, RZ, 0x7610, R62 ;  /* 0x00007610ff3e7816 */ /* 0x000fe2000000003e */
[----:B------:R-:W4:Y:S04]  /*4d0c0*/  LDL R11, [R1+0x1934] ;  /* 0x00193400010b7983 */ /* 0x000f280000100800 */
[----:B------:R-:W4:Y:S01]  /*4d0d0*/  LDL R10, [R1+0x1938] ;  /* 0x00193800010a7983 */ /* 0x000f220000100800 */
        /* <DEDUP_REMOVED lines=8> */
[----:B------:R-:W4:Y:S01]  /*4d160*/  @!P4 LDG.E.U16 R46, desc[UR6][R12.64] ;  /* 0x000000060c2ec981 */ /* 0x000f22000c1e1500 */
        /* <DEDUP_REMOVED lines=8> */
[----:B------:R-:W-:Y:S01]  /*4d1f0*/  PRMT R67, RZ, 0x7610, R67 ;  /* 0x00007610ff437816 */ /* 0x000fe20000000043 */
[----:B------:R-:W4:Y:S04]  /*4d200*/  LDL R13, [R1+0x1904] ;  /* 0x00190400010d7983 */ /* 0x000f280000100800 */
[----:B------:R-:W4:Y:S01]  /*4d210*/  LDL R12, [R1+0x1908] ;  /* 0x00190800010c7983 */ /* 0x000f220000100800 */
        /* <DEDUP_REMOVED lines=19> */
[----:B------:R-:W-:Y:S01]  /*4d350*/  PRMT R26, RZ, 0x7610, R26 ;  /* 0x00007610ff1a7816 */ /* 0x000fe2000000001a */
[----:B------:R-:W4:Y:S04]  /*4d360*/  LDL R39, [R1+0x191c] ;  /* 0x00191c0001277983 */ /* 0x000f280000100800 */
[----:B------:R-:W4:Y:S04]  /*4d370*/  LDL R38, [R1+0x1920] ;  /* 0x0019200001267983 */ /* 0x000f280000100800 */
[----:B------:R-:W4:Y:S04]  /*4d380*/  LDL R37, [R1+0x194c] ;  /* 0x00194c0001257983 */ /* 0x000f280000100800 */
[----:B------:R-:W4:Y:S04]  /*4d390*/  LDL R36, [R1+0x1950] ;  /* 0x0019500001247983 */ /* 0x000f280000100800 */
[----:B------:R-:W4:Y:S04]  /*4d3a0*/  LDL R19, [R1+0x197c] ;  /* 0x00197c0001137983 */ /* 0x000f280000100800 */
[----:B------:R-:W4:Y:S04]  /*4d3b0*/  LDL R18, [R1+0x1980] ;  /* 0x0019800001127983 */ /* 0x000f280000100800 */
[----:B------:R-:W4:Y:S04]  /*4d3c0*/  LDL R17, [R1+0x19ac] ;  /* 0x0019ac0001117983 */ /* 0x000f280000100800 */
[----:B------:R-:W4:Y:S01]  /*4d3d0*/  LDL R16, [R1+0x19b0] ;  /* 0x0019b00001107983 */ /* 0x000f220000100800 */
[----:B---3--:R-:W-:-:S02]  /*4d3e0*/  @!P4 IMAD.MOV.U32 R15, RZ, RZ, R5 ;  /* 0x000000ffff0fc224 */ /* 0x008fc400078e0005 */
[----:B--2---:R-:W-:Y:S01]  /*4d3f0*/  @!P4 IMAD.MOV.U32 R14, RZ, RZ, R4 ;  /* 0x000000ffff0ec224 */ /* 0x004fe200078e0004 */
[----:B------:R-:W2:Y:S04]  /*4d400*/  LDL R5, [R1+0x1994] ;  /* 0x0019940001057983 */ /* 0x000ea80000100800 */
[----:B------:R-:W3:Y:S04]  /*4d410*/  LDL R4, [R1+0x1998] ;  /* 0x0019980001047983 */ /* 0x000ee80000100800 */
[----:B------:R4:W3:Y:S02]  /*4d420*/  @!P4 LDG.E.U16 R52, desc[UR6][R14.64] ;  /* 0x000000060e34c981 */ /* 0x0008e4000c1e1500 */
[----:B----4-:R-:W-:-:S02]  /*4d430*/  @!P4 IMAD.MOV.U32 R14, RZ, RZ, R6 ;  /* 0x000000ffff0ec224 */ /* 0x010fc400078e0006 */
[----:B------:R-:W-:Y:S01]  /*4d440*/  @!P4 IMAD.MOV.U32 R15, RZ, RZ, R7 ;  /* 0x000000ffff0fc224 */ /* 0x000fe200078e0007 */
[----:B------:R-:W4:Y:S04]  /*4d450*/  LDL R6, [R1+0x19c8] ;  /* 0x0019c80001067983 */ /* 0x000f280000100800 */
[----:B------:R-:W4:Y:S04]  /*4d460*/  LDL R7, [R1+0x19c4] ;  /* 0x0019c40001077983 */ /* 0x000f280000100800 */
[----:B------:R-:W4:Y:S04]  /*4d470*/  @!P4 LDG.E.U16 R53, desc[UR6][R14.64] ;  /* 0x000000060e35c981 */ /* 0x000f28000c1e1500 */
[----:B------:R1:W4:Y:S02]  /*4d480*/  @!P4 LDG.E.U16 R55, desc[UR6][R10.64] ;  /* 0x000000060a37c981 */ /* 0x000324000c1e1500 */
[----:B-1----:R-:W-:-:S02]  /*4d490*/  @!P4 IMAD.MOV.U32 R10, RZ, RZ, R8 ;  /* 0x000000ffff0ac224 */ /* 0x002fc400078e0008 */
[----:B------:R-:W-:Y:S01]  /*4d4a0*/  @!P4 IMAD.MOV.U32 R11, RZ, RZ, R9 ;  /* 0x000000ffff0bc224 */ /* 0x000fe200078e0009 */
[----:B------:R-:W4:Y:S04]  /*4d4b0*/  LDL R8, [R1+0x19f8] ;  /* 0x0019f80001087983 */ /* 0x000f280000100800 */
[----:B------:R-:W4:Y:S04]  /*4d4c0*/  LDL R9, [R1+0x19f4] ;  /* 0x0019f40001097983 */ /* 0x000f280000100800 */
[----:B------:R2:W4:Y:S04]  /*4d4d0*/  @!P4 LDG.E.U16 R56, desc[UR6][R10.64] ;  /* 0x000000060a38c981 */ /* 0x000528000c1e1500 */
[----:B------:R-:W4:Y:S04]  /*4d4e0*/  @!P4 LDG.E.U16 R54, desc[UR6][R12.64] ;  /* 0x000000060c36c981 */ /* 0x000f28000c1e1500 */
[----:B------:R-:W4:Y:S04]  /*4d4f0*/  LDL R13, [R1+0x1a44] ;  /* 0x001a4400010d7983 */ /* 0x000f280000100800 */
[----:B------:R-:W4:Y:S01]  /*4d500*/  LDL R12, [R1+0x1a48] ;  /* 0x001a4800010c7983 */ /* 0x000f220000100800 */
[----:B--2---:R-:W-:-:S02]  /*4d510*/  @!P4 IMAD.MOV.U32 R11, RZ, RZ, R5 ;  /* 0x000000ffff0bc224 */ /* 0x004fc400078e0005 */
[----:B---3--:R-:W-:Y:S01]  /*4d520*/  @!P4 IMAD.MOV.U32 R10, RZ, RZ, R4 ;  /* 0x000000ffff0ac224 */ /* 0x008fe200078e0004 */
[----:B------:R-:W2:Y:S04]  /*4d530*/  LDL R5, [R1+0x1a1c] ;  /* 0x001a1c0001057983 */ /* 0x000ea80000100800 */
[----:B------:R-:W3:Y:S04]  /*4d540*/  LDL R4, [R1+0x1a20] ;  /* 0x001a200001047983 */ /* 0x000ee80000100800 */
[----:B------:R-:W3:Y:S04]  /*4d550*/  @!P4 LDG.E.U16 R57, desc[UR6][R10.64] ;  /* 0x000000060a39c981 */ /* 0x000ee8000c1e1500 */
[----:B------:R-:W3:Y:S01]  /*4d560*/  LDL R11, [R1+0x1a6c] ;  /* 0x001a6c00010b7983 */ /* 0x000ee20000100800 */
[----:B----4-:R-:W-:-:S02]  /*4d570*/  @!P4 IMAD.MOV.U32 R14, RZ, RZ, R6 ;  /* 0x000000ffff0ec224 */ /* 0x010fc400078e0006 */
[----:B------:R-:W-:Y:S01]  /*4d580*/  @!P4 IMAD.MOV.U32 R15, RZ, RZ, R7 ;  /* 0x000000ffff0fc224 */ /* 0x000fe200078e0007 */
[----:B------:R-:W4:Y:S04]  /*4d590*/  LDL R10, [R1+0x1a70] ;  /* 0x001a7000010a7983 */ /* 0x000f280000100800 */
[----:B------:R-:W4:Y:S04]  /*4d5a0*/  LDL R7, [R1+0x1a94] ;  /* 0x001a940001077983 */ /* 0x000f280000100800 */
[----:B------:R-:W4:Y:S04]  /*4d5b0*/  LDL R6, [R1+0x1a98] ;  /* 0x001a980001067983 */ /* 0x000f280000100800 */
        /* <DEDUP_REMOVED lines=14> */
[----:B----4-:R1:W4:Y:S02]  /*4d6a0*/  @!P4 LDG.E.U16 R35, desc[UR6][R10.64] ;  /* 0x000000060a23c981 */ /* 0x010324000c1e1500 */
[----:B-1----:R-:W-:-:S02]  /*4d6b0*/  @!P4 IMAD.MOV.U32 R10, RZ, RZ, R6 ;  /* 0x000000ffff0ac224 */ /* 0x002fc400078e0006 */
[----:B------:R-:W-:Y:S01]  /*4d6c0*/  @!P4 IMAD.MOV.U32 R11, RZ, RZ, R7 ;  /* 0x000000ffff0bc224 */ /* 0x000fe200078e0007 */
[----:B------:R-:W4:Y:S04]  /*4d6d0*/  LDL R6, [R1+0x1850] ;  /* 0x0018500001067983 */ /* 0x000f280000100800 */
[----:B------:R-:W4:Y:S04]  /*4d6e0*/  LDL R7, [R1+0x184c] ;  /* 0x00184c0001077983 */ /* 0x000f280000100800 */
[----:B------:R1:W4:Y:S02]  /*4d6f0*/  @!P4 LDG.E.U16 R34, desc[UR6][R10.64] ;  /* 0x000000060a22c981 */ /* 0x000324000c1e1500 */
[----:B-1----:R-:W-:-:S02]  /*4d700*/  @!P4 IMAD.MOV.U32 R10, RZ, RZ, R8 ;  /* 0x000000ffff0ac224 */ /* 0x002fc400078e0008 */
[----:B------:R-:W-:Y:S01]  /*4d710*/  @!P4 IMAD.MOV.U32 R11, RZ, RZ, R9 ;  /* 0x000000ffff0bc224 */ /* 0x000fe200078e0009 */
[----:B------:R-:W4:Y:S04]  /*4d720*/  LDL R8, [R1+0x1880] ;  /* 0x0018800001087983 */ /* 0x000f280000100800 */
[----:B------:R-:W4:Y:S04]  /*4d730*/  LDL R9, [R1+0x187c] ;  /* 0x00187c0001097983 */ /* 0x000f280000100800 */
[----:B------:R-:W4:Y:S04]  /*4d740*/  @!P4 LDG.E.U16 R63, desc[UR6][R10.64] ;  /* 0x000000060a3fc981 */ /* 0x000f28000c1e1500 */
[----:B------:R-:W4:Y:S04]  /*4d750*/  LDL R11, [R1+0x18dc] ;  /* 0x0018dc00010b7983 */ /* 0x000f280000100800 */
[----:B------:R-:W4:Y:S04]  /*4d760*/  LDL R10, [R1+0x18e0] ;  /* 0x0018e000010a7983 */ /* 0x000f280000100800 */
[----:B------:R-:W4:Y:S04]  /*4d770*/  @!P4 LDG.E.U16 R67, desc[UR6][R12.64] ;  /* 0x000000060c43c981 */ /* 0x000f28000c1e1500 */
[----:B------:R-:W4:Y:S04]  /*4d780*/  LDL R13, [R1+0x19fc] ;  /* 0x0019fc00010d7983 */ /* 0x000f280000100800 */
[----:B------:R-:W4:Y:S01]  /*4d790*/  LDL R12, [R1+0x1a00] ;  /* 0x001a0000010c7983 */ /* 0x000f220000100800 */
[----:B--2---:R-:W-:-:S02]  /*4d7a0*/  @!P4 IMAD.MOV.U32 R15, RZ, RZ, R5 ;  /* 0x000000ffff0fc224 */ /* 0x004fc400078e0005 */
[----:B---3--:R-:W-:Y:S01]  /*4d7b0*/  @!P4 IMAD.MOV.U32 R14, RZ, RZ, R4 ;  /* 0x000000ffff0ec224 */ /* 0x008fe200078e0004 */
[----:B------:R-:W2:Y:S04]  /*4d7c0*/  LDL R5, [R1+0x190c] ;  /* 0x00190c0001057983 */ /* 0x000ea80000100800 */
[----:B------:R-:W3:Y:S04]  /*4d7d0*/  LDL R4, [R1+0x1910] ;  /* 0x0019100001047983 */ /* 0x000ee80000100800 */
[----:B------:R4:W3:Y:S02]  /*4d7e0*/  @!P4 LDG.E.U16 R62, desc[UR6][R14.64] ;  /* 0x000000060e3ec981 */ /* 0x0008e4000c1e1500 */
[----:B----4-:R-:W-:-:S02]  /*4d7f0*/  @!P4 IMAD.MOV.U32 R14, RZ, RZ, R6 ;  /* 0x000000ffff0ec224 */ /* 0x010fc400078e0006 */
        /* <DEDUP_REMOVED lines=22> */
[----:B------:R-:W4:Y:S01]  /*4d960*/  @!P4 LDG.E.U16 R68, desc[UR6][R10.64] ;  /* 0x000000060a44c981 */ /* 0x000f22000c1e1500 */
[----:B------:R-:W-:-:S02]  /*4d970*/  @!P4 IMAD.MOV.U32 R14, RZ, RZ, R8 ;  /* 0x000000ffff0ec224 */ /* 0x000fc400078e0008 */
[----:B------:R-:W-:Y:S01]  /*4d980*/  @!P4 IMAD.MOV.U32 R15, RZ, RZ, R9 ;  /* 0x000000ffff0fc224 */ /* 0x000fe200078e0009 */
[----:B------:R-:W4:Y:S04]  /*4d990*/  LDL R11, [R1+0x1a24] ;  /* 0x001a2400010b7983 */ /* 0x000f280000100800 */
[----:B------:R-:W4:Y:S04]  /*4d9a0*/  LDL R10, [R1+0x1a28] ;  /* 0x001a2800010a7983 */ /* 0x000f280000100800 */
        /* <DEDUP_REMOVED lines=30> */
[----:B------:R-:W3:Y:S04]  /*4db90*/  LDL R11, [R1+0x1884] ;  /* 0x00188400010b7983 */ /* 0x000ee80000100800 */
[----:B------:R-:W3:Y:S01]  /*4dba0*/  LDL R10, [R1+0x1888] ;  /* 0x00188800010a7983 */ /* 0x000ee20000100800 */
        /* <DEDUP_REMOVED lines=9> */
[----:B------:R2:W4:Y:S01]  /*4dc40*/  @!P4 LDG.E.U16 R81, desc[UR6][R14.64] ;  /* 0x000000060e51c981 */ /* 0x000522000c1e1500 */
[----:B------:R-:W-:-:S03]  /*4dc50*/  PRMT R21, RZ, 0x7610, R21 ;  /* 0x00007610ff157816 */ /* 0x000fc60000000015 */
[----:B------:R-:W4:Y:S01]  /*4dc60*/  @!P4 LDG.E.U16 R23, desc[UR6][R12.64] ;  /* 0x000000060c17c981 */ /* 0x000f22000c1e1500 */
[----:B--2---:R-:W-:Y:S02]  /*4dc70*/  @!P4 IMAD.MOV.U32 R15, RZ, RZ, R5 ;  /* 0x000000ffff0fc224 */ /* 0x004fe400078e0005 */
[----:B---3--:R-:W-:Y:S01]  /*4dc80*/  @!P4 IMAD.MOV.U32 R14, RZ, RZ, R4 ;  /* 0x000000ffff0ec224 */ /* 0x008fe200078e0004 */
[----:B------:R-:W2:Y:S04]  /*4dc90*/  LDL R5, [R1+0x1914] ;  /* 0x0019140001057983 */ /* 0x000ea80000100800 */
[----:B------:R-:W3:Y:S04]  /*4dca0*/  LDL R4, [R1+0x1918] ;  /* 0x0019180001047983 */ /* 0x000ee80000100800 */
[----:B------:R-:W3:Y:S04]  /*4dcb0*/  @!P4 LDG.E.U16 R80, desc[UR6][R14.64] ;  /* 0x000000060e50c981 */ /* 0x000ee8000c1e1500 */
        /* <DEDUP_REMOVED lines=28> */
[----:B------:R2:W4:Y:S02]  /*4de80*/  @!P4 LDG.E.U16 R92, desc[UR6][R10.64] ;  /* 0x000000060a5cc981 */ /* 0x000524000c1e1500 */
        /* <DEDUP_REMOVED lines=10> */
[----:B------:R-:W4:Y:S04]  /*4df30*/  LDL R11, [R1+0x182c] ;  /* 0x00182c00010b7983 */ /* 0x000f280000100800 */
[----:B------:R-:W4:Y:S01]  /*4df40*/  LDL R10, [R1+0x1830] ;  /* 0x00183000010a7983 */ /* 0x000f220000100800 */
[----:B------:R-:W-:-:S02]  /*4df50*/  @!P4 IMAD.MOV.U32 R14, RZ, RZ, R8 ;  /* 0x000000ffff0ec224 */ /* 0x000fc400078e0008 */
[----:B------:R-:W-:Y:S01]  /*4df60*/  @!P4 IMAD.MOV.U32 R15, RZ, RZ, R9 ;  /* 0x000000ffff0fc224 */ /* 0x000fe200078e0009 */
[----:B------:R-:W4:Y:S04]  /*4df70*/  LDL R8, [R1+0x1860] ;  /* 0x0018600001087983 */ /* 0x000f280000100800 */
[----:B------:R-:W4:Y:S04]  /*4df80*/  LDL R9, [R1+0x185c] ;  /* 0x00185c0001097983 */ /* 0x000f280000100800 */
        /* <DEDUP_REMOVED lines=11> */
[----:B------:R-:W4:Y:S04]  /*4e040*/  @!P4 LDG.E.U16 R22, desc[UR6][R10.64] ;  /* 0x000000060a16c981 */ /* 0x000f28000c1e1500 */
[----:B------:R2:W4:Y:S02]  /*4e050*/  @!P4 LDG.E.U16 R27, desc[UR6][R8.64] ;  /* 0x00000006081bc981 */ /* 0x000524000c1e1500 */
[----:B--2---:R-:W-:-:S02]  /*4e060*/  @!P4 IMAD.MOV.U32 R9, RZ, RZ, R5 ;  /* 0x000000ffff09c224 */ /* 0x004fc400078e0005 */
[----:B---3--:R-:W-:Y:S01]  /*4e070*/  @!P4 IMAD.MOV.U32 R8, RZ, RZ, R4 ;  /* 0x000000ffff08c224 */ /* 0x008fe200078e0004 */
[----:B------:R-:W0:Y:S04]  /*4e080*/  LDL R5, [R1+0x18ec] ;  /* 0x0018ec0001057983 */ /* 0x000e280000100800 */
[----:B------:R-:W2:Y:S04]  /*4e090*/  LDL R4, [R1+0x18f0] ;  /* 0x0018f00001047983 */ /* 0x000ea80000100800 */
[----:B------:R-:W3:Y:S04]  /*4e0a0*/  LDL.LU R15, [R1+0x1690] ;  /* 0x00169000010f7983 */ /* 0x000ee80000300800 */
[----:B------:R-:W2:Y:S04]  /*4e0b0*/  LDL.LU R14, [R1+0x168c] ;  /* 0x00168c00010e7983 */ /* 0x000ea80000300800 */
[----:B------:R-:W2:Y:S04]  /*4e0c0*/  LDL.LU R13, [R1+0x1688] ;  /* 0x00168800010d7983 */ /* 0x000ea80000300800 */
[----:B------:R-:W2:Y:S04]  /*4e0d0*/  LDL.LU R12, [R1+0x1674] ;  /* 0x00167400010c7983 */ /* 0x000ea80000300800 */
[----:B------:R-:W2:Y:S04]  /*4e0e0*/  LDL.LU R11, [R1+0x1670] ;  /* 0x00167000010b7983 */ /* 0x000ea80000300800 */
[----:B------:R-:W2:Y:S04]  /*4e0f0*/  @!P4 LDG.E.U16 R26, desc[UR6][R8.64] ;  /* 0x00000006081ac981 */ /* 0x000ea8000c1e1500 */
[----:B------:R-:W2:Y:S04]  /*4e100*/  LDL.LU R10, [R1+0x166c] ;  /* 0x00166c00010a7983 */ /* 0x000ea80000300800 */
[----:B------:R-:W2:Y:S04]  /*4e110*/  LDL.LU R9, [R1+0x1668] ;  /* 0x0016680001097983 */ /* 0x000ea80000300800 */
[----:B------:R-:W2:Y:S04]  /*4e120*/  LDL.LU R8, [R1+0x1654] ;  /* 0x0016540001087983 */ /* 0x000ea80000300800 */
[----:B----4-:R-:W4:Y:S04]  /*4e130*/  @!P4 LDG.E.U16 R21, desc[UR6][R6.64] ;  /* 0x000000060615c981 */ /* 0x010f28000c1e1500 */
[----:B------:R-:W4:Y:S04]  /*4e140*/  LDL.LU R7, [R1+0x1650] ;  /* 0x0016500001077983 */ /* 0x000f280000300800 */
[----:B------:R-:W4:Y:S04]  /*4e150*/  LDL.LU R6, [R1+0x164c] ;  /* 0x00164c0001067983 */ /* 0x000f280000300800 */
[----:B------:R-:W4:Y:S04]  /*4e160*/  LDL.LU R58, [R1+0x1648] ;  /* 0x00164800013a7983 */ /* 0x000f280000300800 */
[----:B------:R-:W4:Y:S01]  /*4e170*/  LDL.LU R60, [R1+0x1634] ;  /* 0x00163400013c7983 */ /* 0x000f220000300800 */
[----:B0-----:R-:W-:-:S03]  /*4e180*/  @!P4 IMAD.MOV.U32 R41, RZ, RZ, R5 ;  /* 0x000000ffff29c224 */ /* 0x001fc600078e0005 */
[----:B---3--:R-:W-:Y:S04]  /*4e190*/  STS.U16 [R77+UR76+0x29300], R15 ;  /* 0x0293000f4d007988 */ /* 0x008fe8000800044c */
[----:B--2---:R-:W-:Y:S04]  /*4e1a0*/  STS.U16 [R77+UR76+0x31300], R14 ;  /* 0x0313000e4d007988 */ /* 0x004fe8000800044c */
[----:B------:R-:W-:Y:S01]  /*4e1b0*/  STS.U16 [R77+UR76+0x39300], R13 ;  /* 0x0393000d4d007988 */ /* 0x000fe2000800044c */
[----:B------:R-:W-:-:S03]  /*4e1c0*/  @!P4 IMAD.MOV.U32 R40, RZ, RZ, R4 ;  /* 0x000000ffff28c224 */ /* 0x000fc600078e0004 */
[----:B------:R-:W2:Y:S04]  /*4e1d0*/  LDL.LU R5, [R1+0x1630] ;  /* 0x0016300001057983 */ /* 0x000ea80000300800 */
[----:B------:R-:W-:Y:S04]  /*4e1e0*/  STS.U16 [R77+UR76+0x21700], R12 ;  /* 0x0217000c4d007988 */ /* 0x000fe8000800044c */
[----:B------:R-:W3:Y:S04]  /*4e1f0*/  LDL.LU R4, [R1+0x162c] ;  /* 0x00162c0001047983 */ /* 0x000ee80000300800 */
[----:B------:R-:W-:Y:S04]  /*4e200*/  STS.U16 [R77+UR76+0x29700], R11 ;  /* 0x0297000b4d007988 */ /* 0x000fe8000800044c */
[----:B------:R-:W-:Y:S04]  /*4e210*/  STS.U16 [R77+UR76+0x31700], R10 ;  /* 0x0317000a4d007988 */ /* 0x000fe8000800044c */
[----:B------:R-:W3:Y:S04]  /*4e220*/  LDL.LU R47, [R1+0x1628] ;  /* 0x00162800012f7983 */ /* 0x000ee80000300800 */
[----:B------:R-:W3:Y:S04]  /*4e230*/  LDL.LU R61, [R1+0x1614] ;  /* 0x00161400013d7983 */ /* 0x000ee80000300800 */
[----:B------:R-:W3:Y:S04]  /*4e240*/  LDL.LU R78, [R1+0x1610] ;  /* 0x00161000014e7983 */ /* 0x000ee80000300800 */
[----:B------:R-:W-:Y:S04]  /*4e250*/  STS.U16 [R77+UR76+0x39700], R9 ;  /* 0x039700094d007988 */ /* 0x000fe8000800044c */
[----:B------:R-:W-:Y:S04]  /*4e260*/  STS.U16 [R77+UR76+0x21b00], R8 ;  /* 0x021b00084d007988 */ /* 0x000fe8000800044c */
[----:B----4-:R-:W-:Y:S04]  /*4e270*/  STS.U16 [R77+UR76+0x29b00], R7 ;  /* 0x029b00074d007988 */ /* 0x010fe8000800044c */
[----:B------:R-:W-:Y:S04]  /*4e280*/  STS.U16 [R77+UR76+0x31b00], R6 ;  /* 0x031b00064d007988 */ /* 0x000fe8000800044c */
[----:B------:R0:W-:Y:S04]  /*4e290*/  STS.U16 [R77+UR76+0x39b00], R58 ;  /* 0x039b003a4d007988 */ /* 0x0001e8000800044c */
[----:B0-----:R-:W4:Y:S01]  /*4e2a0*/  LDL.LU R58, [R1+0x160c] ;  /* 0x00160c00013a7983 */ /* 0x001f220000300800 */
[----:B------:R-:W-:-:S02]  /*4e2b0*/  PRMT R20, RZ, 0x7610, R20 ;  /* 0x00007610ff147816 */ /* 0x000fc40000000014 */
[----:B------:R-:W-:Y:S01]  /*4e2c0*/  PRMT R25, RZ, 0x7610, R25 ;  /* 0x00007610ff197816 */ /* 0x000fe20000000019 */
[----:B------:R0:W-:Y:S01]  /*4e2d0*/  STS.U16 [R77+UR76+0x21f00], R60 ;  /* 0x021f003c4d007988 */ /* 0x0001e2000800044c */
[----:B------:R-:W-:Y:S02]  /*4e2e0*/  PRMT R24, RZ, 0x7610, R24 ;  /* 0x00007610ff187816 */ /* 0x000fe40000000018 */
[----:B------:R-:W-:Y:S01]  /*4e2f0*/  PRMT R29, RZ, 0x7610, R29 ;  /* 0x00007610ff1d7816 */ /* 0x000fe2000000001d */
[----:B------:R-:W4:Y:S04]  /*4e300*/  @!P4 LDG.E.U16 R20, desc[UR6][R40.64] ;  /* 0x000000062814c981 */ /* 0x000f28000c1e1500 */
[----:B------:R-:W4:Y:S01]  /*4e310*/  @!P4 LDG.E.U16 R25, desc[UR6][R38.64] ;  /* 0x000000062619c981 */ /* 0x000f22000c1e1500 */
[----:B------:R-:W-:-:S03]  /*4e320*/  PRMT R28, RZ, 0x7610, R28 ;  /* 0x00007610ff1c7816 */ /* 0x000fc6000000001c */
[----:B------:R-:W4:Y:S04]  /*4e330*/  @!P4 LDG.E.U16 R24, desc[UR6][R36.64] ;  /* 0x000000062418c981 */ /* 0x000f28000c1e1500 */
[----:B0-----:R-:W4:Y:S04]  /*4e340*/  LDL.LU R60, [R1+0x1608] ;  /* 0x00160800013c7983 */ /* 0x001f280000300800 */
[----:B------:R-:W4:Y:S04]  /*4e350*/  LDL.LU R43, [R1+0x15f4] ;  /* 0x0015f400012b7983 */ /* 0x000f280000300800 */
[----:B------:R-:W4:Y:S04]  /*4e360*/  LDL.LU R42, [R1+0x15f0] ;  /* 0x0015f000012a7983 */ /* 0x000f280000300800 */
[----:B------:R-:W4:Y:S04]  /*4e370*/  @!P4 LDG.E.U16 R29, desc[UR6][R18.64] ;  /* 0x00000006121dc981 */ /* 0x000f28000c1e1500 */
[----:B------:R-:W4:Y:S04]  /*4e380*/  LDL.LU R41, [R1+0x15ec] ;  /* 0x0015ec0001297983 */ /* 0x000f280000300800 */
[----:B------:R-:W4:Y:S04]  /*4e390*/  LDL.LU R40, [R1+0x15e8] ;  /* 0x0015e80001287983 */ /* 0x000f280000300800 */
[----:B------:R-:W4:Y:S04]  /*4e3a0*/  LDL.LU R39, [R1+0x15d4] ;  /* 0x0015d40001277983 */ /* 0x000f280000300800 */
[----:B------:R-:W4:Y:S04]  /*4e3b0*/  LDL.LU R38, [R1+0x15d0] ;  /* 0x0015d00001267983 */ /* 0x000f280000300800 */
[----:B------:R-:W4:Y:S04]  /*4e3c0*/  @!P4 LDG.E.U16 R28, desc[UR6][R16.64] ;  /* 0x00000006101cc981 */ /* 0x000f28000c1e1500 */
        /* <DEDUP_REMOVED lines=16> */
[----:B--2---:R0:W-:Y:S04]  /*4e4d0*/  STS.U16 [R77+UR76+0x29f00], R5 ;  /* 0x029f00054d007988 */ /* 0x0041e8000800044c */
[----:B---3--:R1:W-:Y:S04]  /*4e4e0*/  STS.U16 [R77+UR76+0x31f00], R4 ;  /* 0x031f00044d007988 */ /* 0x0083e8000800044c */
[----:B------:R2:W-:Y:S04]  /*4e4f0*/  STS.U16 [R77+UR76+0x39f00], R47 ;  /* 0x039f002f4d007988 */ /* 0x0005e8000800044c */
[----:B0-----:R-:W3:Y:S04]  /*4e500*/  LDL.LU R5, [R1+0x154c] ;  /* 0x00154c0001057983 */ /* 0x001ee80000300800 */
[----:B-1----:R-:W3:Y:S04]  /*4e510*/  LDL.LU R4, [R1+0x1548] ;  /* 0x0015480001047983 */ /* 0x002ee80000300800 */
[----:B------:R0:W-:Y:S04]  /*4e520*/  STS.U16 [R77+UR76+0x22300], R61 ;  /* 0x0223003d4d007988 */ /* 0x0001e8000800044c */
[----:B------:R1:W-:Y:S04]  /*4e530*/  STS.U16 [R77+UR76+0x2a300], R78 ;  /* 0x02a3004e4d007988 */ /* 0x0003e8000800044c */
[----:B--2---:R-:W2:Y:S04]  /*4e540*/  LDL.LU R47, [R1+0x1530] ;  /* 0x00153000012f7983 */ /* 0x004ea80000300800 */
[----:B0-----:R-:W2:Y:S04]  /*4e550*/  LDL.LU R61, [R1+0x152c] ;  /* 0x00152c00013d7983 */ /* 0x001ea80000300800 */
[----:B-1----:R-:W2:Y:S04]  /*4e560*/  LDL.LU R78, [R1+0x1528] ;  /* 0x00152800014e7983 */ /* 0x002ea80000300800 */
[----:B----4-:R0:W-:Y:S04]  /*4e570*/  STS.U16 [R77+UR76+0x32300], R58 ;  /* 0x0323003a4d007988 */ /* 0x0101e8000800044c */
[----:B0-----:R-:W4:Y:S04]  /*4e580*/  LDL.LU R58, [R1+0x16d0] ;  /* 0x0016d000013a7983 */ /* 0x001f280000300800 */
[----:B------:R0:W-:Y:S04]  /*4e590*/  STS.U16 [R77+UR76+0x3a300], R60 ;  /* 0x03a3003c4d007988 */ /* 0x0001e8000800044c */
[----:B------:R1:W-:Y:S04]  /*4e5a0*/  STS.U16 [R77+UR76+0x22700], R43 ;  /* 0x0227002b4d007988 */ /* 0x0003e8000800044c */
[----:B------:R0:W-:Y:S04]  /*4e5b0*/  STS.U16 [R77+UR76+0x2a700], R42 ;  /* 0x02a7002a4d007988 */ /* 0x0001e8000800044c */
[----:B------:R0:W-:Y:S04]  /*4e5c0*/  STS.U16 [R77+UR76+0x32700], R41 ;  /* 0x032700294d007988 */ /* 0x0001e8000800044c */
[----:B------:R1:W-:Y:S04]  /*4e5d0*/  STS.U16 [R77+UR76+0x3a700], R40 ;  /* 0x03a700284d007988 */ /* 0x0003e8000800044c */
[----:B------:R1:W-:Y:S04]  /*4e5e0*/  STS.U16 [R77+UR76+0x22b00], R39 ;  /* 0x022b00274d007988 */ /* 0x0003e8000800044c */
[----:B0-----:R-:W4:Y:S04]  /*4e5f0*/  LDL.LU R60, [R1+0x16cc] ;  /* 0x0016cc00013c7983 */ /* 0x001f280000300800 */
[----:B------:R-:W4:Y:S04]  /*4e600*/  LDL.LU R45, [R1+0x16c8] ;  /* 0x0016c800012d7983 */ /* 0x000f280000300800 */
[----:B------:R-:W4:Y:S04]  /*4e610*/  LDL.LU R44, [R1+0x16c4] ;  /* 0x0016c400012c7983 */ /* 0x000f280000300800 */
        /* <DEDUP_REMOVED lines=9> */
[----:B------:R1:W-:Y:S04]  /*4e6b0*/  STS.U16 [R77+UR76+0x2af00], R18 ;  /* 0x02af00124d007988 */ /* 0x0003e8000800044c */
[----:B------:R1:W-:Y:S04]  /*4e6c0*/  STS.U16 [R77+UR76+0x32f00], R17 ;  /* 0x032f00114d007988 */ /* 0x0003e8000800044c */
[----:B0-----:R-:W4:Y:S04]  /*4e6d0*/  LDL.LU R38, [R1+0x16ac] ;  /* 0x0016ac0001267983 */ /* 0x001f280000300800 */
[----:B-1----:R-:W4:Y:S04]  /*4e6e0*/  LDL.LU R37, [R1+0x16a8] ;  /* 0x0016a80001257983 */ /* 0x002f280000300800 */
[----:B------:R0:W-:Y:S04]  /*4e6f0*/  STS.U16 [R77+UR76+0x3af00], R16 ;  /* 0x03af00104d007988 */ /* 0x0001e8000800044c */
[----:B------:R-:W4:Y:S04]  /*4e700*/  LDL.LU R36, [R1+0x16a4] ;  /* 0x0016a40001247983 */ /* 0x000f280000300800 */
[----:B------:R1:W-:Y:S04]  /*4e710*/  STS.U16 [R77+UR76+0x23300], R15 ;  /* 0x0233000f4d007988 */ /* 0x0003e8000800044c */
[----:B------:R-:W4:Y:S04]  /*4e720*/  LDL.LU R19, [R1+0x16a0] ;  /* 0x0016a00001137983 */ /* 0x000f280000300800 */
[----:B------:R0:W-:Y:S04]  /*4e730*/  STS.U16 [R77+UR76+0x2b300], R14 ;  /* 0x02b3000e4d007988 */ /* 0x0001e8000800044c */
[----:B------:R0:W-:Y:S04]  /*4e740*/  STS.U16 [R77+UR76+0x33300], R13 ;  /* 0x0333000d4d007988 */ /* 0x0001e8000800044c */
[----:B------:R-:W4:Y:S04]  /*4e750*/  LDL.LU R18, [R1+0x169c] ;  /* 0x00169c0001127983 */ /* 0x000f280000300800 */
        /* <DEDUP_REMOVED lines=14> */
[----:B0-----:R-:W4:Y:S04]  /*4e840*/  LDL.LU R10, [R1+0x1660] ;  /* 0x00166000010a7983 */ /* 0x001f280000300800 */
[----:B-1----:R-:W4:Y:S04]  /*4e850*/  LDL.LU R9, [R1+0x165c] ;  /* 0x00165c0001097983 */ /* 0x002f280000300800 */
[----:B------:R-:W4:Y:S04]  /*4e860*/  LDL.LU R8, [R1+0x1658] ;  /* 0x0016580001087983 */ /* 0x000f280000300800 */
[----:B------:R-:W4:Y:S04]  /*4e870*/  LDL.LU R7, [R1+0x1644] ;  /* 0x0016440001077983 */ /* 0x000f280000300800 */
[----:B------:R-:W4:Y:S04]  /*4e880*/  LDL.LU R6, [R1+0x1640] ;  /* 0x0016400001067983 */ /* 0x000f280000300800 */
[----:B---3--:R0:W-:Y:S04]  /*4e890*/  STS.U16 [R77+UR76+0x33b00], R5 ;  /* 0x033b00054d007988 */ /* 0x0081e8000800044c */
[----:B------:R1:W-:Y:S04]  /*4e8a0*/  STS.U16 [R77+UR76+0x3bb00], R4 ;  /* 0x03bb00044d007988 */ /* 0x0003e8000800044c */
[----:B------:R3:W-:Y:S04]  /*4e8b0*/  STS.U16 [R77+UR76+0x23f00], R93 ;  /* 0x023f005d4d007988 */ /* 0x0007e8000800044c */
[----:B--2---:R2:W-:Y:S04]  /*4e8c0*/  STS.U16 [R77+UR76+0x2bf00], R47 ;  /* 0x02bf002f4d007988 */ /* 0x0045e8000800044c */
[----:B0-----:R-:W4:Y:S04]  /*4e8d0*/  LDL.LU R5, [R1+0x163c] ;  /* 0x00163c0001057983 */ /* 0x001f280000300800 */
[----:B-1----:R-:W4:Y:S01]  /*4e8e0*/  LDL.LU R4, [R1+0x1638] ;  /* 0x0016380001047983 */ /* 0x002f220000300800 */
[----:B---3--:R-:W-:-:S03]  /*4e8f0*/  LOP3.LUT R93, R0, 0x70, RZ, 0x3c, !PT ;  /* 0x00000070005d7812 */ /* 0x008fc600078e3cff */
[----:B------:R0:W-:Y:S04]  /*4e900*/  STS.U16 [R77+UR76+0x33f00], R61 ;  /* 0x033f003d4d007988 */ /* 0x0001e8000800044c */
[----:B--2---:R-:W2:Y:S04]  /*4e910*/  LDL.LU R47, [R1+0x1624] ;  /* 0x00162400012f7983 */ /* 0x004ea80000300800 */
[----:B------:R1:W-:Y:S04]  /*4e920*/  STS.U16 [R77+UR76+0x3bf00], R78 ;  /* 0x03bf004e4d007988 */ /* 0x0003e8000800044c */
[----:B0-----:R-:W3:Y:S04]  /*4e930*/  LDL.LU R61, [R1+0x1620] ;  /* 0x00162000013d7983 */ /* 0x001ee80000300800 */
[----:B-1----:R-:W3:Y:S04]  /*4e940*/  LDL.LU R78, [R1+0x161c] ;  /* 0x00161c00014e7983 */ /* 0x002ee80000300800 */
        /* <DEDUP_REMOVED lines=21> */
[----:B------:R0:W-:Y:S04]  /*4eaa0*/  STS.U16 [R93+UR76+0x20f80], R19 ;  /* 0x020f80135d007988 */ /* 0x0001e8000800044c */
[----:B------:R-:W4:Y:S04]  /*4eab0*/  LDL.LU R38, [R1+0x15c4] ;  /* 0x0015c40001267983 */ /* 0x000f280000300800 */
[----:B------:R-:W4:Y:S04]  /*4eac0*/  LDL.LU R37, [R1+0x15c0] ;  /* 0x0015c00001257983 */ /* 0x000f280000300800 */
[----:B------:R-:W4:Y:S04]  /*4ead0*/  LDL.LU R36, [R1+0x15bc] ;  /* 0x0015bc0001247983 */ /* 0x000f280000300800 */
[----:B------:R1:W-:Y:S04]  /*4eae0*/  STS.U16 [R93+UR76+0x28f80], R18 ;  /* 0x028f80125d007988 */ /* 0x0003e8000800044c */
[----:B------:R1:W-:Y:S04]  /*4eaf0*/  STS.U16 [R93+UR76+0x30f80], R17 ;  /* 0x030f80115d007988 */ /* 0x0003e8000800044c */
[----:B------:R1:W-:Y:S04]  /*4eb00*/  STS.U16 [R93+UR76+0x38f80], R16 ;  /* 0x038f80105d007988 */ /* 0x0003e8000800044c */
[----:B0-----:R-:W4:Y:S04]  /*4eb10*/  LDL.LU R19, [R1+0x15b8] ;  /* 0x0015b80001137983 */ /* 0x001f280000300800 */
[----:B------:R0:W-:Y:S04]  /*4eb20*/  STS.U16 [R93+UR76+0x21380], R15 ;  /* 0x0213800f5d007988 */ /* 0x0001e8000800044c */
[----:B------:R0:W-:Y:S04]  /*4eb30*/  STS.U16 [R93+UR76+0x29380], R14 ;  /* 0x0293800e5d007988 */ /* 0x0001e8000800044c */
[----:B-1----:R-:W4:Y:S04]  /*4eb40*/  LDL.LU R18, [R1+0x15a4] ;  /* 0x0015a40001127983 */ /* 0x002f280000300800 */
[----:B------:R-:W4:Y:S04]  /*4eb50*/  LDL.LU R17, [R1+0x15a0] ;  /* 0x0015a00001117983 */ /* 0x000f280000300800 */
[----:B------:R-:W4:Y:S04]  /*4eb60*/  LDL.LU R16, [R1+0x159c] ;  /* 0x00159c0001107983 */ /* 0x000f280000300800 */
[----:B------:R1:W-:Y:S04]  /*4eb70*/  STS.U16 [R93+UR76+0x31380], R13 ;  /* 0x0313800d5d007988 */ /* 0x0003e8000800044c */
[----:B------:R1:W-:Y:S04]  /*4eb80*/  STS.U16 [R93+UR76+0x39380], R12 ;  /* 0x0393800c5d007988 */ /* 0x0003e8000800044c */
[----:B0-----:R-:W4:Y:S04]  /*4eb90*/  LDL.LU R15, [R1+0x1598] ;  /* 0x00159800010f7983 */ /* 0x001f280000300800 */
[----:B------:R-:W4:Y:S04]  /*4eba0*/  LDL.LU R14, [R1+0x1584] ;  /* 0x00158400010e7983 */ /* 0x000f280000300800 */
[----:B------:R0:W-:Y:S04]  /*4ebb0*/  STS.U16 [R93+UR76+0x21780], R11 ;  /* 0x0217800b5d007988 */ /* 0x0001e8000800044c */
[----:B------:R0:W-:Y:S04]  /*4ebc0*/  STS.U16 [R93+UR76+0x29780], R10 ;  /* 0x0297800a5d007988 */ /* 0x0001e8000800044c */
[----:B------:R0:W-:Y:S04]  /*4ebd0*/  STS.U16 [R93+UR76+0x31780], R9 ;  /* 0x031780095d007988 */ /* 0x0001e8000800044c */
[----:B-1----:R-:W4:Y:S04]  /*4ebe0*/  LDL.LU R13, [R1+0x1580] ;  /* 0x00158000010d7983 */ /* 0x002f280000300800 */
[----:B------:R-:W4:Y:S04]  /*4ebf0*/  LDL.LU R12, [R1+0x157c] ;  /* 0x00157c00010c7983 */ /* 0x000f280000300800 */
[----:B------:R1:W-:Y:S04]  /*4ec00*/  STS.U16 [R93+UR76+0x39780], R8 ;  /* 0x039780085d007988 */ /* 0x0003e8000800044c */
[----:B0-----:R-:W4:Y:S04]  /*4ec10*/  LDL.LU R11, [R1+0x1578] ;  /* 0x00157800010b7983 */ /* 0x001f280000300800 */
[----:B------:R-:W4:Y:S04]  /*4ec20*/  LDL.LU R10, [R1+0x1564] ;  /* 0x00156400010a7983 */ /* 0x000f280000300800 */
[----:B------:R-:W4:Y:S04]  /*4ec30*/  LDL.LU R9, [R1+0x1560] ;  /* 0x0015600001097983 */ /* 0x000f280000300800 */
[----:B------:R0:W-:Y:S04]  /*4ec40*/  STS.U16 [R93+UR76+0x21b80], R7 ;  /* 0x021b80075d007988 */ /* 0x0001e8000800044c */
[----:B------:R0:W-:Y:S04]  /*4ec50*/  STS.U16 [R93+UR76+0x29b80], R6 ;  /* 0x029b80065d007988 */ /* 0x0001e8000800044c */
[----:B-1----:R-:W4:Y:S04]  /*4ec60*/  LDL.LU R8, [R1+0x155c] ;  /* 0x00155c0001087983 */ /* 0x002f280000300800 */
[----:B0-----:R-:W4:Y:S04]  /*4ec70*/  LDL.LU R7, [R1+0x1558] ;  /* 0x0015580001077983 */ /* 0x001f280000300800 */
[----:B------:R-:W4:Y:S04]  /*4ec80*/  LDL.LU R6, [R1+0x1544] ;  /* 0x0015440001067983 */ /* 0x000f280000300800 */
[----:B------:R0:W-:Y:S04]  /*4ec90*/  STS.U16 [R93+UR76+0x31b80], R5 ;  /* 0x031b80055d007988 */ /* 0x0001e8000800044c */
[----:B------:R1:W-:Y:S04]  /*4eca0*/  STS.U16 [R93+UR76+0x39b80], R4 ;  /* 0x039b80045d007988 */ /* 0x0003e8000800044c */
[----:B--2---:R2:W-:Y:S04]  /*4ecb0*/  STS.U16 [R93+UR76+0x21f80], R47 ;  /* 0x021f802f5d007988 */ /* 0x0045e8000800044c */
[----:B0-----:R-:W4:Y:S04]  /*4ecc0*/  LDL.LU R5, [R1+0x1540] ;  /* 0x0015400001057983 */ /* 0x001f280000300800 */
[----:B-1----:R-:W4:Y:S04]  /*4ecd0*/  LDL.LU R4, [R1+0x153c] ;  /* 0x00153c0001047983 */ /* 0x002f280000300800 */
[----:B---3--:R0:W-:Y:S04]  /*4ece0*/  STS.U16 [R93+UR76+0x29f80], R61 ;  /* 0x029f803d5d007988 */ /* 0x0081e8000800044c */
        /* <DEDUP_REMOVED lines=39> */
[----:B0-----:R-:W4:Y:S04]  /*4ef60*/  LDL.LU R15, [R1+0x2364] ;  /* 0x00236400010f7983 */ /* 0x001f280000300800 */
[----:B------:R-:W4:Y:S04]  /*4ef70*/  LDL.LU R14, [R1+0x2360] ;  /* 0x00236000010e7983 */ /* 0x000f280000300800 */
[----:B------:R0:W-:Y:S04]  /*4ef80*/  STS.U16 [R93+UR76+0x33380], R12 ;  /* 0x0333800c5d007988 */ /* 0x0001e8000800044c */
[----:B------:R0:W-:Y:S04]  /*4ef90*/  STS.U16 [R93+UR76+0x3b380], R11 ;  /* 0x03b3800b5d007988 */ /* 0x0001e8000800044c */
[----:B------:R0:W-:Y:S04]  /*4efa0*/  STS.U16 [R93+UR76+0x23780], R10 ;  /* 0x0237800a5d007988 */ /* 0x0001e8000800044c */
[----:B------:R0:W-:Y:S04]  /*4efb0*/  STS.U16 [R93+UR76+0x2b780], R9 ;  /* 0x02b780095d007988 */ /* 0x0001e8000800044c */
[----:B-1----:R-:W4:Y:S04]  /*4efc0*/  LDL.LU R13, [R1+0x235c] ;  /* 0x00235c00010d7983 */ /* 0x002f280000300800 */
[----:B0-----:R-:W4:Y:S04]  /*4efd0*/  LDL.LU R12, [R1+0x2358] ;  /* 0x00235800010c7983 */ /* 0x001f280000300800 */
[----:B------:R0:W-:Y:S04]  /*4efe0*/  STS.U16 [R93+UR76+0x33780], R8 ;  /* 0x033780085d007988 */ /* 0x0001e8000800044c */
[----:B------:R-:W4:Y:S04]  /*4eff0*/  LDL.LU R11, [R1+0x2354] ;  /* 0x00235400010b7983 */ /* 0x000f280000300800 */
[----:B------:R-:W4:Y:S04]  /*4f000*/  LDL.LU R10, [R1+0x2350] ;  /* 0x00235000010a7983 */ /* 0x000f280000300800 */
[----:B------:R-:W4:Y:S04]  /*4f010*/  LDL.LU R9, [R1+0x234c] ;  /* 0x00234c0001097983 */ /* 0x000f280000300800 */
[----:B------:R1:W-:Y:S04]  /*4f020*/  STS.U16 [R93+UR76+0x3b780], R7 ;  /* 0x03b780075d007988 */ /* 0x0003e8000800044c */
[----:B------:R1:W-:Y:S04]  /*4f030*/  STS.U16 [R93+UR76+0x23b80], R6 ;  /* 0x023b80065d007988 */ /* 0x0003e8000800044c */
[----:B0-----:R-:W4:Y:S04]  /*4f040*/  LDL.LU R8, [R1+0x2348] ;  /* 0x0023480001087983 */ /* 0x001f280000300800 */
[----:B-1----:R-:W4:Y:S04]  /*4f050*/  LDL.LU R7, [R1+0x2344] ;  /* 0x0023440001077983 */ /* 0x002f280000300800 */
[----:B------:R-:W4:Y:S04]  /*4f060*/  LDL.LU R6, [R1+0x2340] ;  /* 0x0023400001067983 */ /* 0x000f280000300800 */
[----:B------:R0:W-:Y:S04]  /*4f070*/  STS.U16 [R93+UR76+0x2bb80], R5 ;  /* 0x02bb80055d007988 */ /* 0x0001e8000800044c */
[----:B------:R1:W-:Y:S04]  /*4f080*/  STS.U16 [R93+UR76+0x33b80], R4 ;  /* 0x033b80045d007988 */ /* 0x0003e8000800044c */
[----:B--2---:R2:W-:Y:S04]  /*4f090*/  STS.U16 [R93+UR76+0x3bb80], R47 ;  /* 0x03bb802f5d007988 */ /* 0x0045e8000800044c */
[----:B0-----:R-:W4:Y:S04]  /*4f0a0*/  LDL.LU R5, [R1+0x233c] ;  /* 0x00233c0001057983 */ /* 0x001f280000300800 */
[----:B-1----:R-:W4:Y:S04]  /*4f0b0*/  LDL.LU R4, [R1+0x2338] ;  /* 0x0023380001047983 */ /* 0x002f280000300800 */
[----:B--2---:R-:W2:Y:S04]  /*4f0c0*/  LDL.LU R47, [R1+0x2334] ;  /* 0x00233400012f7983 */ /* 0x004ea80000300800 */
[----:B---3--:R0:W-:Y:S04]  /*4f0d0*/  STS.U16 [R93+UR76+0x23f80], R61 ;  /* 0x023f803d5d007988 */ /* 0x0081e8000800044c */
[----:B------:R1:W-:Y:S04]  /*4f0e0*/  STS.U16 [R93+UR76+0x2bf80], R78 ;  /* 0x02bf804e5d007988 */ /* 0x0003e8000800044c */
[----:B0-----:R-:W3:Y:S04]  /*4f0f0*/  LDL.LU R61, [R1+0x2330] ;  /* 0x00233000013d7983 */ /* 0x001ee80000300800 */
[----:B-1----:R-:W3:Y:S04]  /*4f100*/  LDL.LU R78, [R1+0x232c] ;  /* 0x00232c00014e7983 */ /* 0x002ee80000300800 */
[----:B----4-:R0:W-:Y:S04]  /*4f110*/  STS.U16 [R93+UR76+0x33f80], R58 ;  /* 0x033f803a5d007988 */ /* 0x0101e8000800044c */
[----:B0-----:R-:W4:Y:S04]  /*4f120*/  LDL.LU R58, [R1+0x2328] ;  /* 0x00232800013a7983 */ /* 0x001f280000300800 */
[----:B------:R0:W-:Y:S04]  /*4f130*/  STS.U16 [R93+UR76+0x3bf80], R60 ;  /* 0x03bf803c5d007988 */ /* 0x0001e8000800044c */
[----:B0-----:R-:W4:Y:S04]  /*4f140*/  LDL.LU R60, [R1+0x2324] ;  /* 0x00232400013c7983 */ /* 0x001f280000300800 */
[----:B--2---:R-:W-:Y:S04]  /*4f150*/  STS.U16 [R0+UR76+0x48c00], R47 ;  /* 0x048c002f00007988 */ /* 0x004fe8000800044c */
[----:B---3--:R-:W-:Y:S04]  /*4f160*/  STS.U16 [R0+UR76+0x48800], R61 ;  /* 0x0488003d00007988 */ /* 0x008fe8000800044c */
[----:B------:R-:W-:Y:S04]  /*4f170*/  STS.U16 [R0+UR76+0x48400], R78 ;  /* 0x0484004e00007988 */ /* 0x000fe8000800044c */
[----:B----4-:R0:W-:Y:S04]  /*4f180*/  STS.U16 [R0+UR76+0x48000], R58 ;  /* 0x0480003a00007988 */ /* 0x0101e8000800044c */
[----:B0-----:R-:W2:Y:S04]  /*4f190*/  LDL.LU R58, [R1+0x2320] ;  /* 0x00232000013a7983 */ /* 0x001ea80000300800 */
[----:B------:R-:W3:Y:S04]  /*4f1a0*/  LDL.LU R78, [R1+0x231c] ;  /* 0x00231c00014e7983 */ /* 0x000ee80000300800 */
[----:B------:R-:W4:Y:S04]  /*4f1b0*/  LDL.LU R61, [R1+0x2318] ;  /* 0x00231800013d7983 */ /* 0x000f280000300800 */
[----:B------:R-:W2:Y:S04]  /*4f1c0*/  LDL.LU R47, [R1+0x2314] ;  /* 0x00231400012f7983 */ /* 0x000ea80000300800 */
[----:B------:R0:W-:Y:S04]  /*4f1d0*/  STS.U16 [R0+UR76+0x49000], R4 ;  /* 0x0490000400007988 */ /* 0x0001e8000800044c */
[----:B------:R1:W-:Y:S04]  /*4f1e0*/  STS.U16 [R0+UR76+0x49400], R5 ;  /* 0x0494000500007988 */ /* 0x0003e8000800044c */
[----:B------:R0:W-:Y:S04]  /*4f1f0*/  STS.U16 [R0+UR76+0x49800], R6 ;  /* 0x0498000600007988 */ /* 0x0001e8000800044c */
[----:B------:R0:W-:Y:S04]  /*4f200*/  STS.U16 [R0+UR76+0x49c00], R7 ;  /* 0x049c000700007988 */ /* 0x0001e8000800044c */
[----:B------:R1:W-:Y:S04]  /*4f210*/  STS.U16 [R0+UR76+0x4a000], R8 ;  /* 0x04a0000800007988 */ /* 0x0003e8000800044c */
[----:B------:R1:W-:Y:S04]  /*4f220*/  STS.U16 [R0+UR76+0x4a400], R9 ;  /* 0x04a4000900007988 */ /* 0x0003e8000800044c */
[----:B0-----:R-:W5:Y:S04]  /*4f230*/  LDL.LU R4, [R1+0x2310] ;  /* 0x0023100001047983 */ /* 0x001f680000300800 */
[----:B-1----:R-:W5:Y:S04]  /*4f240*/  LDL.LU R5, [R1+0x230c] ;  /* 0x00230c0001057983 */ /* 0x002f680000300800 */
[----:B------:R-:W5:Y:S04]  /*4f250*/  LDL.LU R6, [R1+0x2308] ;  /* 0x0023080001067983 */ /* 0x000f680000300800 */
[----:B------:R-:W5:Y:S04]  /*4f260*/  LDL.LU R7, [R1+0x2304] ;  /* 0x0023040001077983 */ /* 0x000f680000300800 */
[----:B------:R-:W5:Y:S04]  /*4f270*/  LDL.LU R8, [R1+0x2300] ;  /* 0x0023000001087983 */ /* 0x000f680000300800 */
[----:B------:R-:W5:Y:S04]  /*4f280*/  LDL.LU R9, [R1+0x22fc] ;  /* 0x0022fc0001097983 */ /* 0x000f680000300800 */
        /* <DEDUP_REMOVED lines=12> */
[----:B--2---:R0:W-:Y:S04]  /*4f350*/  STS.U16 [R47+UR76+0x48080], R16 ;  /* 0x048080102f007988 */ /* 0x0041e8000800044c */
        /* <DEDUP_REMOVED lines=8> */
[----:B--2---:R-:W5:Y:S04]  /*4f3e0*/  LDL.LU R18, [R1+0x22d8] ;  /* 0x0022d80001127983 */ /* 0x004f680000300800 */
[----:B------:R-:W5:Y:S04]  /*4f3f0*/  LDL.LU R19, [R1+0x22d4] ;  /* 0x0022d40001137983 */ /* 0x000f680000300800 */
[----:B------:R-:W5:Y:S04]  /*4f400*/  LDL.LU R36, [R1+0x22d0] ;  /* 0x0022d00001247983 */ /* 0x000f680000300800 */
[----:B------:R-:W5:Y:S04]  /*4f410*/  LDL.LU R37, [R1+0x22cc] ;  /* 0x0022cc0001257983 */ /* 0x000f680000300800 */
[----:B------:R0:W-:Y:S04]  /*4f420*/  STS.U16 [R47+UR76+0x49c80], R39 ;  /* 0x049c80272f007988 */ /* 0x0001e8000800044c */
[----:B------:R-:W5:Y:S04]  /*4f430*/  LDL.LU R38, [R1+0x22c8] ;  /* 0x0022c80001267983 */ /* 0x000f680000300800 */
        /* <DEDUP_REMOVED lines=8> */
[----:B------:R0:W-:Y:S04]  /*4f4c0*/  STS.U16 [R47+UR76+0x4b480], R45 ;  /* 0x04b4802d2f007988 */ /* 0x0001e8000800044c */
[----:B------:R-:W5:Y:S04]  /*4f4d0*/  LDL.LU R42, [R1+0x22b8] ;  /* 0x0022b800012a7983 */ /* 0x000f680000300800 */
[----:B------:R-:W5:Y:S04]  /*4f4e0*/  LDL.LU R43, [R1+0x22b4] ;  /* 0x0022b400012b7983 */ /* 0x000f680000300800 */
[----:B------:R-:W5:Y:S04]  /*4f4f0*/  LDL.LU R44, [R1+0x22b0] ;  /* 0x0022b000012c7983 */ /* 0x000f680000300800 */
[----:B------:R1:W-:Y:S04]  /*4f500*/  STS.U16 [R47+UR76+0x4b880], R46 ;  /* 0x04b8802e2f007988 */ /* 0x0003e8000800044c */
[----:B------:R2:W-:Y:S04]  /*4f510*/  STS.U16 [R47+UR76+0x4bc80], R48 ;  /* 0x04bc80302f007988 */ /* 0x0005e8000800044c */
[----:B----4-:R4:W-:Y:S04]  /*4f520*/  STS.U16 [R61+UR76+0x48100], R49 ;  /* 0x048100313d007988 */ /* 0x0109e8000800044c */
[----:B------:R1:W-:Y:S04]  /*4f530*/  STS.U16 [R61+UR76+0x48500], R50 ;  /* 0x048500323d007988 */ /* 0x0003e8000800044c */
[----:B0-----:R-:W5:Y:S04]  /*4f540*/  LDL.LU R45, [R1+0x22ac] ;  /* 0x0022ac00012d7983 */ /* 0x001f680000300800 */
[----:B------:R0:W-:Y:S04]  /*4f550*/  STS.U16 [R61+UR76+0x48900], R51 ;  /* 0x048900333d007988 */ /* 0x0001e8000800044c */
[----:B-1----:R-:W5:Y:S04]  /*4f560*/  LDL.LU R46, [R1+0x22a8] ;  /* 0x0022a800012e7983 */ /* 0x002f680000300800 */
[----:B--2---:R-:W5:Y:S04]  /*4f570*/  LDL.LU R47, [R1+0x22a4] ;  /* 0x0022a400012f7983 */ /* 0x004f680000300800 */
[----:B------:R-:W5:Y:S04]  /*4f580*/  LDL.LU R48, [R1+0x22a0] ;  /* 0x0022a00001307983 */ /* 0x000f680000300800 */
[----:B------:R1:W-:Y:S04]  /*4f590*/  STS.U16 [R61+UR76+0x48d00], R52 ;  /* 0x048d00343d007988 */ /* 0x0003e8000800044c */
[----:B----4-:R-:W5:Y:S04]  /*4f5a0*/  LDL.LU R49, [R1+0x229c] ;  /* 0x00229c0001317983 */ /* 0x010f680000300800 */
[----:B------:R-:W5:Y:S04]  /*4f5b0*/  LDL.LU R50, [R1+0x2298] ;  /* 0x0022980001327983 */ /* 0x000f680000300800 */
[----:B------:R2:W-:Y:S04]  /*4f5c0*/  STS.U16 [R61+UR76+0x49100], R53 ;  /* 0x049100353d007988 */ /* 0x0005e8000800044c */
[----:B0-----:R-:W5:Y:S04]  /*4f5d0*/  LDL.LU R51, [R1+0x2294] ;  /* 0x0022940001337983 */ /* 0x001f680000300800 */
[----:B------:R0:W-:Y:S04]  /*4f5e0*/  STS.U16 [R61+UR76+0x49500], R54 ;  /* 0x049500363d007988 */ /* 0x0001e8000800044c */
[----:B------:R4:W-:Y:S04]  /*4f5f0*/  STS.U16 [R61+UR76+0x49900], R55 ;  /* 0x049900373d007988 */ /* 0x0009e8000800044c */
[----:B------:R0:W-:Y:S04]  /*4f600*/  STS.U16 [R61+UR76+0x49d00], R56 ;  /* 0x049d00383d007988 */ /* 0x0001e8000800044c */
[----:B------:R0:W-:Y:S04]  /*4f610*/  STS.U16 [R61+UR76+0x4a100], R57 ;  /* 0x04a100393d007988 */ /* 0x0001e8000800044c */
[----:B-1----:R-:W5:Y:S04]  /*4f620*/  LDL.LU R52, [R1+0x2290] ;  /* 0x0022900001347983 */ /* 0x002f680000300800 */
[----:B------:R1:W-:Y:S04]  /*4f630*/  STS.U16 [R61+UR76+0x4a500], R31 ;  /* 0x04a5001f3d007988 */ /* 0x0003e8000800044c */
[----:B--2---:R-:W5:Y:S04]  /*4f640*/  LDL.LU R53, [R1+0x228c] ;  /* 0x00228c0001357983 */ /* 0x004f680000300800 */
[----:B0-----:R-:W5:Y:S04]  /*4f650*/  LDL.LU R54, [R1+0x2288] ;  /* 0x0022880001367983 */ /* 0x001f680000300800 */
[----:B----4-:R-:W5:Y:S04]  /*4f660*/  LDL.LU R55, [R1+0x2284] ;  /* 0x0022840001377983 */ /* 0x010f680000300800 */
[----:B------:R0:W-:Y:S04]  /*4f670*/  STS.U16 [R61+UR76+0x4a900], R30 ;  /* 0x04a9001e3d007988 */ /* 0x0001e8000800044c */
[----:B------:R-:W5:Y:S04]  /*4f680*/  LDL.LU R56, [R1+0x2280] ;  /* 0x0022800001387983 */ /* 0x000f680000300800 */
[----:B------:R-:W5:Y:S04]  /*4f690*/  LDL.LU R57, [R1+0x227c] ;  /* 0x00227c0001397983 */ /* 0x000f680000300800 */
[----:B------:R2:W-:Y:S04]  /*4f6a0*/  STS.U16 [R61+UR76+0x4ad00], R33 ;  /* 0x04ad00213d007988 */ /* 0x0005e8000800044c */
[----:B-1----:R-:W4:Y:S04]  /*4f6b0*/  LDL.LU R31, [R1+0x2278] ;  /* 0x00227800011f7983 */ /* 0x002f280000300800 */
[----:B------:R1:W-:Y:S04]  /*4f6c0*/  STS.U16 [R61+UR76+0x4b100], R32 ;  /* 0x04b100203d007988 */ /* 0x0003e8000800044c */
[----:B------:R1:W-:Y:S04]  /*4f6d0*/  STS.U16 [R61+UR76+0x4b500], R35 ;  /* 0x04b500233d007988 */ /* 0x0003e8000800044c */
[----:B------:R1:W-:Y:S04]  /*4f6e0*/  STS.U16 [R61+UR76+0x4b900], R34 ;  /* 0x04b900223d007988 */ /* 0x0003e8000800044c */
[----:B0-----:R-:W4:Y:S04]  /*4f6f0*/  LDL.LU R30, [R1+0x2274] ;  /* 0x00227400011e7983 */ /* 0x001f280000300800 */
[----:B------:R0:W-:Y:S04]  /*4f700*/  STS.U16 [R61+UR76+0x4bd00], R63 ;  /* 0x04bd003f3d007988 */ /* 0x0001e8000800044c */
[----:B---3--:R3:W-:Y:S04]  /*4f710*/  STS.U16 [R78+UR76+0x48180], R62 ;  /* 0x0481803e4e007988 */ /* 0x0087e8000800044c */
[----:B--2---:R-:W2:Y:S04]  /*4f720*/  LDL.LU R33, [R1+0x2270] ;  /* 0x0022700001217983 */ /* 0x004ea80000300800 */
[----:B-1----:R-:W2:Y:S04]  /*4f730*/  LDL.LU R32, [R1+0x226c] ;  /* 0x00226c0001207983 */ /* 0x002ea80000300800 */
[----:B------:R-:W2:Y:S04]  /*4f740*/  LDL.LU R35, [R1+0x2268] ;  /* 0x0022680001237983 */ /* 0x000ea80000300800 */
[----:B------:R1:W-:Y:S04]  /*4f750*/  STS.U16 [R78+UR76+0x48580], R65 ;  /* 0x048580414e007988 */ /* 0x0003e8000800044c */
[----:B------:R-:W2:Y:S04]  /*4f760*/  LDL.LU R34, [R1+0x2264] ;  /* 0x0022640001227983 */ /* 0x000ea80000300800 */
[----:B0-----:R-:W2:Y:S04]  /*4f770*/  LDL.LU R61, [R1+0x2260] ;  /* 0x00226000013d7983 */ /* 0x001ea80000300800 */
[----:B------:R0:W-:Y:S04]  /*4f780*/  STS.U16 [R78+UR76+0x48980], R64 ;  /* 0x048980404e007988 */ /* 0x0001e8000800044c */
[----:B------:R-:W2:Y:S04]  /*4f790*/  LDL.LU R63, [R1+0x225c] ;  /* 0x00225c00013f7983 */ /* 0x000ea80000300800 */
[----:B------:R0:W-:Y:S04]  /*4f7a0*/  STS.U16 [R78+UR76+0x48d80], R67 ;  /* 0x048d80434e007988 */ /* 0x0001e8000800044c */
[----:B---3--:R-:W3:Y:S04]  /*4f7b0*/  LDL.LU R62, [R1+0x2258] ;  /* 0x00225800013e7983 */ /* 0x008ee80000300800 */
[----:B------:R0:W-:Y:S04]  /*4f7c0*/  STS.U16 [R78+UR76+0x49180], R66 ;  /* 0x049180424e007988 */ /* 0x0001e8000800044c */
[----:B-1----:R-:W2:Y:S04]  /*4f7d0*/  LDL.LU R65, [R1+0x2254] ;  /* 0x0022540001417983 */ /* 0x002ea80000300800 */
[----:B------:R1:W-:Y:S04]  /*4f7e0*/  STS.U16 [R78+UR76+0x49580], R69 ;  /* 0x049580454e007988 */ /* 0x0003e8000800044c */
[----:B------:R1:W-:Y:S04]  /*4f7f0*/  STS.U16 [R78+UR76+0x49980], R68 ;  /* 0x049980444e007988 */ /* 0x0003e8000800044c */
[----:B------:R1:W-:Y:S04]  /*4f800*/  STS.U16 [R78+UR76+0x49d80], R71 ;  /* 0x049d80474e007988 */ /* 0x0003e8000800044c */
[----:B0-----:R-:W2:Y:S04]  /*4f810*/  LDL.LU R64, [R1+0x2250] ;  /* 0x0022500001407983 */ /* 0x001ea80000300800 */
[----:B------:R-:W2:Y:S04]  /*4f820*/  LDL.LU R67, [R1+0x224c] ;  /* 0x00224c0001437983 */ /* 0x000ea80000300800 */
[----:B------:R0:W-:Y:S04]  /*4f830*/  STS.U16 [R78+UR76+0x4a180], R70 ;  /* 0x04a180464e007988 */ /* 0x0001e8000800044c */
[----:B------:R-:W2:Y:S04]  /*4f840*/  LDL.LU R66, [R1+0x2248] ;  /* 0x0022480001427983 */ /* 0x000ea80000300800 */
[----:B-1----:R-:W2:Y:S04]  /*4f850*/  LDL.LU R69, [R1+0x2244] ;  /* 0x0022440001457983 */ /* 0x002ea80000300800 */
[----:B------:R1:W-:Y:S04]  /*4f860*/  STS.U16 [R78+UR76+0x4a580], R73 ;  /* 0x04a580494e007988 */ /* 0x0003e8000800044c */
[----:B------:R0:W-:Y:S04]  /*4f870*/  STS.U16 [R78+UR76+0x4a980], R72 ;  /* 0x04a980484e007988 */ /* 0x0001e8000800044c */
[----:B------:R-:W2:Y:S04]  /*4f880*/  LDL.LU R68, [R1+0x2240] ;  /* 0x0022400001447983 */ /* 0x000ea80000300800 */
[----:B------:R-:W2:Y:S04]  /*4f890*/  LDL.LU R71, [R1+0x223c] ;  /* 0x00223c0001477983 */ /* 0x000ea80000300800 */
[----:B------:R1:W-:Y:S04]  /*4f8a0*/  STS.U16 [R78+UR76+0x4ad80], R75 ;  /* 0x04ad804b4e007988 */ /* 0x0003e8000800044c */
[----:B0-----:R-:W2:Y:S04]  /*4f8b0*/  LDL.LU R70, [R1+0x2238] ;  /* 0x0022380001467983 */ /* 0x001ea80000300800 */
[----:B------:R0:W-:Y:S04]  /*4f8c0*/  STS.U16 [R78+UR76+0x4b180], R74 ;  /* 0x04b1804a4e007988 */ /* 0x0001e8000800044c */
[----:B------:R0:W-:Y:S04]  /*4f8d0*/  STS.U16 [R78+UR76+0x4b580], R76 ;  /* 0x04b5804c4e007988 */ /* 0x0001e8000800044c */
[----:B------:R0:W-:Y:S04]  /*4f8e0*/  STS.U16 [R78+UR76+0x4b980], R79 ;  /* 0x04b9804f4e007988 */ /* 0x0001e8000800044c */
[----:B-1----:R-:W2:Y:S04]  /*4f8f0*/  LDL.LU R73, [R1+0x2234] ;  /* 0x0022340001497983 */ /* 0x002ea80000300800 */
[----:B------:R-:W2:Y:S04]  /*4f900*/  LDL.LU R72, [R1+0x2230] ;  /* 0x0022300001487983 */ /* 0x000ea80000300800 */
[----:B------:R1:W-:Y:S04]  /*4f910*/  STS.U16 [R78+UR76+0x4bd80], R81 ;  /* 0x04bd80514e007988 */ /* 0x0003e8000800044c */
[----:B------:R-:W2:Y:S04]  /*4f920*/  LDL.LU R75, [R1+0x222c] ;  /* 0x00222c00014b7983 */ /* 0x000ea80000300800 */
[----:B0-----:R-:W2:Y:S04]  /*4f930*/  LDL.LU R74, [R1+0x2228] ;  /* 0x00222800014a7983 */ /* 0x001ea80000300800 */
[----:B------:R0:W-:Y:S04]  /*4f940*/  STS.U16 [R58+UR76+0x48200], R80 ;  /* 0x048200503a007988 */ /* 0x0001e8000800044c */
[----:B------:R0:W-:Y:S04]  /*4f950*/  STS.U16 [R58+UR76+0x48600], R83 ;  /* 0x048600533a007988 */ /* 0x0001e8000800044c */
[----:B------:R-:W2:Y:S04]  /*4f960*/  LDL.LU R76, [R1+0x2224] ;  /* 0x00222400014c7983 */ /* 0x000ea80000300800 */
[----:B------:R-:W2:Y:S04]  /*4f970*/  LDL.LU R79, [R1+0x2220] ;  /* 0x00222000014f7983 */ /* 0x000ea80000300800 */
[----:B------:R0:W-:Y:S04]  /*4f980*/  STS.U16 [R58+UR76+0x48a00], R82 ;  /* 0x048a00523a007988 */ /* 0x0001e8000800044c */
[----:B-1----:R-:W4:Y:S04]  /*4f990*/  LDL.LU R78, [R1+0x221c] ;  /* 0x00221c00014e7983 */ /* 0x002f280000300800 */
[----:B------:R1:W-:Y:S04]  /*4f9a0*/  STS.U16 [R58+UR76+0x48e00], R85 ;  /* 0x048e00553a007988 */ /* 0x0003e8000800044c */
[----:B------:R-:W4:Y:S04]  /*4f9b0*/  LDL.LU R81, [R1+0x2218] ;  /* 0x0022180001517983 */ /* 0x000f280000300800 */
[----:B------:R1:W-:Y:S04]  /*4f9c0*/  STS.U16 [R58+UR76+0x49200], R84 ;  /* 0x049200543a007988 */ /* 0x0003e8000800044c */
[----:B------:R1:W-:Y:S04]  /*4f9d0*/  STS.U16 [R58+UR76+0x49600], R87 ;  /* 0x049600573a007988 */ /* 0x0003e8000800044c */
[----:B0-----:R-:W4:Y:S04]  /*4f9e0*/  LDL.LU R80, [R1+0x2214] ;  /* 0x0022140001507983 */ /* 0x001f280000300800 */
[----:B------:R-:W4:Y:S04]  /*4f9f0*/  LDL.LU R83, [R1+0x2210] ;  /* 0x0022100001537983 */ /* 0x000f280000300800 */
[----:B------:R0:W-:Y:S04]  /*4fa00*/  STS.U16 [R58+UR76+0x49a00], R86 ;  /* 0x049a00563a007988 */ /* 0x0001e8000800044c */
[----:B------:R0:W-:Y:S04]  /*4fa10*/  STS.U16 [R58+UR76+0x49e00], R89 ;  /* 0x049e00593a007988 */ /* 0x0001e8000800044c */
[----:B------:R-:W4:Y:S04]  /*4fa20*/  LDL.LU R82, [R1+0x220c] ;  /* 0x00220c0001527983 */ /* 0x000f280000300800 */
[----:B-1----:R-:W4:Y:S04]  /*4fa30*/  LDL.LU R85, [R1+0x2208] ;  /* 0x0022080001557983 */ /* 0x002f280000300800 */
[----:B------:R1:W-:Y:S04]  /*4fa40*/  STS.U16 [R58+UR76+0x4a200], R88 ;  /* 0x04a200583a007988 */ /* 0x0003e8000800044c */
[----:B------:R-:W4:Y:S04]  /*4fa50*/  LDL.LU R84, [R1+0x2204] ;  /* 0x0022040001547983 */ /* 0x000f280000300800 */
[----:B------:R0:W-:Y:S04]  /*4fa60*/  STS.U16 [R58+UR76+0x4a600], R92 ;  /* 0x04a6005c3a007988 */ /* 0x0001e8000800044c */
[----:B------:R-:W4:Y:S04]  /*4fa70*/  LDL.LU R87, [R1+0x2200] ;  /* 0x0022000001577983 */ /* 0x000f280000300800 */
[----:B------:R1:W-:Y:S04]  /*4fa80*/  STS.U16 [R58+UR76+0x4aa00], R2 ;  /* 0x04aa00023a007988 */ /* 0x0003e8000800044c */
[----:B------:R1:W-:Y:S04]  /*4fa90*/  STS.U16 [R58+UR76+0x4ae00], R3 ;  /* 0x04ae00033a007988 */ /* 0x0003e8000800044c */
[----:B0-----:R-:W4:Y:S04]  /*4faa0*/  LDL.LU R86, [R1+0x21fc] ;  /* 0x0021fc0001567983 */ /* 0x001f280000300800 */
[----:B------:R-:W4:Y:S04]  /*4fab0*/  LDL.LU R89, [R1+0x21f8] ;  /* 0x0021f80001597983 */ /* 0x000f280000300800 */
[----:B------:R0:W-:Y:S04]  /*4fac0*/  STS.U16 [R58+UR76+0x4b200], R91 ;  /* 0x04b2005b3a007988 */ /* 0x0001e8000800044c */
[----:B------:R-:W-:Y:S04]  /*4fad0*/  STS.U16 [R58+UR76+0x4b600], R90 ;  /* 0x04b6005a3a007988 */ /* 0x000fe8000800044c */
[----:B-1----:R-:W4:Y:S04]  /*4fae0*/  LDL.LU R88, [R1+0x21f4] ;  /* 0x0021f40001587983 */ /* 0x002f280000300800 */
[----:B------:R-:W4:Y:S04]  /*4faf0*/  LDL.LU R92, [R1+0x21f0] ;  /* 0x0021f000015c7983 */ /* 0x000f280000300800 */
[----:B------:R-:W-:Y:S04]  /*4fb00*/  STS.U16 [R58+UR76+0x4ba00], R59 ;  /* 0x04ba003b3a007988 */ /* 0x000fe8000800044c */
        /* <DEDUP_REMOVED lines=8> */
[----:B0-----:R-:W4:Y:S04]  /*4fb90*/  LDL R91, [R1+0x1798] ;  /* 0x00179800015b7983 */ /* 0x001f280000100800 */
[----:B-1----:R-:W4:Y:S04]  /*4fba0*/  LDL R23, [R1+0x16e8] ;  /* 0x0016e80001177983 */ /* 0x002f280000100800 */
[----:B------:R-:W4:Y:S04]  /*4fbb0*/  LDL R90, [R1+0x179c] ;  /* 0x00179c00015a7983 */ /* 0x000f280000100800 */
[----:B------:R-:W4:Y:S04]  /*4fbc0*/  LDL R22, [R1+0x16ec] ;  /* 0x0016ec0001167983 */ /* 0x000f280000100800 */
[----:B------:R-:W4:Y:S04]  /*4fbd0*/  LDL R27, [R1+0x16f0] ;  /* 0x0016f000011b7983 */ /* 0x000f280000100800 */
[----:B------:R-:W4:Y:S04]  /*4fbe0*/  LDL R26, [R1+0x16f4] ;  /* 0x0016f400011a7983 */ /* 0x000f280000100800 */
[----:B------:R0:W-:Y:S04]  /*4fbf0*/  STS.U16 [R60+UR76+0x49680], R25 ;  /* 0x049680193c007988 */ /* 0x0001e8000800044c */
[----:B------:R-:W4:Y:S04]  /*4fc00*/  LDL R21, [R1+0x16f8] ;  /* 0x0016f80001157983 */ /* 0x000f280000100800 */
[----:B------:R-:W4:Y:S04]  /*4fc10*/  LDL R20, [R1+0x16fc] ;  /* 0x0016fc0001147983 */ /* 0x000f280000100800 */
[----:B------:R1:W-:Y:S04]  /*4fc20*/  STS.U16 [R60+UR76+0x49a80], R24 ;  /* 0x049a80183c007988 */ /* 0x0003e8000800044c */
[----:B0-----:R-:W4:Y:S04]  /*4fc30*/  LDL R25, [R1+0x1700] ;  /* 0x0017000001197983 */ /* 0x001f280000100800 */
[----:B-1----:R-:W4:Y:S01]  /*4fc40*/  LDL R24, [R1+0x1704] ;  /* 0x0017040001187983 */ /* 0x002f220000100800 */
[----:B---3--:R-:W-:-:S02]  /*4fc50*/  PRMT R62, RZ, 0x7610, R62 ;  /* 0x00007610ff3e7816 */ /* 0x008fc4000000003e */
[----:B--2---:R-:W-:Y:S02]  /*4fc60*/  PRMT R79, RZ, 0x7610, R79 ;  /* 0x00007610ff4f7816 */ /* 0x004fe4000000004f */
[----:B----4-:R-:W-:Y:S02]  /*4fc70*/  PRMT R2, RZ, 0x7610, R2 ;  /* 0x00007610ff027816 */ /* 0x010fe40000000002 */
[----:B------:R-:W2:Y:S04]  /*4fc80*/  @!P4 LDG.E.U16 R62, desc[UR6][R22.64] ;  /* 0x00000006163ec981 */ /* 0x000ea8000c1e1500 */
[----:B------:R0:W3:Y:S04]  /*4fc90*/  @!P4 LDG.E.U16 R79, desc[UR6][R26.64] ;  /* 0x000000061a4fc981 */ /* 0x0000e8000c1e1500 */
[----:B------:R-:W4:Y:S04]  /*4fca0*/  LDL R23, [R1+0x1708] ;  /* 0x0017080001177983 */ /* 0x000f280000100800 */
[----:B------:R-:W4:Y:S01]  /*4fcb0*/  LDL R22, [R1+0x170c] ;  /* 0x00170c0001167983 */ /* 0x000f220000100800 */
[----:B0-----:R-:W-:-:S02]  /*4fcc0*/  @!P4 IMAD.MOV.U32 R26, RZ, RZ, R20 ;  /* 0x000000ffff1ac224 */ /* 0x001fc400078e0014 */
[----:B------:R-:W-:Y:S01]  /*4fcd0*/  @!P4 IMAD.MOV.U32 R27, RZ, RZ, R21 ;  /* 0x000000ffff1bc224 */ /* 0x000fe200078e0015 */
[----:B------:R-:W2:Y:S04]  /*4fce0*/  LDL R20, [R1+0x1714] ;  /* 0x0017140001147983 */ /* 0x000ea80000100800 */
[----:B------:R-:W2:Y:S04]  /*4fcf0*/  LDL R21, [R1+0x1710] ;  /* 0x0017100001157983 */ /* 0x000ea80000100800 */
[----:B------:R-:W3:Y:S04]  /*4fd00*/  @!P4 LDG.E.U16 R2, desc[UR6][R24.64] ;  /* 0x000000061802c981 */ /* 0x000ee8000c1e1500 */
[----:B------:R-:W3:Y:S04]  /*4fd10*/  LDL R25, [R1+0x1720] ;  /* 0x0017200001197983 */ /* 0x000ee80000100800 */
[----:B------:R-:W3:Y:S01]  /*4fd20*/  LDL R24, [R1+0x1724] ;  /* 0x0017240001187983 */ /* 0x000ee20000100800 */
[----:B------:R-:W-:-:S02]  /*4fd30*/  PRMT R63, RZ, 0x7610, R63 ;  /* 0x00007610ff3f7816 */ /* 0x000fc4000000003f */
[----:B------:R-:W-:Y:S02]  /*4fd40*/  PRMT R64, RZ, 0x7610, R64 ;  /* 0x00007610ff407816 */ /* 0x000fe40000000040 */
[----:B------:R-:W-:Y:S02]  /*4fd50*/  PRMT R80, RZ, 0x7610, R80 ;  /* 0x00007610ff507816 */ /* 0x000fe40000000050 */
[----:B------:R-:W-:Y:S01]  /*4fd60*/  PRMT R81, RZ, 0x7610, R81 ;  /* 0x00007610ff517816 */ /* 0x000fe20000000051 */
[----:B------:R-:W3:Y:S04]  /*4fd70*/  @!P4 LDG.E.U16 R63, desc[UR6][R26.64] ;  /* 0x000000061a3fc981 */ /* 0x000ee8000c1e1500 */
[----:B------:R-:W3:Y:S04]  /*4fd80*/  LDL R27, [R1+0x1728] ;  /* 0x00172800011b7983 */ /* 0x000ee80000100800 */
[----:B------:R-:W3:Y:S04]  /*4fd90*/  LDL R26, [R1+0x172c] ;  /* 0x00172c00011a7983 */ /* 0x000ee80000100800 */
[----:B----4-:R-:W4:Y:S04]  /*4fda0*/  @!P4 LDG.E.U16 R64, desc[UR6][R22.64] ;  /* 0x000000061640c981 */ /* 0x010f28000c1e1500 */
[----:B--2---:R-:W2:Y:S04]  /*4fdb0*/  @!P4 LDG.E.U16 R80, desc[UR6][R20.64] ;  /* 0x000000061450c981 */ /* 0x004ea8000c1e1500 */
[----:B------:R-:W2:Y:S04]  /*4fdc0*/  LDL R23, [R1+0x1730] ;  /* 0x0017300001177983 */ /* 0x000ea80000100800 */
[----:B------:R-:W4:Y:S04]  /*4fdd0*/  LDL R22, [R1+0x1734] ;  /* 0x0017340001167983 */ /* 0x000f280000100800 */
[----:B------:R-:W4:Y:S04]  /*4fde0*/  LDL R21, [R1+0x1738] ;  /* 0x0017380001157983 */ /* 0x000f280000100800 */
[----:B------:R-:W4:Y:S04]  /*4fdf0*/  LDL R20, [R1+0x173c] ;  /* 0x00173c0001147983 */ /* 0x000f280000100800 */
[----:B---3--:R-:W3:Y:S04]  /*4fe00*/  @!P4 LDG.E.U16 R81, desc[UR6][R24.64] ;  /* 0x000000061851c981 */ /* 0x008ee8000c1e1500 */
[----:B------:R-:W3:Y:S04]  /*4fe10*/  LDL R25, [R1+0x1740] ;  /* 0x0017400001197983 */ /* 0x000ee80000100800 */
[----:B------:R-:W3:Y:S01]  /*4fe20*/  LDL R24, [R1+0x1744] ;  /* 0x0017440001187983 */ /* 0x000ee20000100800 */
[----:B------:R-:W-:-:S02]  /*4fe30*/  PRMT R66, RZ, 0x7610, R66 ;  /* 0x00007610ff427816 */ /* 0x000fc40000000042 */
[----:B------:R-:W-:Y:S02]  /*4fe40*/  PRMT R82, RZ, 0x7610, R82 ;  /* 0x00007610ff527816 */ /* 0x000fe40000000052 */
[----:B------:R-:W-:Y:S02]  /*4fe50*/  PRMT R67, RZ, 0x7610, R67 ;  /* 0x00007610ff437816 */ /* 0x000fe40000000043 */
[----:B------:R-:W-:Y:S01]  /*4fe60*/  PRMT R83, RZ, 0x7610, R83 ;  /* 0x00007610ff537816 */ /* 0x000fe20000000053 */
[----:B------:R2:W3:Y:S02]  /*4fe70*/  @!P4 LDG.E.U16 R66, desc[UR6][R26.64] ;  /* 0x000000061a42c981 */ /* 0x0004e4000c1e1500 */
[----:B--2---:R-:W-:Y:S02]  /*4fe80*/  @!P4 IMAD.MOV.U32 R27, RZ, RZ, R23 ;  /* 0x000000ffff1bc224 */ /* 0x004fe400078e0017 */
[----:B----4-:R-:W-:Y:S01]  /*4fe90*/  @!P4 IMAD.MOV.U32 R26, RZ, RZ, R22 ;  /* 0x000000ffff1ac224 */ /* 0x010fe200078e0016 */
[----:B------:R-:W2:Y:S04]  /*4fea0*/  LDL R23, [R1+0x1748] ;  /* 0x0017480001177983 */ /* 0x000ea80000100800 */
[----:B------:R-:W2:Y:S04]  /*4feb0*/  LDL R22, [R1+0x174c] ;  /* 0x00174c0001167983 */ /* 0x000ea80000100800 */
[----:B------:R-:W4:Y:S04]  /*4fec0*/  @!P4 LDG.E.U16 R82, desc[UR6][R26.64] ;  /* 0x000000061a52c981 */ /* 0x000f28000c1e1500 */
[----:B------:R-:W4:Y:S04]  /*4fed0*/  @!P4 LDG.E.U16 R67, desc[UR6][R20.64] ;  /* 0x000000061443c981 */ /* 0x000f28000c1e1500 */
[----:B------:R-:W4:Y:S04]  /*4fee0*/  LDL R27, [R1+0x1760] ;  /* 0x00176000011b7983 */ /* 0x000f280000100800 */
[----:B------:R-:W4:Y:S04]  /*4fef0*/  LDL R21, [R1+0x1758] ;  /* 0x0017580001157983 */ /* 0x000f280000100800 */
[----:B------:R-:W4:Y:S04]  /*4ff00*/  LDL R20, [R1+0x175c] ;  /* 0x00175c0001147983 */ /* 0x000f280000100800 */
[----:B---3--:R-:W3:Y:S04]  /*4ff10*/  @!P4 LDG.E.U16 R83, desc[UR6][R24.64] ;  /* 0x000000061853c981 */ /* 0x008ee8000c1e1500 */
[----:B------:R-:W3:Y:S04]  /*4ff20*/  LDL R26, [R1+0x1764] ;  /* 0x00176400011a7983 */ /* 0x000ee80000100800 */
[----:B------:R-:W3:Y:S04]  /*4ff30*/  LDL R25, [R1+0x1768] ;  /* 0x0017680001197983 */ /* 0x000ee80000100800 */
[----:B------:R-:W3:Y:S01]  /*4ff40*/  LDL R24, [R1+0x176c] ;  /* 0x00176c0001187983 */ /* 0x000ee20000100800 */
[----:B------:R-:W-:-:S02]  /*4ff50*/  PRMT R68, RZ, 0x7610, R68 ;  /* 0x00007610ff447816 */ /* 0x000fc40000000044 */
[----:B------:R-:W-:Y:S02]  /*4ff60*/  PRMT R69, RZ, 0x7610, R69 ;  /* 0x00007610ff457816 */ /* 0x000fe40000000045 */
[----:B------:R-:W-:Y:S01]  /*4ff70*/  PRMT R85, RZ, 0x7610, R85 ;  /* 0x00007610ff557816 */ /* 0x000fe20000000055 */
[----:B------:R0:W-:Y:S04]  /*4ff80*/  STS.U16 [R60+UR76+0x49e80], R29 ;  /* 0x049e801d3c007988 */ /* 0x0001e8000800044c */
[----:B------:R1:W-:Y:S04]  /*4ff90*/  STS.U16 [R60+UR76+0x4a280], R28 ;  /* 0x04a2801c3c007988 */ /* 0x0003e8000800044c */
[----:B0-----:R-:W3:Y:S04]  /*4ffa0*/  LDL R29, [R1+0x1718] ;  /* 0x00171800011d7983 */ /* 0x001ee80000100800 */
[----:B-1----:R-:W3:Y:S04]  /*4ffb0*/  LDL R28, [R1+0x171c] ;  /* 0x00171c00011c7983 */ /* 0x002ee80000100800 */
[----:B--2---:R-:W2:Y:S04]  /*4ffc0*/  @!P4 LDG.E.U16 R68, desc[UR6][R22.64] ;  /* 0x000000061644c981 */ /* 0x004ea8000c1e1500 */
[----:B------:R-:W2:Y:S04]  /*4ffd0*/  LDL R23, [R1+0x1770] ;  /* 0x0017700001177983 */ /* 0x000ea80000100800 */
[----:B------:R-:W2:Y:S04]  /*4ffe0*/  LDL R22, [R1+0x1774] ;  /* 0x0017740001167983 */ /* 0x000ea80000100800 */
[----:B----4-:R-:W4:Y:S04]  /*4fff0*/  @!P4 LDG.E.U16 R69, desc[UR6][R20.64] ;  /* 0x000000061445c981 */ /* 0x010f28000c1e1500 */
[----:B---3--:R0:W3:Y:S04]  /*50000*/  @!P4 LDG.E.U16 R85, desc[UR6][R26.64] ;  /* 0x000000061a55c981 */ /* 0x0080e8000c1e1500 */
[----:B------:R-:W3:Y:S04]  /*50010*/  LDL R21, [R1+0x19dc] ;  /* 0x0019dc0001157983 */ /* 0x000ee80000100800 */
[----:B------:R-:W3:Y:S01]  /*50020*/  LDL R20, [R1+0x19e0] ;  /* 0x0019e00001147983 */ /* 0x000ee20000100800 */
[----:B0-----:R-:W-:-:S02]  /*50030*/  @!P4 IMAD.MOV.U32 R27, RZ, RZ, R25 ;  /* 0x000000ffff1bc224 */ /* 0x001fc400078e0019 */
[----:B------:R-:W-:Y:S01]  /*50040*/  @!P4 IMAD.MOV.U32 R26, RZ, RZ, R24 ;  /* 0x000000ffff1ac224 */ /* 0x000fe200078e0018 */
[----:B------:R-:W4:Y:S04]  /*50050*/  LDL R25, [R1+0x1778] ;  /* 0x0017780001197983 */ /* 0x000f280000100800 */
[----:B------:R-:W4:Y:S01]  /*50060*/  LDL R24, [R1+0x177c] ;  /* 0x00177c0001187983 */ /* 0x000f220000100800 */
[----:B------:R-:W-:Y:S02]  /*50070*/  PRMT R70, RZ, 0x7610, R70 ;  /* 0x00007610ff467816 */ /* 0x000fe40000000046 */
[----:B------:R-:W-:Y:S02]  /*50080*/  PRMT R86, RZ, 0x7610, R86 ;  /* 0x00007610ff567816 */ /* 0x000fe40000000056 */
[----:B------:R-:W-:-:S02]  /*50090*/  PRMT R30, RZ, 0x7610, R30 ;  /* 0x00007610ff1e7816 */ /* 0x000fc4000000001e */
[----:B------:R-:W-:Y:S02]  /*500a0*/  PRMT R71, RZ, 0x7610, R71 ;  /* 0x00007610ff477816 */ /* 0x000fe40000000047 */
[----:B------:R-:W-:Y:S01]  /*500b0*/  PRMT R65, RZ, 0x7610, R65 ;  /* 0x00007610ff417816 */ /* 0x000fe20000000041 */
[----:B------:R-:W4:Y:S05]  /*500c0*/  @!P4 LDG.E.U16 R70, desc[UR6][R26.64] ;  /* 0x000000061a46c981 */ /* 0x000f2a000c1e1500 */
[----:B------:R-:W4:Y:S04]  /*500d0*/  @!P4 LDG.E.U16 R65, desc[UR6][R28.64] ;  /* 0x000000061c41c981 */ /* 0x000f28000c1e1500 */
[----:B------:R-:W4:Y:S04]  /*500e0*/  LDL R27, [R1+0x1790] ;  /* 0x00179000011b7983 */ /* 0x000f280000100800 */
[----:B------:R-:W4:Y:S04]  /*500f0*/  LDL R26, [R1+0x1794] ;  /* 0x00179400011a7983 */ /* 0x000f280000100800 */
[----:B------:R-:W4:Y:S04]  /*50100*/  LDL R29, [R1+0x1750] ;  /* 0x00175000011d7983 */ /* 0x000f280000100800 */
[----:B------:R-:W4:Y:S04]  /*50110*/  LDL R28, [R1+0x1754] ;  /* 0x00175400011c7983 */ /* 0x000f280000100800 */
[----:B--2---:R-:W2:Y:S04]  /*50120*/  @!P4 LDG.E.U16 R86, desc[UR6][R22.64] ;  /* 0x000000061656c981 */ /* 0x004ea8000c1e1500 */
[----:B------:R-:W2:Y:S04]  /*50130*/  LDL R23, [R1+0x1788] ;  /* 0x0017880001177983 */ /* 0x000ea80000100800 */
[----:B------:R-:W2:Y:S04]  /*50140*/  LDL R22, [R1+0x178c] ;  /* 0x00178c0001167983 */ /* 0x000ea80000100800 */
[----:B---3--:R-:W3:Y:S04]  /*50150*/  @!P4 LDG.E.U16 R30, desc[UR6][R20.64] ;  /* 0x00000006141ec981 */ /* 0x008ee8000c1e1500 */
[----:B----4-:R-:W4:Y:S04]  /*50160*/  @!P4 LDG.E.U16 R71, desc[UR6][R24.64] ;  /* 0x000000061847c981 */ /* 0x010f28000c1e1500 */
[----:B------:R-:W3:Y:S04]  /*50170*/  LDL R21, [R1+0x17a0] ;  /* 0x0017a00001157983 */ /* 0x000ee80000100800 */
[----:B------:R-:W3:Y:S04]  /*50180*/  LDL R20, [R1+0x17a4] ;  /* 0x0017a40001147983 */ /* 0x000ee80000100800 */
[----:B------:R-:W4:Y:S04]  /*50190*/  LDL R25, [R1+0x17b8] ;  /* 0x0017b80001197983 */ /* 0x000f280000100800 */
[----:B------:R-:W4:Y:S01]  /*501a0*/  LDL R24, [R1+0x17bc] ;  /* 0x0017bc0001187983 */ /* 0x000f220000100800 */
[----:B------:R-:W-:-:S02]  /*501b0*/  PRMT R31, RZ, 0x7610, R31 ;  /* 0x00007610ff1f7816 */ /* 0x000fc4000000001f */
[----:B------:R-:W-:Y:S02]  /*501c0*/  PRMT R72, RZ, 0x7610, R72 ;  /* 0x00007610ff487816 */ /* 0x000fe40000000048 */
[----:B------:R-:W-:Y:S02]  /*501d0*/  PRMT R33, RZ, 0x7610, R33 ;  /* 0x00007610ff217816 */ /* 0x000fe40000000021 */
[----:B------:R-:W-:Y:S02]  /*501e0*/  PRMT R84, RZ, 0x7610, R84 ;  /* 0x00007610ff547816 */ /* 0x000fe40000000054 */
[----:B------:R3:W4:Y:S04]  /*501f0*/  @!P4 LDG.E.U16 R72, desc[UR6][R26.64] ;  /* 0x000000061a48c981 */ /* 0x000728000c1e1500 */
[----:B------:R-:W4:Y:S04]  /*50200*/  @!P4 LDG.E.U16 R84, desc[UR6][R28.64] ;  /* 0x000000061c54c981 */ /* 0x000f28000c1e1500 */
[----:B------:R-:W4:Y:S04]  /*50210*/  LDL R29, [R1+0x1780] ;  /* 0x00178000011d7983 */ /* 0x000f280000100800 */
[----:B------:R-:W4:Y:S04]  /*50220*/  LDL R28, [R1+0x1784] ;  /* 0x00178400011c7983 */ /* 0x000f280000100800 */
[----:B--2---:R-:W2:Y:S04]  /*50230*/  @!P4 LDG.E.U16 R31, desc[UR6][R22.64] ;  /* 0x00000006161fc981 */ /* 0x004ea8000c1e1500 */
[----:B------:R-:W2:Y:S04]  /*50240*/  LDL R23, [R1+0x17d0] ;  /* 0x0017d00001177983 */ /* 0x000ea80000100800 */
[----:B------:R-:W2:Y:S01]  /*50250*/  LDL R22, [R1+0x17d4] ;  /* 0x0017d40001167983 */ /* 0x000ea20000100800 */
[----:B---3--:R-:W-:-:S02]  /*50260*/  @!P4 IMAD.MOV.U32 R26, RZ, RZ, R20 ;  /* 0x000000ffff1ac224 */ /* 0x008fc400078e0014 */
[----:B------:R-:W-:Y:S01]  /*50270*/  @!P4 IMAD.MOV.U32 R27, RZ, RZ, R21 ;  /* 0x000000ffff1bc224 */ /* 0x000fe200078e0015 */
[----:B------:R-:W3:Y:S04]  /*50280*/  LDL R20, [R1+0x17ec] ;  /* 0x0017ec0001147983 */ /* 0x000ee80000100800 */
[----:B------:R-:W3:Y:S04]  /*50290*/  LDL R21, [R1+0x17e8] ;  /* 0x0017e80001157983 */ /* 0x000ee80000100800 */
[----:B----4-:R-:W4:Y:S04]  /*502a0*/  @!P4 LDG.E.U16 R33, desc[UR6][R24.64] ;  /* 0x000000061821c981 */ /* 0x010f28000c1e1500 */
[----:B------:R-:W4:Y:S04]  /*502b0*/  LDL R25, [R1+0x17a8] ;  /* 0x0017a80001197983 */ /* 0x000f280000100800 */
[----:B------:R-:W4:Y:S01]  /*502c0*/  LDL R24, [R1+0x17ac] ;  /* 0x0017ac0001187983 */ /* 0x000f220000100800 */
[----:B------:R-:W-:-:S02]  /*502d0*/  PRMT R34, RZ, 0x7610, R34 ;  /* 0x00007610ff227816 */ /* 0x000fc40000000022 */
[----:B------:R-:W-:Y:S02]  /*502e0*/  PRMT R35, RZ, 0x7610, R35 ;  /* 0x00007610ff237816 */ /* 0x000fe40000000023 */
[----:B------:R-:W-:Y:S02]  /*502f0*/  PRMT R73, RZ, 0x7610, R73 ;  /* 0x00007610ff497816 */ /* 0x000fe40000000049 */
[----:B------:R-:W-:Y:S02]  /*50300*/  PRMT R87, RZ, 0x7610, R87 ;  /* 0x00007610ff577816 */ /* 0x000fe40000000057 */
[----:B------:R-:W-:-:S06]  /*50310*/  PRMT R32, RZ, 0x7610, R32 ;  /* 0x00007610ff207816 */ /* 0x000fcc0000000020 */
[----:B------:R-:W4:Y:S04]  /*50320*/  @!P4 LDG.E.U16 R32, desc[UR6][R26.64] ;  /* 0x000000061a20c981 */ /* 0x000f28000c1e1500 */
[----:B------:R-:W4:Y:S04]  /*50330*/  @!P4 LDG.E.U16 R87, desc[UR6][R28.64] ;  /* 0x000000061c57c981 */ /* 0x000f28000c1e1500 */
[----:B------:R-:W4:Y:S04]  /*50340*/  LDL R27, [R1+0x17c0] ;  /* 0x0017c000011b7983 */ /* 0x000f280000100800 */
[----:B------:R-:W4:Y:S04]  /*50350*/  LDL R29, [R1+0x16dc] ;  /* 0x0016dc00011d7983 */ /* 0x000f280000100800 */
[----:B------:R-:W4:Y:S04]  /*50360*/  LDL R28, [R1+0x17fc] ;  /* 0x0017fc00011c7983 */ /* 0x000f280000100800 */
[----:B------:R-:W4:Y:S04]  /*50370*/  LDL R26, [R1+0x17c4] ;  /* 0x0017c400011a7983 */ /* 0x000f280000100800 */
[----:B--2---:R-:W2:Y:S04]  /*50380*/  @!P4 LDG.E.U16 R34, desc[UR6][R22.64] ;  /* 0x000000061622c981 */ /* 0x004ea8000c1e1500 */
[----:B---3--:R-:W3:Y:S04]  /*50390*/  @!P4 LDG.E.U16 R35, desc[UR6][R20.64] ;  /* 0x000000061423c981 */ /* 0x008ee8000c1e1500 */
[----:B------:R-:W2:Y:S04]  /*503a0*/  LDL R23, [R1+0x17d8] ;  /* 0x0017d80001177983 */ /* 0x000ea80000100800 */
[----:B------:R-:W2:Y:S04]  /*503b0*/  LDL R22, [R1+0x17dc] ;  /* 0x0017dc0001167983 */ /* 0x000ea80000100800 */
        /* <DEDUP_REMOVED lines=9> */
[----:B------:R-:W-:Y:S02]  /*50450*/  PRMT R78, RZ, 0x7610, R78 ;  /* 0x00007610ff4e7816 */ /* 0x000fe4000000004e */
[----:B------:R-:W-:-:S06]  /*50460*/  PRMT R88, RZ, 0x7610, R88 ;  /* 0x00007610ff587816 */ /* 0x000fcc0000000058 */
[----:B------:R-:W4:Y:S04]  /*50470*/  @!P4 LDG.E.U16 R88, desc[UR6][R90.64] ;  /* 0x000000065a58c981 */ /* 0x000f28000c1e1500 */
[----:B------:R-:W4:Y:S04]  /*50480*/  @!P4 LDG.E.U16 R61, desc[UR6][R28.64] ;  /* 0x000000061c3dc981 */ /* 0x000f28000c1e1500 */
[----:B------:R-:W4:Y:S04]  /*50490*/  @!P4 LDG.E.U16 R74, desc[UR6][R26.64] ;  /* 0x000000061a4ac981 */ /* 0x000f28000c1e1500 */
[----:B------:R-:W4:Y:S04]  /*504a0*/  LDL R29, [R1+0x16d4] ;  /* 0x0016d400011d7983 */ /* 0x000f280000100800 */
[----:B------:R-:W4:Y:S04]  /*504b0*/  LDL R27, [R1+0x16d8] ;  /* 0x0016d800011b7983 */ /* 0x000f280000100800 */
[----:B------:R-:W4:Y:S04]  /*504c0*/  LDL R26, [R1+0x17f8] ;  /* 0x0017f800011a7983 */ /* 0x000f280000100800 */
[----:B------:R-:W4:Y:S04]  /*504d0*/  LDL R28, [R1+0x16e4] ;  /* 0x0016e400011c7983 */ /* 0x000f280000100800 */
[----:B--2---:R3:W2:Y:S02]  /*504e0*/  @!P4 LDG.E.U16 R75, desc[UR6][R22.64] ;  /* 0x00000006164bc981 */ /* 0x0046a4000c1e1500 */
[----:B---3--:R-:W-:-:S02]  /*504f0*/  @!P4 IMAD.MOV.U32 R22, RZ, RZ, R20 ;  /* 0x000000ffff16c224 */ /* 0x008fc400078e0014 */
[----:B------:R-:W-:Y:S01]  /*50500*/  @!P4 IMAD.MOV.U32 R23, RZ, RZ, R21 ;  /* 0x000000ffff17c224 */ /* 0x000fe200078e0015 */
[----:B------:R-:W3:Y:S01]  /*50510*/  LDL R20, [R1+0x17b4] ;  /* 0x0017b40001147983 */ /* 0x000ee20000100800 */
[----:B----4-:R-:W-:Y:S02]  /*50520*/  @!P4 IMAD.MOV.U32 R59, RZ, RZ, R25 ;  /* 0x000000ffff3bc224 */ /* 0x010fe400078e0019 */
[----:B------:R-:W-:Y:S01]  /*50530*/  @!P4 IMAD.MOV.U32 R58, RZ, RZ, R24 ;  /* 0x000000ffff3ac224 */ /* 0x000fe200078e0018 */
[----:B------:R-:W3:Y:S04]  /*50540*/  LDL R21, [R1+0x17b0] ;  /* 0x0017b00001157983 */ /* 0x000ee80000100800 */
[----:B------:R-:W4:Y:S04]  /*50550*/  @!P4 LDG.E.U16 R76, desc[UR6][R22.64] ;  /* 0x00000006164cc981 */ /* 0x000f28000c1e1500 */
[----:B------:R-:W2:Y:S04]  /*50560*/  LDL R25, [R1+0x17e0] ;  /* 0x0017e00001197983 */ /* 0x000ea80000100800 */
[----:B------:R-:W2:Y:S04]  /*50570*/  LDL R24, [R1+0x17e4] ;  /* 0x0017e40001187983 */ /* 0x000ea80000100800 */
[----:B------:R-:W2:Y:S04]  /*50580*/  @!P4 LDG.E.U16 R78, desc[UR6][R58.64] ;  /* 0x000000063a4ec981 */ /* 0x000ea8000c1e1500 */
[----:B------:R-:W2:Y:S04]  /*50590*/  LDL R23, [R1+0x17c8] ;  /* 0x0017c80001177983 */ /* 0x000ea80000100800 */
[----:B------:R-:W2:Y:S04]  /*505a0*/  LDL R22, [R1+0x17cc] ;  /* 0x0017cc0001167983 */ /* 0x000ea80000100800 */
[----:B------:R0:W5:Y:S04]  /*505b0*/  LDL.LU.64 R58, [R1+0x21e0] ;  /* 0x0021e000013a7983 */ /* 0x0001680000300a00 */
[----:B------:R-:W2:Y:S01]  /*505c0*/  LDL.LU.64 R90, [R1+0x21d8] ;  /* 0x0021d800015a7983 */ /* 0x000ea20000300a00 */
[----:B------:R-:W-:-:S02]  /*505d0*/  PRMT R89, RZ, 0x7610, R89 ;  /* 0x00007610ff597816 */ /* 0x000fc40000000059 */
[----:B------:R-:W-:Y:S02]  /*505e0*/  PRMT R92, RZ, 0x7610, R92 ;  /* 0x00007610ff5c7816 */ /* 0x000fe4000000005c */
[----:B------:R-:W-:Y:S01]  /*505f0*/  PRMT R3, RZ, 0x7610, R3 ;  /* 0x00007610ff037816 */ /* 0x000fe20000000003 */
[----:B------:R1:W-:Y:S04]  /*50600*/  STS.U16 [R60+UR76+0x4a680], R30 ;  /* 0x04a6801e3c007988 */ /* 0x0003e8000800044c */
[----:B------:R0:W-:Y:S04]  /*50610*/  STS.U16 [R60+UR76+0x4aa80], R31 ;  /* 0x04aa801f3c007988 */ /* 0x0001e8000800044c */
[----:B------:R0:W-:Y:S04]  /*50620*/  STS.U16 [R60+UR76+0x4ae80], R32 ;  /* 0x04ae80203c007988 */ /* 0x0001e8000800044c */
[----:B------:R-:W4:Y:S04]  /*50630*/  @!P4 LDG.E.U16 R92, desc[UR6][R26.64] ;  /* 0x000000061a5cc981 */ /* 0x000f28000c1e1500 */
[----:B------:R-:W4:Y:S04]  /*50640*/  @!P4 LDG.E.U16 R3, desc[UR6][R28.64] ;  /* 0x000000061c03c981 */ /* 0x000f28000c1e1500 */
        /* <DEDUP_REMOVED lines=17> */
[----:B---3--:R-:W3:Y:S04]  /*50760*/  @!P4 LDG.E.U16 R89, desc[UR6][R20.64] ;  /* 0x000000061459c981 */ /* 0x008ee8000c1e1500 */
[----:B------:R0:W5:Y:S01]  /*50770*/  LDL.LU.64 R20, [R1+0x21d0] ;  /* 0x0021d00001147983 */ /* 0x0001620000300a00 */
[----:B--2---:R-:W-:-:S02]  /*50780*/  PRMT R90, RZ, 0x7610, R90 ;  /* 0x00007610ff5a7816 */ /* 0x004fc4000000005a */
[----:B------:R-:W-:-:S04]  /*50790*/  PRMT R91, RZ, 0x7610, R91 ;  /* 0x00007610ff5b7816 */ /* 0x000fc8000000005b */
[----:B------:R-:W2:Y:S04]  /*507a0*/  @!P4 LDG.E.U16 R90, desc[UR6][R22.64] ;  /* 0x00000006165ac981 */ /* 0x000ea8000c1e1500 */
[----:B------:R-:W2:Y:S04]  /*507b0*/  @!P4 LDG.E.U16 R91, desc[UR6][R24.64] ;  /* 0x00000006185bc981 */ /* 0x000ea8000c1e1500 */
[----:B------:R0:W5:Y:S04]  /*507c0*/  LDL.LU.64 R22, [R1+0x21c8] ;  /* 0x0021c80001167983 */ /* 0x0001680000300a00 */
[----:B------:R0:W5:Y:S04]  /*507d0*/  LDL.LU.64 R24, [R1+0x21c0] ;  /* 0x0021c00001187983 */ /* 0x0001680000300a00 */
[----:B------:R0:W5:Y:S04]  /*507e0*/  LDL.LU.64 R26, [R1+0x21b8] ;  /* 0x0021b800011a7983 */ /* 0x0001680000300a00 */
[----:B------:R0:W5:Y:S04]  /*507f0*/  LDL.LU.64 R28, [R1+0x21b0] ;  /* 0x0021b000011c7983 */ /* 0x0001680000300a00 */
[----:B-1----:R1:W5:Y:S04]  /*50800*/  LDL.LU R30, [R1+0x21ac] ;  /* 0x0021ac00011e7983 */ /* 0x0023680000300800 */
[----:B0-----:R1:W5:Y:S04]  /*50810*/  LDL.LU R31, [R1+0x21a8] ;  /* 0x0021a800011f7983 */ /* 0x0013680000300800 */
[----:B------:R1:W5:Y:S04]  /*50820*/  LDL.LU R32, [R1+0x21a4] ;  /* 0x0021a40001207983 */ /* 0x0003680000300800 */
        /* <DEDUP_REMOVED lines=18> */
[----:B------:R0:W-:Y:S04]  /*50950*/  STS.U16 [R77+UR76+0x4b700], R75 ;  /* 0x04b7004b4d007988 */ /* 0x0001e8000800044c */
[----:B----4-:R4:W-:Y:S04]  /*50960*/  STS.U16 [R77+UR76+0x4bb00], R76 ;  /* 0x04bb004c4d007988 */ /* 0x0109e8000800044c */
[----:B------:R0:W-:Y:S04]  /*50970*/  STS.U16 [R77+UR76+0x4bf00], R78 ;  /* 0x04bf004e4d007988 */ /* 0x0001e8000800044c */
[----:B------:R1:W-:Y:S04]  /*50980*/  STS.U16 [R93+UR76+0x48380], R79 ;  /* 0x0483804f5d007988 */ /* 0x0003e8000800044c */
[----:B------:R1:W-:Y:S04]  /*50990*/  STS.U16 [R93+UR76+0x48780], R2 ;  /* 0x048780025d007988 */ /* 0x0003e8000800044c */
[----:B0-----:R0:W5:Y:S04]  /*509a0*/  LDL.LU R75, [R1+0x2158] ;  /* 0x00215800014b7983 */ /* 0x0011680000300800 */
[----:B----4-:R0:W5:Y:S04]  /*509b0*/  LDL.LU R76, [R1+0x2154] ;  /* 0x00215400014c7983 */ /* 0x0101680000300800 */
[----:B------:R0:W5:Y:S04]  /*509c0*/  LDL.LU R77, [R1+0x2150] ;  /* 0x00215000014d7983 */ /* 0x0001680000300800 */
[----:B------:R0:W5:Y:S04]  /*509d0*/  LDL.LU R78, [R1+0x214c] ;  /* 0x00214c00014e7983 */ /* 0x0001680000300800 */
[----:B-1----:R0:W5:Y:S04]  /*509e0*/  LDL.LU R79, [R1+0x2148] ;  /* 0x00214800014f7983 */ /* 0x0021680000300800 */
[----:B------:R-:W4:Y:S04]  /*509f0*/  LDL R2, [R1+0x1ad4] ;  /* 0x001ad40001027983 */ /* 0x000f280000100800 */
[----:B------:R1:W-:Y:S04]  /*50a00*/  STS.U16 [R93+UR76+0x48b80], R80 ;  /* 0x048b80505d007988 */ /* 0x0003e8000800044c */
[----:B------:R0:W-:Y:S04]  /*50a10*/  STS.U16 [R93+UR76+0x48f80], R81 ;  /* 0x048f80515d007988 */ /* 0x0001e8000800044c */
[----:B------:R0:W-:Y:S04]  /*50a20*/  STS.U16 [R93+UR76+0x49380], R82 ;  /* 0x049380525d007988 */ /* 0x0001e8000800044c */
[----:B------:R0:W-:Y:S04]  /*50a30*/  STS.U16 [R93+UR76+0x49780], R83 ;  /* 0x049780535d007988 */ /* 0x0001e8000800044c */
[----:B------:R0:W-:Y:S04]  /*50a40*/  STS.U16 [R93+UR76+0x49b80], R84 ;  /* 0x049b80545d007988 */ /* 0x0001e8000800044c */
[----:B------:R0:W-:Y:S04]  /*50a50*/  STS.U16 [R93+UR76+0x49f80], R85 ;  /* 0x049f80555d007988 */ /* 0x0001e8000800044c */
[----:B-1----:R1:W5:Y:S04]  /*50a60*/  LDL.LU R80, [R1+0x2144] ;  /* 0x0021440001507983 */ /* 0x0023680000300800 */
[----:B0-----:R1:W5:Y:S04]  /*50a70*/  LDL.LU R81, [R1+0x2140] ;  /* 0x0021400001517983 */ /* 0x0013680000300800 */
[----:B------:R1:W5:Y:S04]  /*50a80*/  LDL.LU R82, [R1+0x213c] ;  /* 0x00213c0001527983 */ /* 0x0003680000300800 */
[----:B------:R1:W5:Y:S04]  /*50a90*/  LDL.LU R83, [R1+0x2138] ;  /* 0x0021380001537983 */ /* 0x0003680000300800 */
[----:B------:R1:W5:Y:S04]  /*50aa0*/  LDL.LU R84, [R1+0x2134] ;  /* 0x0021340001547983 */ /* 0x0003680000300800 */
[----:B------:R1:W5:Y:S04]  /*50ab0*/  LDL.LU R85, [R1+0x2130] ;  /* 0x0021300001557983 */ /* 0x0003680000300800 */
[----:B------:R0:W-:Y:S04]  /*50ac0*/  STS.U16 [R93+UR76+0x4a380], R86 ;  /* 0x04a380565d007988 */ /* 0x0001e8000800044c */
[----:B------:R1:W-:Y:S04]  /*50ad0*/  STS.U16 [R93+UR76+0x4a780], R87 ;  /* 0x04a780575d007988 */ /* 0x0003e8000800044c */
[----:B------:R1:W-:Y:S04]  /*50ae0*/  STS.U16 [R93+UR76+0x4ab80], R88 ;  /* 0x04ab80585d007988 */ /* 0x0003e8000800044c */
[----:B0-----:R0:W5:Y:S04]  /*50af0*/  LDL.LU R86, [R1+0x212c] ;  /* 0x00212c0001567983 */ /* 0x0011680000300800 */
[----:B-1----:R0:W5:Y:S04]  /*50b00*/  LDL.LU R87, [R1+0x2128] ;  /* 0x0021280001577983 */ /* 0x0021680000300800 */
[----:B------:R0:W5:Y:S04]  /*50b10*/  LDL.LU R88, [R1+0x2124] ;  /* 0x0021240001587983 */ /* 0x0001680000300800 */
[----:B---3--:R1:W-:Y:S04]  /*50b20*/  STS.U16 [R93+UR76+0x4af80], R89 ;  /* 0x04af80595d007988 */ /* 0x0083e8000800044c */
[----:B-1----:R0:W5:Y:S04]  /*50b30*/  LDL.LU R89, [R1+0x2120] ;  /* 0x0021200001597983 */ /* 0x0021680000300800 */
[----:B--2---:R1:W-:Y:S04]  /*50b40*/  STS.U16 [R93+UR76+0x4b380], R90 ;  /* 0x04b3805a5d007988 */ /* 0x0043e8000800044c */
[----:B------:R2:W-:Y:S04]  /*50b50*/  STS.U16 [R93+UR76+0x4b780], R91 ;  /* 0x04b7805b5d007988 */ /* 0x0005e8000800044c */
[----:B------:R3:W-:Y:S04]  /*50b60*/  STS.U16 [R93+UR76+0x4bb80], R92 ;  /* 0x04bb805c5d007988 */ /* 0x0007e8000800044c */
[----:B------:R0:W-:Y:S01]  /*50b70*/  STS.U16 [R93+UR76+0x4bf80], R3 ;  /* 0x04bf80035d007988 */ /* 0x0001e2000800044c */
[----:B------:R1:W-:Y:S06]  /*50b80*/  MEMBAR.ALL.CTA ;  /* 0x0000000000007992 */ /* 0x0003ec0000008000 */
[----:B-1----:R-:W1:Y:S04]  /*50b90*/  FENCE.VIEW.ASYNC.S ;  /* 0x00000000000073c6 */ /* 0x002e680000000000 */
[----:B------:R0:W5:Y:S04]  /*50ba0*/  LDL.LU R90, [R1+0x211c] ;  /* 0x00211c00015a7983 */ /* 0x0001680000300800 */
[----:B--2---:R2:W5:Y:S04]  /*50bb0*/  LDL.LU R91, [R1+0x2118] ;  /* 0x00211800015b7983 */ /* 0x0045680000300800 */
[----:B---3--:R2:W5:Y:S04]  /*50bc0*/  LDL.LU R92, [R1+0x2114] ;  /* 0x00211400015c7983 */ /* 0x0085680000300800 */
[----:B0-----:R2:W5:Y:S04]  /*50bd0*/  LDL.LU R93, [R1+0x2110] ;  /* 0x00211000015d7983 */ /* 0x0015680000300800 */
[----:B------:R2:W5:Y:S01]  /*50be0*/  LDL.LU R3, [R1+0x210c] ;  /* 0x00210c0001037983 */ /* 0x0005620000300800 */
[----:B----4-:R-:W-:-:S05]  /*50bf0*/  LEA R2, R2, UR76, 0x3 ;  /* 0x0000004c02027c11 */ /* 0x010fca000f8e18ff */
[----:B------:R-:W-:-:S05]  /*50c00*/  VIADD R2, R2, 0x50000 ;  /* 0x0005000002027836 */ /* 0x000fca0000000000 */
[----:B------:R-:W-:Y:S02]  /*50c10*/  R2UR UR4, R2 ;  /* 0x00000000020472ca */ /* 0x000fe400000e0000 */
[----:B------:R2:W5:Y:S01]  /*50c20*/  LDL.LU R2, [R1+0x2108] ;  /* 0x0021080001027983 */ /* 0x0005620000300800 */
[----:B-1----:R-:W-:Y:S06]  /*50c30*/  BAR.SYNC.DEFER_BLOCKING 0x0 ;  /* 0x0000000000007b1d */ /* 0x002fec0000010000 */
[----:B------:R-:W-:Y:S06]  /*50c40*/  @P0 BRA `(.L_x_9) ;  /* 0x0000000400900947 */ /* 0x000fec0003800000 */
[----:B-----5:R0:W-:Y:S04]  /*50c50*/  STL.64 [R1+0x2120], R6 ;  /* 0x0021200601007387 */ /* 0x0201e80000100a00 */
[----:B0-----:R-:W3:Y:S01]  /*50c60*/  LDL R6, [R1+0x20fc] ;  /* 0x0020fc0001067983 */ /* 0x001ee20000100800 */
[----:B------:R-:W-:-:S03]  /*50c70*/  ELECT P1, URZ, PT ;  /* 0x0000000000ff782f */ /* 0x000fc60003820000 */
[----:B------:R0:W-:Y:S04]  /*50c80*/  STL [R1+0x211c], R5 ;  /* 0x00211c0501007387 */ /* 0x0001e80000100800 */
[----:B------:R1:W-:Y:S04]  /*50c90*/  STL [R1+0x2118], R4 ;  /* 0x0021180401007387 */ /* 0x0003e80000100800 */
[----:B------:R4:W-:Y:S02]  /*50ca0*/  STL.64 [R1+0x2110], R2 ;  /* 0x0021100201007387 */ /* 0x0009e40000100a00 */
[----:B------:R-:W-:Y:S01]  /*50cb0*/  @P1 IMAD.MOV.U32 R7, RZ, RZ, 0x40004040 ;  /* 0x40004040ff071424 */ /* 0x000fe200078e00ff */
[----:B0-----:R-:W-:Y:S01]  /*50cc0*/  MOV.SPILL R5, UR73 ;  /* 0x0000004900057c02 */ /* 0x001fe20009000f00 */
[----:B------:R0:W-:Y:S01]  /*50cd0*/  STL [R1+0x2108], R0 ;  /* 0x0021080001007387 */ /* 0x0001e20000100800 */
[----:B-1----:R-:W-:-:S02]  /*50ce0*/  MOV.SPILL R4, UR72 ;  /* 0x0000004800047c02 */ /* 0x002fc40009000f00 */
[----:B------:R-:W-:Y:S01]  /*50cf0*/  @P1 R2UR UR75, R7 ;  /* 0x00000000074b12ca */ /* 0x000fe200000e0000 */
[----:B------:R-:W-:Y:S01]  /*50d00*/  UMOV UR72, 0x0 ;  /* 0x0000000000487882 */ /* 0x000fe20000000000 */
[----:B------:R-:W-:Y:S01]  /*50d10*/  UMOV UR73, 0x8208490 ;  /* 0x0820849000497882 */ /* 0x000fe20000000000 */
[----:B----4-:R-:W-:Y:S02]  /*50d20*/  MOV.SPILL R2, UR6 ;  /* 0x0000000600027c02 */ /* 0x010fe40009000f00 */
[----:B0-----:R-:W-:Y:S01]  /*50d30*/  MOV.SPILL R0, UR7 ;  /* 0x0000000700007c02 */ /* 0x001fe20009000f00 */
[----:B------:R-:W-:Y:S02]  /*50d40*/  UIADD3.64 UR6, UPT, UPT, UR8, 0x100, URZ ;  /* 0x0000010008067897 */ /* 0x000fe4000fffe0ff */
[----:B------:R-:W-:Y:S01]  /*50d50*/  UIADD3 UR77, UPT, UPT, UR5, 0x80, URZ ;  /* 0x00000080054d7890 */ /* 0x000fe2000fffe0ff */
[----:B------:R-:W-:Y:S01]  /*50d60*/  IMAD.MOV.U32 R3, RZ, RZ, RZ ;  /* 0x000000ffff037224 */ /* 0x000fe200078e00ff */
[----:B---3--:R-:W-:-:S13]  /*50d70*/  R2UR UR74, R6 ;  /* 0x00000000064a72ca */ /* 0x008fda00000e0000 */
[----:B------:R-:W-:-:S05]  /*50d80*/  IMAD.U32 R6, RZ, RZ, UR74 ;  /* 0x0000004aff067e24 */ /* 0x000fca000f8e00ff */
[----:B------:R-:W-:Y:S02]  /*50d90*/  @P1 R2UR UR74, R6 ;  /* 0x00000000064a12ca */ /* 0x000fe400000e0000 */
[----:B------:R0:W5:Y:S11]  /*50da0*/  LDL.LU.64 R6, [R1+0x2120] ;  /* 0x0021200001067983 */ /* 0x0001760000300a00 */
[----:B------:R1:W-:Y:S02]  /*50db0*/  UTCHMMA gdesc[UR74], gdesc[UR12], tmem[UR5], tmem[UR72], idesc[UR73], UPT ;  /* 0x00ff480c4a0075ea */ /* 0x0003e4000b800005 */
[----:B-1----:R-:W-:Y:S01]  /*50dc0*/  UIADD3.64 UR72, UPT, UPT, UR8, 0x80, URZ ;  /* 0x0000008008487897 */ /* 0x002fe2000fffe0ff */
[----:B------:R-:W-:Y:S01]  /*50dd0*/  UMOV UR74, 0x0 ;  /* 0x00000000004a7882 */ /* 0x000fe20000000000 */
[----:B------:R-:W-:-:S02]  /*50de0*/  UMOV UR75, 0x8208490 ;  /* 0x08208490004b7882 */ /* 0x000fc40000000000 */
[----:B------:R-:W-:Y:S05]  /*50df0*/  UTCHMMA gdesc[UR8], gdesc[UR10], tmem[UR5], tmem[UR74], idesc[UR75], UPT ;  /* 0x00ff4a0a080075ea */ /* 0x000fea000b800005 */
[----:B------:R1:W-:Y:S01]  /*50e00*/  UTCHMMA gdesc[UR72], gdesc[UR14], tmem[UR5], tmem[UR74], idesc[UR75], UPT ;  /* 0x00ff4a0e480075ea */ /* 0x0003e2000b800005 */
[----:B------:R3:W-:Y:S01]  /*50e10*/  UTCHMMA gdesc[UR6], gdesc[UR16], tmem[UR5], tmem[UR74], idesc[UR75], UPT ;  /* 0x00ff4a10060075ea */ /* 0x0007e2000b800005 */
[----:B-1----:R-:W-:Y:S02]  /*50e20*/  UIADD3.64 UR72, UPT, UPT, UR8, 0x180, URZ ;  /* 0x0000018008487897 */ /* 0x002fe4000fffe0ff */
[----:B---3--:R-:W-:-:S07]  /*50e30*/  UIADD3.64 UR6, UPT, UPT, UR8, 0x200, URZ ;  /* 0x0000020008067897 */ /* 0x008fce000fffe0ff */
[----:B------:R1:W-:Y:S02]  /*50e40*/  UTCHMMA gdesc[UR72], gdesc[UR18], tmem[UR5], tmem[UR74], idesc[UR75], UPT ;  /* 0x00ff4a12480075ea */ /* 0x0003e4000b800005 */
[----:B------:R3:W-:Y:S01]  /*50e50*/  UTCHMMA gdesc[UR6], gdesc[UR20], tmem[UR5], tmem[UR74], idesc[UR75], UPT ;  /* 0x00ff4a14060075ea */ /* 0x0007e2000b800005 */
[----:B-1----:R-:W-:Y:S02]  /*50e60*/  UIADD3.64 UR72, UPT, UPT, UR8, 0x280, URZ ;  /* 0x0000028008487897 */ /* 0x002fe4000fffe0ff */
[----:B---3--:R-:W-:-:S07]  /*50e70*/  UIADD3.64 UR6, UPT, UPT, UR8, 0x300, URZ ;  /* 0x0000030008067897 */ /* 0x008fce000fffe0ff */
[----:B------:R1:W-:Y:S02]  /*50e80*/  UTCHMMA gdesc[UR72], gdesc[UR22], tmem[UR5], tmem[UR74], idesc[UR75], UPT ;  /* 0x00ff4a16480075ea */ /* 0x0003e4000b800005 */
[----:B------:R3:W-:Y:S01]  /*50e90*/  UTCHMMA gdesc[UR6], gdesc[UR24], tmem[UR5], tmem[UR74], idesc[UR75], UPT ;  /* 0x00ff4a18060075ea */ /* 0x0007e2000b800005 */
[----:B-1----:R-:W-:Y:S01]  /*50ea0*/  R2UR.FILL UR73, R5 ;  /* 0x00000000054972ca */ /* 0x002fe200004e0000 */
[----:B---3--:R-:W-:Y:S01]  /*50eb0*/  UIADD3 UR74, UPT, UPT, UR5, 0x80, URZ ;  /* 0x00000080054a7890 */ /* 0x008fe2000fffe0ff */
[----:B------:R-:W-:Y:S01]  /*50ec0*/  R2UR.FILL UR72, R4 ;  /* 0x00000000044872ca */ /* 0x000fe200004e0000 */
[----:B------:R-:W-:Y:S01]  /*50ed0*/  UIADD3 UR75, UPT, UPT, UR5, 0x80, URZ ;  /* 0x00000080054b7890 */ /* 0x000fe2000fffe0ff */
[----:B------:R0:W5:Y:S01]  /*50ee0*/  LDL.LU R5, [R1+0x211c] ;  /* 0x00211c0001057983 */ /* 0x0001620000300800 */
[----:B------:R-:W-:Y:S01]  /*50ef0*/  UMOV UR6, 0x0 ;  /* 0x0000000000067882 */ /* 0x000fe20000000000 */
[----:B------:R-:W-:Y:S02]  /*50f00*/  UMOV UR7, 0x8208490 ;  /* 0x0820849000077882 */ /* 0x000fe40000000000 */
[----:B------:R0:W5:Y:S02]  /*50f10*/  LDL.LU R4, [R1+0x2118] ;  /* 0x0021180001047983 */ /* 0x0001640000300800 */
[----:B------:R1:W-:Y:S02]  /*50f20*/  UTCHMMA gdesc[UR26], gdesc[UR12], tmem[UR74], tmem[UR6], idesc[UR7], UPT ;  /* 0x00ff060c1a0075ea */ /* 0x0003e4000b80004a */
[----:B------:R3:W-:Y:S01]  /*50f30*/  UTCHMMA gdesc[UR28], gdesc[UR10], tmem[UR75], tmem[UR6], idesc[UR7], UPT ;  /* 0x00ff060a1c0075ea */ /* 0x0007e2000b80004b */
[----:B-1----:R-:W-:Y:S01]  /*50f40*/  UMOV UR74, 0x0 ;  /* 0x00000000004a7882 */ /* 0x002fe20000000000 */
[----:B---3--:R-:W-:-:S02]  /*50f50*/  UMOV UR75, 0x8208490 ;  /* 0x08208490004b7882 */ /* 0x008fc40000000000 */
[----:B------:R1:W-:Y:S02]  /*50f60*/  UTCHMMA gdesc[UR30], gdesc[UR14], tmem[UR77], tmem[UR74], idesc[UR75], UPT ;  /* 0x00ff4a0e1e0075ea */ /* 0x0003e4000b80004d */
[----:B-1----:R-:W-:Y:S02]  /*50f70*/  UIADD3 UR74, UPT, UPT, UR5, 0x80, URZ ;  /* 0x00000080054a7890 */ /* 0x002fe4000fffe0ff */
[----:B------:R-:W-:-:S07]  /*50f80*/  UIADD3 UR75, UPT, UPT, UR5, 0x80, URZ ;  /* 0x00000080054b7890 */ /* 0x000fce000fffe0ff */
[----:B------:R-:W-:Y:S02]  /*50f90*/  UTCHMMA gdesc[UR32], gdesc[UR16], tmem[UR74], tmem[UR6], idesc[UR7], UPT ;  /* 0x00ff0610200075ea */ /* 0x000fe4000b80004a */
[----:B------:R-:W-:Y:S01]  /*50fa0*/  UTCHMMA gdesc[UR34], gdesc[UR18], tmem[UR75], tmem[UR6], idesc[UR7], UPT ;  /* 0x00ff0612220075ea */ /* 0x000fe2000b80004b */
[----:B------:R1:W-:Y:S01]  /*50fb0*/  UTCHMMA gdesc[UR36], gdesc[UR20], tmem[UR74], tmem[UR6], idesc[UR7], UPT ;  /* 0x00ff0614240075ea */ /* 0x0003e2000b80004a */
[----:B------:R3:W-:Y:S01]  /*50fc0*/  UTCHMMA gdesc[UR38], gdesc[UR22], tmem[UR75], tmem[UR6], idesc[UR7], UPT ;  /* 0x00ff0616260075ea */ /* 0x0007e2000b80004b */
[----:B-1----:R-:W-:Y:S01]  /*50fd0*/  UMOV UR74, 0x0 ;  /* 0x00000000004a7882 */ /* 0x002fe20000000000 */
[----:B---3--:R-:W-:Y:S02]  /*50fe0*/  UMOV UR75, 0x8208490 ;  /* 0x08208490004b7882 */ /* 0x008fe40000000000 */
[----:B------:R1:W-:Y:S02]  /*50ff0*/  UTCHMMA gdesc[UR40], gdesc[UR24], tmem[UR77], tmem[UR74], idesc[UR75], UPT ;  /* 0x00ff4a18280075ea */ /* 0x0003e4000b80004d */
[----:B-1----:R-:W-:-:S02]  /*51000*/  UIADD3 UR74, UPT, UPT, UR5, 0x100, URZ ;  /* 0x00000100054a7890 */ /* 0x002fc4000fffe0ff */
[----:B------:R-:W-:Y:S02]  /*51010*/  UIADD3 UR75, UPT, UPT, UR5, 0x100, URZ ;  /* 0x00000100054b7890 */ /* 0x000fe4000fffe0ff */
[----:B------:R-:W-:-:S05]  /*51020*/  UIADD3 UR77, UPT, UPT, UR5, 0x100, URZ ;  /* 0x00000100054d7890 */ /* 0x000fca000fffe0ff */
        /* <DEDUP_REMOVED lines=11> */
[----:B------:R1:W-:Y:S01]  /*510e0*/  UTCHMMA gdesc[UR54], gdesc[UR22], tmem[UR75], tmem[UR6], idesc[UR7], UPT ;  /* 0x00ff0616360075ea */ /* 0x0003e2000b80004b */
[----:B------:R3:W-:Y:S01]  /*510f0*/  UTCHMMA gdesc[UR56], gdesc[UR24], tmem[UR74], tmem[UR6], idesc[UR7], UPT ;  /* 0x00ff0618380075ea */ /* 0x0007e2000b80004a */
[----:B-1----:R-:W-:Y:S01]  /*51100*/  UIADD3 UR75, UPT, UPT, UR5, 0x180, URZ ;  /* 0x00000180054b7890 */ /* 0x002fe2000fffe0ff */
[----:B---3--:R-:W-:-:S08]  /*51110*/  UMOV UR74, 0x0 ;  /* 0x00000000004a7882 */ /* 0x008fd00000000000 */
[----:B------:R1:W-:Y:S02]  /*51120*/  UTCHMMA gdesc[UR58], gdesc[UR12], tmem[UR75], tmem[UR6], idesc[UR7], UPT ;  /* 0x00ff060c3a0075ea */ /* 0x0003e4000b80004b */
[----:B-1----:R-:W-:Y:S02]  /*51130*/  UMOV UR75, 0x8208490 ;  /* 0x08208490004b7882 */ /* 0x002fe40000000000 */
        /* <DEDUP_REMOVED lines=10> */
[----:B-1----:R-:W-:-:S09]  /*511e0*/  UIADD3 UR74, UPT, UPT, UR5, 0x180, URZ ;  /* 0x00000180054a7890 */ /* 0x002fd2000fffe0ff */
[----:B------:R1:W-:Y:S02]  /*511f0*/  UTCHMMA gdesc[UR72], gdesc[UR24], tmem[UR74], tmem[UR6], idesc[UR7], UPT ;  /* 0x00ff0618480075ea */ /* 0x0003e4000b80004a */
[----:B-1----:R-:W-:Y:S01]  /*51200*/  R2UR.FILL UR6, R2 ;  /* 0x00000000020672ca */ /* 0x002fe200004e0000 */
[----:B------:R-:W-:Y:S01]  /*51210*/  IMAD.U32 R2, RZ, RZ, UR4 ;  /* 0x00000004ff027e24 */ /* 0x000fe2000f8e00ff */
[----:B------:R-:W-:-:S04]  /*51220*/  R2UR.FILL UR7, R0 ;  /* 0x00000000000772ca */ /* 0x000fc800004e0000 */
[----:B------:R-:W-:Y:S02]  /*51230*/  @P1 MOV R0, R2 ;  /* 0x0000000200001202 */ /* 0x000fe40000000f00 */
[----:B------:R0:W5:Y:S02]  /*51240*/  LDL.LU.64 R2, [R1+0x2110] ;  /* 0x0021100001027983 */ /* 0x0001640000300a00 */
[----:B------:R-:W-:Y:S02]  /*51250*/  @P1 R2UR UR74, R0 ;  /* 0x00000000004a12ca */ /* 0x000fe400000e0000 */
[----:B------:R0:W5:Y:S11]  /*51260*/  LDL.LU R0, [R1+0x2108] ;  /* 0x0021080001007983 */ /* 0x0001760000300800 */
[----:B------:R0:W-:Y:S01]  /*51270*/  UTCBAR [UR74], URZ ;  /* 0x000000ff4a0073e9 */ /* 0x0001e200080000ff */
[----:B------:R-:W-:Y:S01]  /*51280*/  NOP ;  /* 0x0000000000007918 */ /* 0x000fe20000000000 */
.L_x_9:
[----:B-----5:R1:W-:Y:S04]  /*51290*/  STL [R1+0x2118], R5 ;  /* 0x0021180501007387 */ /* 0x0203e80000100800 */
[----:B-1----:R-:W3:Y:S04]  /*512a0*/  LDL R5, [R1+0x2100] ;  /* 0x0021000001057983 */ /* 0x002ee80000100800 */
[----:B------:R1:W-:Y:S04]  /*512b0*/  STL [R1+0x2114], R4 ;  /* 0x0021140401007387 */ /* 0x0003e80000100800 */
[----:B-1----:R-:W3:Y:S04]  /*512c0*/  LDL R4, [R1+0x56c] ;  /* 0x00056c0001047983 */ /* 0x002ee80000100800 */
[----:B------:R1:W-:Y:S04]  /*512d0*/  STL [R1+0x2110], R3 ;  /* 0x0021100301007387 */ /* 0x0003e80000100800 */
[----:B-1----:R-:W4:Y:S04]  /*512e0*/  LDL.LU R3, [R1+0x1ad8] ;  /* 0x001ad80001037983 */ /* 0x002f280000300800 */
[----:B------:R1:W-:Y:S04]  /*512f0*/  STL [R1+0x210c], R2 ;  /* 0x00210c0201007387 */ /* 0x0003e80000100800 */
[----:B-12---:R-:W2:Y:S04]  /*51300*/  LDL.LU R2, [R1+0x1ad4] ;  /* 0x001ad40001027983 */ /* 0x006ea80000300800 */
[----:B------:R1:W-:Y:S01]  /*51310*/  STL [R1+0x2108], R0 ;  /* 0x0021080001007387 */ /* 0x0003e20000100800 */
[----:B---3--:R-:W-:-:S03]  /*51320*/  ISETP.NE.U32.AND P3, PT, R4, R5, PT ;  /* 0x000000050400720c */ /* 0x008fc60003f65070 */
[----:B------:R3:W5:Y:S04]  /*51330*/  LDL.LU R5, [R1+0x2118] ;  /* 0x0021180001057983 */ /* 0x0007680000300800 */
[----:B------:R3:W5:Y:S04]  /*51340*/  LDL.LU R4, [R1+0x2114] ;  /* 0x0021140001047983 */ /* 0x0007680000300800 */
[----:B----4-:R4:W-:Y:S01]  /*51350*/  STL [R1+0xeac], R3 ;  /* 0x000eac0301007387 */ /* 0x0109e20000100800 */
[----:B--2---:R-:W-:-:S05]  /*51360*/  VIADD R2, R2, 0x1 ;  /* 0x0000000102027836 */ /* 0x004fca0000000000 */
[----:B------:R-:W-:-:S04]  /*51370*/  ISETP.GT.AND P1, PT, R2, 0x1, PT ;  /* 0x000000010200780c */ /* 0x000fc80003f24270 */
[----:B-1----:R-:W-:Y:S02]  /*51380*/  SEL R0, RZ, 0x1, !P1 ;  /* 0x00000001ff007807 */ /* 0x002fe40004800000 */
[----:B------:R-:W-:Y:S02]  /*51390*/  SEL R2, R2, RZ, !P1 ;  /* 0x000000ff02027207 */ /* 0x000fe40004800000 */
[----:B------:R-:W-:Y:S02]  /*513a0*/  LOP3.LUT R0, R3, R0, RZ, 0x3c, !PT ;  /* 0x0000000003007212 */ /* 0x000fe400078e3cff */
[----:B----4-:R3:W5:Y:S04]  /*513b0*/  LDL.LU R3, [R1+0x2110] ;  /* 0x0021100001037983 */ /* 0x0107680000300800 */
[----:B------:R1:W-:Y:S04]  /*513c0*/  STL [R1+0x1ad4], R2 ;  /* 0x001ad40201007387 */ /* 0x0003e80000100800 */
[----:B-1----:R3:W5:Y:S04]  /*513d0*/  LDL.LU R2, [R1+0x210c] ;  /* 0x00210c0001027983 */ /* 0x0027680000300800 */
[----:B------:R1:W-:Y:S04]  /*513e0*/  STL [R1+0x1ad8], R0 ;  /* 0x001ad80001007387 */ /* 0x0003e80000100800 */
[----:B-1----:R3:W5:Y:S01]  /*513f0*/  LDL.LU R0, [R1+0x2108] ;  /* 0x0021080001007983 */ /* 0x0027620000300800 */
[----:B------:R-:W-:Y:S05]  /*51400*/  @P3 BRA `(.L_x_10) ;  /* 0xfffffcf800e03947 */ /* 0x000fea000383ffff */
.L_x_7:
[----:B------:R-:W4:Y:S02]  /*51410*/  LDC R93, c[0x0][0x3a0] ;  /* 0x0000e800ff5d7b82 */ /* 0x000f240000000800 */
[----:B----4-:R-:W-:-:S05]  /*51420*/  VIADD R93, R93, 0x7f ;  /* 0x0000007f5d5d7836 */ /* 0x010fca0000000000 */
[----:B------:R-:W-:-:S13]  /*51430*/  ISETP.GE.AND P0, PT, R93, 0x80, PT ;  /* 0x000000805d00780c */ /* 0x000fda0003f06270 */
[----:B------:R-:W-:Y:S05]  /*51440*/  @!P0 BRA `(.L_x_11) ;  /* 0x0000000000108947 */ /* 0x000fea0003800000 */
[----:B------:R-:W4:Y:S02]  /*51450*/  LDL.LU R93, [R1+0xeac] ;  /* 0x000eac00015d7983 */ /* 0x000f240000300800 */
[----:B----45:R-:W-:-:S04]  /*51460*/  IMAD.U32 R0, R93, -0x80000000, RZ ;  /* 0x800000005d007824 */ /* 0x030fc800078e00ff */
[----:B------:R-:W4:Y:S02]  /*51470*/  SYNCS.PHASECHK.TRANS64.TRYWAIT P0, [UR4], R0 ;  /* 0x00000000ff0075a7 */ /* 0x000f240008001104 */
[----:B----4-:R-:W-:Y:S05]  /*51480*/  @!P0 BRA `(.L_x_12) ;  /* 0x0000012c00788947 */ /* 0x010fea0003800000 */
.L_x_11:
[----:B-----5:R-:W4:Y:S04]  /*51490*/  LDL.LU R2, [R1+0x2104] ;  /* 0x0021040001027983 */ /* 0x020f280000300800 */
        /* <DEDUP_REMOVED lines=36> */
[----:B------:R-:W-:Y:S06]  /*516e0*/  BAR.SYNC.DEFER_BLOCKING 0x0 ;  /* 0x0000000000007b1d */ /* 0x000fec0000010000 */
[----:B------:R-:W-:Y:S04]  /*516f0*/  STL [R1+0x22bc], R93 ;  /* 0x0022bc5d01007387 */ /* 0x000fe80000100800 */
[----:B------:R-:W-:Y:S04]  /*51700*/  STL [R1+0x22a8], R91 ;  /* 0x0022a85b01007387 */ /* 0x000fe80000100800 */
[----:B------:R-:W-:Y:S04]  /*51710*/  STL [R1+0x22a0], R89 ;  /* 0x0022a05901007387 */ /* 0x000fe80000100800 */
[----:B------:R-:W-:Y:S04]  /*51720*/  STL [R1+0x2298], R87 ;  /* 0x0022985701007387 */ /* 0x000fe80000100800 */
[----:B------:R-:W-:Y:S01]  /*51730*/  STL [R1+0x2290], R86 ;  /* 0x0022905601007387 */ /* 0x000fe20000100800 */
[----:B------:R-:W0:Y:S03]  /*51740*/  @!P2 SYNCS.CCTL.IV [UR76+0x50000] ;  /* 0x05000000ff00a9b1 */ /* 0x000e26000800004c */
        /* <DEDUP_REMOVED lines=19> */
[----:B------:R1:W-:Y:S01]  /*51880*/  STL [R1+0x21cc], R68 ;  /* 0x0021cc4401007387 */ /* 0x0003e20000100800 */
[----:B0-----:R-:W-:Y:S06]  /*51890*/  BAR.SYNC.DEFER_BLOCKING 0x0 ;  /* 0x0000000000007b1d */ /* 0x001fec0000010000 */
[----:B------:R-:W0:Y:S01]  /*518a0*/  @!P2 SYNCS.CCTL.IV [UR76+0x50008] ;  /* 0x05000800ff00a9b1 */ /* 0x000e22000800004c */
[----:B----4-:R-:W-:-:S13]  /*518b0*/  R2UR UR4, R2 ;  /* 0x00000000020472ca */ /* 0x010fda00000e0000 */
[----:B-1----:R-:W1:Y:S02]  /*518c0*/  LDTM.x64 R24, tmem[UR4] ;  /* 0x00000004001879ee */ /* 0x002e640008340000 */
[----:B-1----:R-:W-:Y:S01]  /*518d0*/  STL.64 [R1+0x200], R24 ;  /* 0x0002001801007387 */ /* 0x002fe20000100a00 */
        /* <DEDUP_REMOVED lines=8> */
[----:B------:R1:W-:Y:S04]  /*51960*/  STL.64 [R1+0x240], R40 ;  /* 0x0002402801007387 */ /* 0x0003e80000100a00 */
[----:B------:R-:W-:Y:S04]  /*51970*/  STL.64 [R1+0x248], R42 ;  /* 0x0002482a01007387 */ /* 0x000fe80000100a00 */
[----:B------:R-:W-:Y:S04]  /*51980*/  STL.64 [R1+0x250], R44 ;  /* 0x0002502c01007387 */ /* 0x000fe80000100a00 */
[----:B------:R-:W-:Y:S01]  /*51990*/  STL.64 [R1+0x258], R46 ;  /* 0x0002582e01007387 */ /* 0x000fe20000100a00 */
[----:B-1----:R-:W-:-:S03]  /*519a0*/  IMAD.MOV.U32 R40, RZ, RZ, R81 ;  /* 0x000000ffff287224 */ /* 0x002fc600078e0051 */
[----:B------:R-:W-:Y:S04]  /*519b0*/  STL.64 [R1+0x260], R48 ;  /* 0x0002603001007387 */ /* 0x000fe80000100a00 */
[----:B------:R-:W-:Y:S04]  /*519c0*/  STL.64 [R1+0x268], R50 ;  /* 0x0002683201007387 */ /* 0x000fe80000100a00 */
[----:B------:R-:W-:Y:S04]  /*519d0*/  STL.64 [R1+0x270], R52 ;  /* 0x0002703401007387 */ /* 0x000fe80000100a00 */
[----:B------:R-:W-:Y:S04]  /*519e0*/  STL.64 [R1+0x278], R54 ;  /* 0x0002783601007387 */ /* 0x000fe80000100a00 */
[----:B------:R-:W-:Y:S04]  /*519f0*/  STL.64 [R1+0x280], R56 ;  /* 0x0002803801007387 */ /* 0x000fe80000100a00 */
[----:B------:R1:W-:Y:S04]  /*51a00*/  STL.64 [R1+0x288], R58 ;  /* 0x0002883a01007387 */ /* 0x0003e80000100a00 */
[----:B------:R4:W-:Y:S04]  /*51a10*/  STL.64 [R1+0x290], R60 ;  /* 0x0002903c01007387 */ /* 0x0009e80000100a00 */
        /* <DEDUP_REMOVED lines=12> */
[----:B------:R3:W-:Y:S04]  /*51ae0*/  STL.64 [R1+0x2f8], R86 ;  /* 0x0002f85601007387 */ /* 0x0007e80000100a00 */
[----:B-1----:R-:W3:Y:S04]  /*51af0*/  LDL.LU R58, [R1+0x2e0] ;  /* 0x0002e000013a7983 */ /* 0x002ee80000300800 */
        /* <DEDUP_REMOVED lines=11> */
[----:B--2---:R-:W2:Y:S04]  /*51bb0*/  LDL.LU R77, [R1+0x2b0] ;  /* 0x0002b000014d7983 */ /* 0x004ea80000300800 */
        /* <DEDUP_REMOVED lines=27> */
[----:B---3--:R-:W3:Y:S04]  /*51d70*/  LDL.LU R87, [R1+0x208] ;  /* 0x0002080001577983 */ /* 0x008ee80000300800 */
[----:B------:R-:W3:Y:S04]  /*51d80*/  LDL.LU R86, [R1+0x204] ;  /* 0x0002040001567983 */ /* 0x000ee80000300800 */
[----:B--2---:R-:W-:Y:S04]  /*51d90*/  STL [R1+0x240c], R77 ;  /* 0x00240c4d01007387 */ /* 0x004fe80000100800 */
        /* <DEDUP_REMOVED lines=36> */
[----:B------:R-:W-:Y:S04]  /*51fe0*/  STL [R1+0x22dc], R0 ;  /* 0x0022dc0001007387 */ /* 0x000fe80000100800 */
[----:B------:R-:W-:Y:S01]  /*51ff0*/  STL [R1+0x22c4], R93 ;  /* 0x0022c45d01007387 */ /* 0x000fe20000100800 */
[----:B-1----:R-:W1:Y:S03]  /*52000*/  LDTM.x64 R4, tmem[UR4+0x40] ;  /* 0x00004004000479ee */ /* 0x002e660008340000 */
[----:B------:R-:W-:Y:S04]  /*52010*/  STL [R1+0x22b4], R91 ;  /* 0x0022b45b01007387 */ /* 0x000fe80000100800 */
[----:B------:R-:W-:Y:S04]  /*52020*/  STL [R1+0x22ac], R89 ;  /* 0x0022ac5901007387 */ /* 0x000fe80000100800 */
[----:B---3--:R-:W-:Y:S04]  /*52030*/  STL [R1+0x22a4], R87 ;  /* 0x0022a45701007387 */ /* 0x008fe80000100800 */
[----:B------:R-:W-:Y:S04]  /*52040*/  STL [R1+0x229c], R86 ;  /* 0x00229c5601007387 */ /* 0x000fe80000100800 */
[----:B-1----:R-:W-:Y:S01]  /*52050*/  STL [R1+0x14c], R23 ;  /* 0x00014c1701007387 */ /* 0x002fe20000100800 */
[----:B------:R-:W-:-:S02]  /*52060*/  IMAD.MOV.U32 R88, RZ, RZ, R20 ;  /* 0x000000ffff587224 */ /* 0x000fc400078e0014 */
[----:B------:R-:W-:Y:S01]  /*52070*/  IMAD.MOV.U32 R83, RZ, RZ, R17 ;  /* 0x000000ffff537224 */ /* 0x000fe200078e0011 */
[----:B------:R-:W-:Y:S01]  /*52080*/  STL [R1+0x154], R25 ;  /* 0x0001541901007387 */ /* 0x000fe20000100800 */
[----:B------:R-:W-:Y:S02]  /*52090*/  IMAD.MOV.U32 R80, RZ, RZ, R14 ;  /* 0x000000ffff507224 */ /* 0x000fe400078e000e */
[----:B------:R-:W-:Y:S01]  /*520a0*/  IMAD.MOV.U32 R75, RZ, RZ, R11 ;  /* 0x000000ffff4b7224 */ /* 0x000fe200078e000b */
[----:B------:R-:W-:Y:S01]  /*520b0*/  STL.64 [R1+0x158], R26 ;  /* 0x0001581a01007387 */ /* 0x000fe20000100a00 */
[----:B------:R-:W-:Y:S02]  /*520c0*/  IMAD.MOV.U32 R72, RZ, RZ, R8 ;  /* 0x000000ffff487224 */ /* 0x000fe400078e0008 */
[----:B------:R-:W-:Y:S01]  /*520d0*/  IMAD.MOV.U32 R69, RZ, RZ, R5 ;  /* 0x000000ffff457224 */ /* 0x000fe200078e0005 */
[----:B------:R-:W-:Y:S01]  /*520e0*/  STL.64 [R1+0x160], R28 ;  /* 0x0001601c01007387 */ /* 0x000fe20000100a00 */
        /* <DEDUP_REMOVED lines=11> */
[----:B------:R-:W-:Y:S01]  /*521a0*/  STL.64 [R1+0x180], R36 ;  /* 0x0001802401007387 */ /* 0x000fe20000100a00 */
        /* <DEDUP_REMOVED lines=22> */
[----:B-1----:R-:W2:Y:S04]  /*52310*/  LDL.LU R65, [R1+0x24c8] ;  /* 0x0024c80001417983 */ /* 0x002ea80000300800 */
[----:B------:R-:W3:Y:S04]  /*52320*/  LDL.LU R62, [R1+0x24c4] ;  /* 0x0024c400013e7983 */ /* 0x000ee80000300800 */
        /* <DEDUP_REMOVED lines=50> */
[----:B--2---:R-:W-:Y:S04]  /*52650*/  STL [R1+0x2468], R65 ;  /* 0x0024684101007387 */ /* 0x004fe80000100800 */
[----:B---3--:R-:W-:Y:S04]  /*52660*/  STL [R1+0x2464], R62 ;  /* 0x0024643e01007387 */ /* 0x008fe80000100800 */
[----:B----4-:R-:W-:Y:S04]  /*52670*/  STL [R1+0x2460], R61 ;  /* 0x0024603d01007387 */ /* 0x010fe80000100800 */
        /* <DEDUP_REMOVED lines=15> */
[----:B------:R1:W-:Y:S04]  /*52770*/  STL [R1+0x2410], R20 ;  /* 0x0024101401007387 */ /* 0x0003e80000100800 */
[----:B------:R-:W-:Y:S04]  /*52780*/  STL [R1+0x2280], R84 ;  /* 0x0022805401007387 */ /* 0x000fe80000100800 */
[----:B------:R-:W-:Y:S01]  /*52790*/  STL [R1+0x227c], R85 ;  /* 0x00227c5501007387 */ /* 0x000fe20000100800 */
[----:B-1----:R-:W1:Y:S03]  /*527a0*/  LDTM.x64 R20, tmem[UR4+0x80] ;  /* 0x00008004001479ee */ /* 0x002e660008340000 */
[----:B------:R-:W-:Y:S04]  /*527b0*/  STL [R1+0x22f4], R85 ;  /* 0x0022f45501007387 */ /* 0x000fe80000100800 */
[----:B------:R-:W-:Y:S04]  /*527c0*/  STL [R1+0x2278], R88 ;  /* 0x0022785801007387 */ /* 0x000fe80000100800 */
[----:B------:R-:W-:Y:S04]  /*527d0*/  STL [R1+0x22fc], R88 ;  /* 0x0022fc5801007387 */ /* 0x000fe80000100800 */
[----:B------:R-:W-:Y:S04]  /*527e0*/  STL [R1+0x2274], R90 ;  /* 0x0022745a01007387 */ /* 0x000fe80000100800 */
[----:B------:R-:W-:Y:S04]  /*527f0*/  STL [R1+0x2300], R90 ;  /* 0x0023005a01007387 */ /* 0x000fe80000100800 */
[----:B------:R-:W-:Y:S01]  /*52800*/  STL [R1+0x2270], R92 ;  /* 0x0022705c01007387 */ /* 0x000fe20000100800 */
[----:B-1----:R-:W-:-:S03]  /*52810*/  IMAD.MOV.U32 R19, RZ, RZ, R82 ;  /* 0x000000ffff137224 */ /* 0x002fc600078e0052 */
[----:B------:R-:W-:Y:S01]  /*52820*/  STL [R1+0x2308], R92 ;  /* 0x0023085c01007387 */ /* 0x000fe20000100800 */
[----:B------:R-:W-:-:S03]  /*52830*/  IMAD.MOV.U32 R13, RZ, RZ, R83 ;  /* 0x000000ffff0d7224 */ /* 0x000fc600078e0053 */
[----:B------:R-:W-:Y:S04]  /*52840*/  STL [R1+0x226c], R2 ;  /* 0x00226c0201007387 */ /* 0x000fe80000100800 */
[----:B------:R-:W-:Y:S04]  /*52850*/  STL [R1+0x230c], R2 ;  /* 0x00230c0201007387 */ /* 0x000fe80000100800 */
[----:B------:R-:W-:Y:S04]  /*52860*/  STL [R1+0x2268], R3 ;  /* 0x0022680301007387 */ /* 0x000fe80000100800 */
[----:B------:R-:W-:Y:S04]  /*52870*/  STL [R1+0x2314], R3 ;  /* 0x0023140301007387 */ /* 0x000fe80000100800 */
[----:B------:R-:W-:Y:S04]  /*52880*/  STL.64 [R1], R20 ;  /* 0x0000001401007387 */ /* 0x000fe80000100a00 */
        /* <DEDUP_REMOVED lines=29> */
[----:B------:R2:W-:Y:S04]  /*52a60*/  STL.64 [R1+0xe8], R78 ;  /* 0x0000e84e01007387 */ /* 0x0005e80000100a00 */
[----:B------:R3:W-:Y:S04]  /*52a70*/  STL [R1+0xf0], R80 ;  /* 0x0000f05001007387 */ /* 0x0007e80000100800 */
[----:B------:R4:W3:Y:S04]  /*52a80*/  LDL.LU R82, [R1+0x2470] ;  /* 0x0024700001527983 */ /* 0x0008e80000300800 */
[----:B-1----:R-:W3:Y:S04]  /*52a90*/  LDL.LU R76, [R1+0x246c] ;  /* 0x00246c00014c7983 */ /* 0x002ee80000300800 */
[----:B------:R-:W3:Y:S04]  /*52aa0*/  LDL.LU R65, [R1+0x2468] ;  /* 0x0024680001417983 */ /* 0x000ee80000300800 */
        /* <DEDUP_REMOVED lines=8> */
[----:B------:R-:W4:Y:S04]  /*52b30*/  LDL.LU.64 R42, [R1+0x2440] ;  /* 0x00244000012a7983 */ /* 0x000f280000300a00 */
        /* <DEDUP_REMOVED lines=66> */
[----:B---3--:R-:W3:Y:S04]  /*52f60*/  LDL.LU R80, [R1+0x4] ;  /* 0x0000040001507983 */ /* 0x008ee80000300800 */
[----:B------:R1:W2:Y:S04]  /*52f70*/  LDL.LU R67, [R1+0x2400] ;  /* 0x0024000001437983 */ /* 0x0002a80000300800 */
[----:B------:R-:W3:Y:S04]  /*52f80*/  LDL.LU R81, [R1] ;  /* 0x0000000001517983 */ /* 0x000ee80000300800 */
[----:B------:R-:W3:Y:S04]  /*52f90*/  LDL.LU R10, [R1+0x23fc] ;  /* 0x0023fc00010a7983 */ /* 0x000ee80000300800 */
[----:B----4-:R-:W-:Y:S04]  /*52fa0*/  STL [R1+0x2344], R73 ;  /* 0x0023444901007387 */ /* 0x010fe80000100800 */
[----:B------:R-:W-:Y:S04]  /*52fb0*/  STL [R1+0x2340], R71 ;  /* 0x0023404701007387 */ /* 0x000fe80000100800 */
[----:B------:R-:W-:Y:S04]  /*52fc0*/  STL [R1+0x2338], R84 ;  /* 0x0023385401007387 */ /* 0x000fe80000100800 */
[----:B------:R-:W-:Y:S04]  /*52fd0*/  STL [R1+0x2334], R70 ;  /* 0x0023344601007387 */ /* 0x000fe80000100800 */
[----:B------:R-:W-:Y:S04]  /*52fe0*/  STL [R1+0x232c], R68 ;  /* 0x00232c4401007387 */ /* 0x000fe80000100800 */
[----:B------:R-:W-:Y:S04]  /*52ff0*/  STL [R1+0x2328], R85 ;  /* 0x0023285501007387 */ /* 0x000fe80000100800 */
[----:B------:R-:W-:Y:S04]  /*53000*/  STL [R1+0x2320], R90 ;  /* 0x0023205a01007387 */ /* 0x000fe80000100800 */
[----:B------:R-:W-:Y:S01]  /*53010*/  STL [R1+0x2318], R2 ;  /* 0x0023180201007387 */ /* 0x000fe20000100800 */
[----:B--2---:R-:W-:-:S03]  /*53020*/  F2FP.BF16.F32.PACK_AB R67, R13, R16 ;  /* 0x000000100d43723e */ /* 0x004fc600000010ff */
[----:B------:R-:W2:Y:S04]  /*53030*/  LDL.LU R13, [R1+0x23f8] ;  /* 0x0023f800010d7983 */ /* 0x000ea80000300800 */
[----:B------:R-:W4:Y:S04]  /*53040*/  LDL.LU R16, [R1+0x23f4] ;  /* 0x0023f40001107983 */ /* 0x000f280000300800 */
[----:B------:R0:W-:Y:S04]  /*53050*/  STL [R1+0x328], R67 ;  /* 0x0003284301007387 */ /* 0x0001e80000100800 */
[----:B0-----:R1:W2:Y:S02]  /*53060*/  LDL.LU R67, [R1+0x23f0] ;  /* 0x0023f00001437983 */ /* 0x0012a40000300800 */
[----:B--2---:R-:W-:-:S02]  /*53070*/  F2FP.BF16.F32.PACK_AB R67, R19, R25 ;  /* 0x000000191343723e */ /* 0x004fc400000010ff */
[----:B------:R-:W2:Y:S04]  /*53080*/  LDL.LU R19, [R1+0x23ec] ;  /* 0x0023ec0001137983 */ /* 0x000ea80000300800 */
[----:B------:R-:W2:Y:S04]  /*53090*/  LDL.LU R25, [R1+0x23e8] ;  /* 0x0023e80001197983 */ /* 0x000ea80000300800 */
        /* <DEDUP_REMOVED lines=19> */
[----:B------:R1:W2:Y:S04]  /*531d0*/  LDL.LU R22, [R1+0x23b8] ;  /* 0x0023b80001167983 */ /* 0x0002a80000300800 */
[----:B------:R0:W-:Y:S04]  /*531e0*/  STL [R1+0x300], R67 ;  /* 0x0003004301007387 */ /* 0x0001e80000100800 */
[----:B0-----:R1:W2:Y:S02]  /*531f0*/  LDL.LU R67, [R1+0x23b4] ;  /* 0x0023b40001437983 */ /* 0x0012a40000300800 */
[----:B--2---:R-:W-:-:S02]  /*53200*/  F2FP.BF16.F32.PACK_AB R67, R31, R40 ;  /* 0x000000281f43723e */ /* 0x004fc400000010ff */
[----:B------:R1:W2:Y:S04]  /*53210*/  LDL.LU R31, [R1+0x23b0] ;  /* 0x0023b000011f7983 */ /* 0x0002a80000300800 */
[----:B------:R1:W2:Y:S04]  /*53220*/  LDL.LU R40, [R1+0x23ac] ;  /* 0x0023ac0001287983 */ /* 0x0002a80000300800 */
[----:B------:R0:W-:Y:S04]  /*53230*/  STL [R1+0x2f8], R67 ;  /* 0x0002f84301007387 */ /* 0x0001e80000100800 */
[----:B0-----:R1:W2:Y:S02]  /*53240*/  LDL.LU R67, [R1+0x23a8] ;  /* 0x0023a80001437983 */ /* 0x0012a40000300800 */
[----:B--2---:R-:W-:-:S02]  /*53250*/  F2FP.BF16.F32.PACK_AB R67, R49, R58 ;  /* 0x0000003a3143723e */ /* 0x004fc400000010ff */
[----:B------:R1:W2:Y:S04]  /*53260*/  LDL.LU R49, [R1+0x23a4] ;  /* 0x0023a40001317983 */ /* 0x0002a80000300800 */
[----:B------:R1:W3:Y:S04]  /*53270*/  LDL.LU R58, [R1+0x23a0] ;  /* 0x0023a000013a7983 */ /* 0x0002e80000300800 */
[----:B------:R0:W-:Y:S01]  /*53280*/  STL [R1+0x2f0], R67 ;  /* 0x0002f04301007387 */ /* 0x0001e20000100800 */
[----:B------:R-:W-:-:S03]  /*53290*/  F2FP.BF16.F32.PACK_AB R40, R46, R43 ;  /* 0x0000002b2e28723e */ /* 0x000fc600000010ff */
[----:B0-----:R1:W4:Y:S01]  /*532a0*/  LDL.LU R67, [R1+0x239c] ;  /* 0x00239c0001437983 */ /* 0x0013220000300800 */
[----:B--2---:R-:W-:Y:S02]  /*532b0*/  F2FP.BF16.F32.PACK_AB R49, R55, R52 ;  /* 0x000000343731723e */ /* 0x004fe400000010ff */
[----:B---3--:R-:W-:Y:S02]  /*532c0*/  F2FP.BF16.F32.PACK_AB R58, R64, R61 ;  /* 0x0000003d403a723e */ /* 0x008fe400000010ff */
[----:B------:R1:W2:Y:S04]  /*532d0*/  LDL.LU R64, [R1+0x2398] ;  /* 0x0023980001407983 */ /* 0x0002a80000300800 */
[----:B------:R1:W3:Y:S04]  /*532e0*/  LDL.LU R61, [R1+0x2394] ;  /* 0x00239400013d7983 */ /* 0x0002e80000300800 */
[----:B------:R0:W-:Y:S04]  /*532f0*/  STL [R1+0x2e8], R58 ;  /* 0x0002e83a01007387 */ /* 0x0001e80000100800 */
[----:B0-----:R1:W3:Y:S04]  /*53300*/  LDL.LU R58, [R1+0x2390] ;  /* 0x00239000013a7983 */ /* 0x0012e80000300800 */
[----:B------:R1:W3:Y:S04]  /*53310*/  LDL.LU R55, [R1+0x238c] ;  /* 0x00238c0001377983 */ /* 0x0002e80000300800 */
[----:B------:R1:W3:Y:S04]  /*53320*/  LDL.LU R52, [R1+0x2388] ;  /* 0x0023880001347983 */ /* 0x0002e80000300800 */
[----:B------:R0:W-:Y:S04]  /*53330*/  STL [R1+0x2e0], R49 ;  /* 0x0002e03101007387 */ /* 0x0001e80000100800 */
[----:B0-----:R1:W3:Y:S04]  /*53340*/  LDL.LU R49, [R1+0x2384] ;  /* 0x0023840001317983 */ /* 0x0012e80000300800 */
[----:B------:R1:W3:Y:S04]  /*53350*/  LDL.LU R46, [R1+0x2380] ;  /* 0x00238000012e7983 */ /* 0x0002e80000300800 */
[----:B------:R1:W3:Y:S01]  /*53360*/  LDL.LU R43, [R1+0x237c] ;  /* 0x00237c00012b7983 */ /* 0x0002e20000300800 */
[----:B------:R-:W-:-:S03]  /*53370*/  F2FP.BF16.F32.PACK_AB R31, R37, R34 ;  /* 0x00000022251f723e */ /* 0x000fc600000010ff */
[----:B------:R0:W-:Y:S01]  /*53380*/  STL [R1+0x2d8], R40 ;  /* 0x0002d82801007387 */ /* 0x0001e20000100800 */
[----:B------:R-:W-:Y:S02]  /*53390*/  F2FP.BF16.F32.PACK_AB R22, R28, R25 ;  /* 0x000000191c16723e */ /* 0x000fe400000010ff */
[----:B------:R-:W-:Y:S01]  /*533a0*/  F2FP.BF16.F32.PACK_AB R90, R92, R19 ;  /* 0x000000135c5a723e */ /* 0x000fe200000010ff */
[----:B0-----:R1:W3:Y:S04]  /*533b0*/  LDL.LU R40, [R1+0x2378] ;  /* 0x0023780001287983 */ /* 0x0012e80000300800 */
[----:B------:R1:W3:Y:S04]  /*533c0*/  LDL.LU R37, [R1+0x2374] ;  /* 0x0023740001257983 */ /* 0x0002e80000300800 */
[----:B------:R1:W3:Y:S04]  /*533d0*/  LDL.LU R34, [R1+0x2370] ;  /* 0x0023700001227983 */ /* 0x0002e80000300800 */
[----:B------:R0:W-:Y:S01]  /*533e0*/  STL [R1+0x2d0], R31 ;  /* 0x0002d01f01007387 */ /* 0x0001e20000100800 */
[----:B----4-:R-:W-:-:S02]  /*533f0*/  F2FP.BF16.F32.PACK_AB R85, R91, R16 ;  /* 0x000000105b55723e */ /* 0x010fc400000010ff */
[----:B------:R-:W-:Y:S01]  /*53400*/  F2FP.BF16.F32.PACK_AB R84, R88, R13 ;  /* 0x0000000d5854723e */ /* 0x000fe200000010ff */
[----:B0-----:R1:W4:Y:S04]  /*53410*/  LDL.LU R31, [R1+0x236c] ;  /* 0x00236c00011f7983 */ /* 0x0013280000300800 */
[----:B------:R1:W4:Y:S04]  /*53420*/  LDL.LU R28, [R1+0x2368] ;  /* 0x00236800011c7983 */ /* 0x0003280000300800 */
[----:B------:R1:W4:Y:S04]  /*53430*/  LDL.LU R25, [R1+0x2364] ;  /* 0x0023640001197983 */ /* 0x0003280000300800 */
[----:B------:R0:W-:Y:S01]  /*53440*/  STL [R1+0x2cc], R22 ;  /* 0x0002cc1601007387 */ /* 0x0001e20000100800 */
[----:B------:R-:W-:-:S02]  /*53450*/  F2FP.BF16.F32.PACK_AB R73, R83, R10 ;  /* 0x0000000a5349723e */ /* 0x000fc400000010ff */
[----:B------:R-:W-:Y:S02]  /*53460*/  F2FP.BF16.F32.PACK_AB R71, R75, R7 ;  /* 0x000000074b47723e */ /* 0x000fe400000010ff */
[----:B------:R-:W-:Y:S01]  /*53470*/  F2FP.BF16.F32.PACK_AB R70, R74, R4 ;  /* 0x000000044a46723e */ /* 0x000fe200000010ff */
[----:B0-----:R1:W4:Y:S04]  /*53480*/  LDL.LU R22, [R1+0x2360] ;  /* 0x0023600001167983 */ /* 0x0013280000300800 */
[----:B------:R1:W4:Y:S04]  /*53490*/  LDL.LU R19, [R1+0x235c] ;  /* 0x00235c0001137983 */ /* 0x0003280000300800 */
[----:B------:R1:W4:Y:S04]  /*534a0*/  LDL.LU R16, [R1+0x2358] ;  /* 0x0023580001107983 */ /* 0x0003280000300800 */
[----:B------:R-:W-:Y:S04]  /*534b0*/  STL [R1+0x2c8], R90 ;  /* 0x0002c85a01007387 */ /* 0x000fe80000100800 */
[----:B------:R1:W4:Y:S01]  /*534c0*/  LDL.LU R13, [R1+0x2354] ;  /* 0x00235400010d7983 */ /* 0x0003220000300800 */
[----:B------:R-:W-:-:S03]  /*534d0*/  F2FP.BF16.F32.PACK_AB R68, R72, R77 ;  /* 0x0000004d4844723e */ /* 0x000fc600000010ff */
[----:B------:R-:W-:Y:S01]  /*534e0*/  STL [R1+0x2c4], R85 ;  /* 0x0002c45501007387 */ /* 0x000fe20000100800 */
[----:B------:R-:W-:Y:S02]  /*534f0*/  F2FP.BF16.F32.PACK_AB R67, R69, R76 ;  /* 0x0000004c4543723e */ /* 0x000fe400000010ff */
[----:B------:R-:W-:Y:S01]  /*53500*/  F2FP.BF16.F32.PACK_AB R2, R3, R42 ;  /* 0x0000002a0302723e */ /* 0x000fe200000010ff */
[----:B------:R1:W4:Y:S01]  /*53510*/  LDL.LU R10, [R1+0x2350] ;  /* 0x00235000010a7983 */ /* 0x0003220000300800 */
[----:B------:R-:W0:Y:S03]  /*53520*/  LDC.64 R76, c[0x0][0x398] ;  /* 0x0000e600ff4c7b82 */ /* 0x000e260000000a00 */
[----:B------:R-:W-:Y:S04]  /*53530*/  STL [R1+0x2c0], R84 ;  /* 0x0002c05401007387 */ /* 0x000fe80000100800 */
[----:B------:R1:W4:Y:S04]  /*53540*/  LDL.LU R7, [R1+0x234c] ;  /* 0x00234c0001077983 */ /* 0x0003280000300800 */
[----:B------:R0:W-:Y:S04]  /*53550*/  STL [R1+0x2bc], R73 ;  /* 0x0002bc4901007387 */ /* 0x0001e80000100800 */
[----:B------:R1:W4:Y:S04]  /*53560*/  LDL.LU R4, [R1+0x2348] ;  /* 0x0023480001047983 */ /* 0x0003280000300800 */
[----:B------:R0:W-:Y:S04]  /*53570*/  STL [R1+0x2b8], R71 ;  /* 0x0002b84701007387 */ /* 0x0001e80000100800 */
[----:B------:R0:W-:Y:S04]  /*53580*/  STL [R1+0x2b4], R70 ;  /* 0x0002b44601007387 */ /* 0x0001e80000100800 */
[----:B------:R0:W-:Y:S04]  /*53590*/  STL [R1+0x2b0], R68 ;  /* 0x0002b04401007387 */ /* 0x0001e80000100800 */
[----:B------:R-:W-:Y:S01]  /*535a0*/  STL [R1+0x2ac], R67 ;  /* 0x0002ac4301007387 */ /* 0x000fe20000100800 */
[----:B--2---:R-:W-:-:S02]  /*535b0*/  F2FP.BF16.F32.PACK_AB R64, R66, R65 ;  /* 0x000000414240723e */ /* 0x004fc400000010ff */
[----:B---3--:R-:W-:-:S03]  /*535c0*/  F2FP.BF16.F32.PACK_AB R61, R63, R62 ;  /* 0x0000003e3f3d723e */ /* 0x008fc600000010ff */
[----:B------:R-:W-:Y:S04]  /*535d0*/  STL [R1+0x2a8], R64 ;  /* 0x0002a84001007387 */ /* 0x000fe80000100800 */
[----:B------:R-:W-:Y:S01]  /*535e0*/  STL [R1+0x2a4], R61 ;  /* 0x0002a43d01007387 */ /* 0x000fe20000100800 */
[----:B------:R-:W-:Y:S02]  /*535f0*/  F2FP.BF16.F32.PACK_AB R58, R60, R59 ;  /* 0x0000003b3c3a723e */ /* 0x000fe400000010ff */
[----:B------:R-:W-:-:S03]  /*53600*/  F2FP.BF16.F32.PACK_AB R55, R57, R56 ;  /* 0x000000383937723e */ /* 0x000fc600000010ff */
[----:B------:R-:W-:Y:S01]  /*53610*/  STL [R1+0x2a0], R58 ;  /* 0x0002a03a01007387 */ /* 0x000fe20000100800 */
[----:B------:R-:W-:-:S03]  /*53620*/  F2FP.BF16.F32.PACK_AB R52, R54, R53 ;  /* 0x000000353634723e */ /* 0x000fc600000010ff */
[----:B------:R-:W-:Y:S04]  /*53630*/  STL [R1+0x29c], R55 ;  /* 0x00029c3701007387 */ /* 0x000fe80000100800 */
[----:B------:R-:W-:Y:S01]  /*53640*/  STL [R1+0x298], R52 ;  /* 0x0002983401007387 */ /* 0x000fe20000100800 */
[----:B------:R-:W-:Y:S02]  /*53650*/  F2FP.BF16.F32.PACK_AB R49, R51, R50 ;  /* 0x000000323331723e */ /* 0x000fe400000010ff */
[----:B------:R-:W-:-:S03]  /*53660*/  F2FP.BF16.F32.PACK_AB R46, R48, R47 ;  /* 0x0000002f302e723e */ /* 0x000fc600000010ff */
[----:B------:R-:W-:Y:S01]  /*53670*/  STL [R1+0x294], R49 ;  /* 0x0002943101007387 */ /* 0x000fe20000100800 */
[----:B------:R-:W-:-:S03]  /*53680*/  F2FP.BF16.F32.PACK_AB R43, R45, R44 ;  /* 0x0000002c2d2b723e */ /* 0x000fc600000010ff */
[----:B------:R-:W-:Y:S04]  /*53690*/  STL [R1+0x290], R46 ;  /* 0x0002902e01007387 */ /* 0x000fe80000100800 */
[----:B0-----:R-:W2:Y:S04]  /*536a0*/  LDL.LU R73, [R1+0x50] ;  /* 0x0000500001497983 */ /* 0x001ea80000300800 */
[----:B------:R-:W-:Y:S04]  /*536b0*/  STL [R1+0x28c], R43 ;  /* 0x00028c2b01007387 */ /* 0x000fe80000100800 */
[----:B------:R-:W2:Y:S04]  /*536c0*/  LDL.LU R71, [R1+0x250] ;  /* 0x0002500001477983 */ /* 0x000ea80000300800 */
[----:B------:R0:W-:Y:S04]  /*536d0*/  STL [R1+0x288], R2 ;  /* 0x0002880201007387 */ /* 0x0001e80000100800 */
[----:B------:R-:W3:Y:S04]  /*536e0*/  LDL.LU R84, [R1+0x4c] ;  /* 0x00004c0001547983 */ /* 0x000ee80000300800 */
[----:B------:R-:W3:Y:S04]  /*536f0*/  LDL.LU R70, [R1+0x24c] ;  /* 0x00024c0001467983 */ /* 0x000ee80000300800 */
[----:B------:R-:W3:Y:S04]  /*53700*/  LDL.LU R68, [R1+0x48] ;  /* 0x0000480001447983 */ /* 0x000ee80000300800 */
[----:B------:R-:W3:Y:S04]  /*53710*/  LDL.LU R85, [R1+0x248] ;  /* 0x0002480001557983 */ /* 0x000ee80000300800 */
[----:B------:R-:W3:Y:S01]  /*53720*/  LDL.LU R90, [R1+0x44] ;  /* 0x00004400015a7983 */ /* 0x000ee20000300800 */
[----:B------:R-:W-:-:S03]  /*53730*/  F2FP.BF16.F32.PACK_AB R40, R0, R41 ;  /* 0x000000290028723e */ /* 0x000fc600000010ff */
[----:B------:R-:W3:Y:S01]  /*53740*/  LDL.LU R75, [R1+0x244] ;  /* 0x00024400014b7983 */ /* 0x000ee20000300800 */
[----:B------:R-:W-:-:S03]  /*53750*/  F2FP.BF16.F32.PACK_AB R37, R39, R38 ;  /* 0x000000262725723e */ /* 0x000fc600000010ff */
[----:B0-----:R-:W3:Y:S01]  /*53760*/  LDL.LU R2, [R1+0x40] ;  /* 0x0000400001027983 */ /* 0x001ee20000300800 */
[----:B------:R-:W-:-:S03]  /*53770*/  F2FP.BF16.F32.PACK_AB R34, R36, R35 ;  /* 0x000000232422723e */ /* 0x000fc600000010ff */
[----:B------:R-:W3:Y:S01]  /*53780*/  LDL.LU R3, [R1+0x240] ;  /* 0x0002400001037983 */ /* 0x000ee20000300800 */
[----:B----4-:R-:W-:-:S03]  /*53790*/  F2FP.BF16.F32.PACK_AB R31, R33, R32 ;  /* 0x00000020211f723e */ /* 0x010fc600000010ff */
[----:B------:R-:W4:Y:S04]  /*537a0*/  LDL.LU R92, [R1+0x23c] ;  /* 0x00023c00015c7983 */ /* 0x000f280000300800 */
[----:B------:R-:W3:Y:S01]  /*537b0*/  LDL.LU R88, [R1+0x238] ;  /* 0x0002380001587983 */ /* 0x000ee20000300800 */
[----:B------:R-:W-:-:S03]  /*537c0*/  F2FP.BF16.F32.PACK_AB R28, R30, R29 ;  /* 0x0000001d1e1c723e */ /* 0x000fc600000010ff */
[----:B------:R-:W3:Y:S01]  /*537d0*/  LDL.LU R83, [R1+0x234] ;  /* 0x0002340001537983 */ /* 0x000ee20000300800 */
[----:B------:R-:W-:-:S03]  /*537e0*/  F2FP.BF16.F32.PACK_AB R25, R27, R26 ;  /* 0x0000001a1b19723e */ /* 0x000fc600000010ff */
[----:B------:R-:W3:Y:S04]  /*537f0*/  LDL.LU R69, [R1+0x230] ;  /* 0x0002300001457983 */ /* 0x000ee80000300800 */
[----:B------:R-:W3:Y:S01]  /*53800*/  LDL.LU R0, [R1+0x22c] ;  /* 0x00022c0001007983 */ /* 0x000ee20000300800 */
[----:B------:R-:W-:-:S03]  /*53810*/  F2FP.BF16.F32.PACK_AB R22, R24, R23 ;  /* 0x000000171816723e */ /* 0x000fc600000010ff */
[----:B------:R-:W-:Y:S01]  /*53820*/  STL [R1+0x284], R40 ;  /* 0x0002842801007387 */ /* 0x000fe20000100800 */
[----:B------:R-:W-:-:S03]  /*53830*/  F2FP.BF16.F32.PACK_AB R19, R21, R20 ;  /* 0x000000141513723e */ /* 0x000fc600000010ff */
[----:B------:R-:W-:Y:S01]  /*53840*/  STL [R1+0x280], R37 ;  /* 0x0002802501007387 */ /* 0x000fe20000100800 */
[----:B------:R-:W-:-:S03]  /*53850*/  F2FP.BF16.F32.PACK_AB R16, R18, R17 ;  /* 0x000000111210723e */ /* 0x000fc600000010ff */
[----:B------:R-:W-:Y:S04]  /*53860*/  STL [R1+0x27c], R34 ;  /* 0x00027c2201007387 */ /* 0x000fe80000100800 */
[----:B------:R-:W-:Y:S01]  /*53870*/  STL [R1+0x278], R31 ;  /* 0x0002781f01007387 */ /* 0x000fe20000100800 */
[----:B------:R-:W-:-:S03]  /*53880*/  F2FP.BF16.F32.PACK_AB R13, R15, R14 ;  /* 0x0000000e0f0d723e */ /* 0x000fc600000010ff */
[----:B------:R-:W3:Y:S01]  /*53890*/  LDL.LU R72, [R1+0x224] ;  /* 0x0002240001487983 */ /* 0x000ee20000300800 */
[----:B------:R-:W-:-:S03]  /*538a0*/  F2FP.BF16.F32.PACK_AB R10, R12, R11 ;  /* 0x0000000b0c0a723e */ /* 0x000fc600000010ff */
[----:B------:R-:W-:Y:S04]  /*538b0*/  STL [R1+0x274], R28 ;  /* 0x0002741c01007387 */ /* 0x000fe80000100800 */
[----:B------:R-:W-:Y:S01]  /*538c0*/  STL [R1+0x270], R25 ;  /* 0x0002701901007387 */ /* 0x000fe20000100800 */
[----:B------:R-:W-:-:S03]  /*538d0*/  F2FP.BF16.F32.PACK_AB R7, R9, R8 ;  /* 0x000000080907723e */ /* 0x000fc600000010ff */
[----:B------:R-:W3:Y:S04]  /*538e0*/  LDL.LU R74, [R1+0x220] ;  /* 0x00022000014a7983 */ /* 0x000ee80000300800 */
[----:B------:R-:W-:Y:S01]  /*538f0*/  STL [R1+0x26c], R22 ;  /* 0x00026c1601007387 */ /* 0x000fe20000100800 */
[----:B------:R-:W-:-:S03]  /*53900*/  F2FP.BF16.F32.PACK_AB R4, R6, R5 ;  /* 0x000000050604723e */ /* 0x000fc600000010ff */
[----:B------:R-:W-:Y:S04]  /*53910*/  STL [R1+0x268], R19 ;  /* 0x0002681301007387 */ /* 0x000fe80000100800 */
[----:B------:R-:W-:Y:S04]  /*53920*/  STL [R1+0x264], R16 ;  /* 0x0002641001007387 */ /* 0x000fe80000100800 */
[----:B------:R-:W3:Y:S04]  /*53930*/  LDL.LU R91, [R1+0x214] ;  /* 0x00021400015b7983 */ /* 0x000ee80000300800 */
[----:B------:R-:W-:Y:S04]  /*53940*/  STL [R1+0x260], R13 ;  /* 0x0002600d01007387 */ /* 0x000fe80000100800 */
[----:B------:R-:W-:Y:S04]  /*53950*/  STL [R1+0x25c], R10 ;  /* 0x00025c0a01007387 */ /* 0x000fe80000100800 */
[----:B------:R-:W-:Y:S04]  /*53960*/  STL [R1+0x258], R7 ;  /* 0x0002580701007387 */ /* 0x000fe80000100800 */
[----:B------:R0:W-:Y:S04]  /*53970*/  STL [R1+0x21b0], R76 ;  /* 0x0021b04c01007387 */ /* 0x0001e80000100800 */
[----:B------:R1:W-:Y:S04]  /*53980*/  STL [R1+0x254], R4 ;  /* 0x0002540401007387 */ /* 0x0003e80000100800 */
[----:B0-----:R-:W3:Y:S01]  /*53990*/  LDL.LU R76, [R1+0x21c] ;  /* 0x00021c00014c7983 */ /* 0x001ee20000300800 */
[----:B-1----:R-:W0:Y:S01]  /*539a0*/  LDTM.x64 R4, tmem[UR4+0xc0] ;  /* 0x0000c004000479ee */ /* 0x002e220008340000 */
[----:B--2---:R-:W-:-:S02]  /*539b0*/  F2FP.BF16.F32.PACK_AB R82, R73, R71 ;  /* 0x000000474952723e */ /* 0x004fc400000010ff */
[----:B------:R-:W2:Y:S04]  /*539c0*/  LDL.LU R73, [R1+0x2344] ;  /* 0x0023440001497983 */ /* 0x000ea80000300800 */
[----:B------:R-:W2:Y:S04]  /*539d0*/  LDL.LU R71, [R1+0x2340] ;  /* 0x0023400001477983 */ /* 0x000ea80000300800 */
[----:B------:R1:W-:Y:S04]  /*539e0*/  STL [R1+0x250], R82 ;  /* 0x0002505201007387 */ /* 0x0003e80000100800 */
[----:B-1----:R1:W3:Y:S02]  /*539f0*/  LDL.LU R82, [R1+0x233c] ;  /* 0x00233c0001527983 */ /* 0x0022e40000300800 */
[----:B---3--:R-:W-:-:S02]  /*53a00*/  F2FP.BF16.F32.PACK_AB R82, R84, R70 ;  /* 0x000000465452723e */ /* 0x008fc400000010ff */
[----:B------:R-:W3:Y:S04]  /*53a10*/  LDL.LU R84, [R1+0x2338] ;  /* 0x0023380001547983 */ /* 0x000ee80000300800 */
        /* <DEDUP_REMOVED lines=12> */
[----:B0-----:R-:W3:Y:S01]  /*53ae0*/  LDL.LU R82, [R1+0x200] ;  /* 0x0002000001527983 */ /* 0x001ee20000300800 */
[----:B--2---:R-:W-:-:S03]  /*53af0*/  F2FP.BF16.F32.PACK_AB R75, R2, R3 ;  /* 0x00000003024b723e */ /* 0x004fc600000010ff */
[----:B------:R-:W4:Y:S04]  /*53b00*/  LDL.LU R2, [R1+0x2318] ;  /* 0x0023180001027983 */ /* 0x000f280000300800 */
[----:B------:R1:W2:Y:S04]  /*53b10*/  LDL.LU R3, [R1+0x2314] ;  /* 0x0023140001037983 */ /* 0x0002a80000300800 */
[----:B------:R0:W-:Y:S04]  /*53b20*/  STL [R1+0x240], R75 ;  /* 0x0002404b01007387 */ /* 0x0001e80000100800 */
[----:B0-----:R1:W4:Y:S02]  /*53b30*/  LDL.LU R75, [R1+0x2310] ;  /* 0x00231000014b7983 */ /* 0x0013240000300800 */
[----:B----4-:R-:W-:-:S02]  /*53b40*/  F2FP.BF16.F32.PACK_AB R75, R2, R92 ;  /* 0x0000005c024b723e */ /* 0x010fc400000010ff */
[----:B------:R1:W4:Y:S04]  /*53b50*/  LDL.LU R2, [R1+0x230c] ;  /* 0x00230c0001027983 */ /* 0x0003280000300800 */
[----:B------:R1:W2:Y:S04]  /*53b60*/  LDL.LU R92, [R1+0x2308] ;  /* 0x00230800015c7983 */ /* 0x0002a80000300800 */
[----:B------:R0:W-:Y:S04]  /*53b70*/  STL [R1+0x23c], R75 ;  /* 0x00023c4b01007387 */ /* 0x0001e80000100800 */
[----:B0-----:R1:W2:Y:S02]  /*53b80*/  LDL.LU R75, [R1+0x2304] ;  /* 0x00230400014b7983 */ /* 0x0012a40000300800 */
[----:B--2---:R-:W-:-:S02]  /*53b90*/  F2FP.BF16.F32.PACK_AB R75, R90, R88 ;  /* 0x000000585a4b723e */ /* 0x004fc400000010ff */
[----:B------:R1:W2:Y:S04]  /*53ba0*/  LDL.LU R90, [R1+0x2300] ;  /* 0x00230000015a7983 */ /* 0x0002a80000300800 */
[----:B------:R1:W3:Y:S04]  /*53bb0*/  LDL.LU R88, [R1+0x22fc] ;  /* 0x0022fc0001587983 */ /* 0x0002e80000300800 */
[----:B------:R0:W-:Y:S04]  /*53bc0*/  STL [R1+0x238], R75 ;  /* 0x0002384b01007387 */ /* 0x0001e80000100800 */
[----:B0-----:R1:W2:Y:S02]  /*53bd0*/  LDL.LU R75, [R1+0x22f8] ;  /* 0x0022f800014b7983 */ /* 0x0012a40000300800 */
[----:B--2---:R-:W-:-:S02]  /*53be0*/  F2FP.BF16.F32.PACK_AB R75, R85, R83 ;  /* 0x00000053554b723e */ /* 0x004fc400000010ff */
[----:B------:R1:W2:Y:S04]  /*53bf0*/  LDL.LU R85, [R1+0x22f4] ;  /* 0x0022f40001557983 */ /* 0x0002a80000300800 */
[----:B------:R1:W2:Y:S04]  /*53c00*/  LDL.LU R83, [R1+0x22f0] ;  /* 0x0022f00001537983 */ /* 0x0002a80000300800 */
[----:B------:R0:W-:Y:S01]  /*53c10*/  STL [R1+0x234], R75 ;  /* 0x0002344b01007387 */ /* 0x0001e20000100800 */
[----:B------:R-:W-:-:S03]  /*53c20*/  F2FP.BF16.F32.PACK_AB R90, R70, R0 ;  /* 0x00000000465a723e */ /* 0x000fc600000010ff */
[----:B0-----:R1:W3:Y:S01]  /*53c30*/  LDL.LU R75, [R1+0x22ec] ;  /* 0x0022ec00014b7983 */ /* 0x0012e20000300800 */
[----:B--2---:R-:W-:-:S03]  /*53c40*/  F2FP.BF16.F32.PACK_AB R83, R68, R69 ;  /* 0x000000454453723e */ /* 0x004fc600000010ff */
[----:B------:R-:W2:Y:S04]  /*53c50*/  LDL.LU R68, [R1+0x22e8] ;  /* 0x0022e80001447983 */ /* 0x000ea80000300800 */
[----:B------:R-:W2:Y:S04]  /*53c60*/  LDL.LU R69, [R1+0x22e4] ;  /* 0x0022e40001457983 */ /* 0x000ea80000300800 */
[----:B------:R0:W-:Y:S04]  /*53c70*/  STL [R1+0x230], R83 ;  /* 0x0002305301007387 */ /* 0x0001e80000100800 */
[----:B0-----:R-:W2:Y:S04]  /*53c80*/  LDL.LU R83, [R1+0x1fc] ;  /* 0x0001fc0001537983 */ /* 0x001ea80000300800 */
[----:B------:R-:W2:Y:S04]  /*53c90*/  LDL.LU R70, [R1+0x22e0] ;  /* 0x0022e00001467983 */ /* 0x000ea80000300800 */
[----:B------:R-:W2:Y:S01]  /*53ca0*/  LDL.LU R0, [R1+0x22dc] ;  /* 0x0022dc0001007983 */ /* 0x000ea20000300800 */
[----:B------:R-:W-:-:S02]  /*53cb0*/  F2FP.BF16.F32.PACK_AB R92, R71, R72 ;  /* 0x00000048475c723e */ /* 0x000fc400000010ff */
[----:B---3--:R-:W-:Y:S02]  /*53cc0*/  F2FP.BF16.F32.PACK_AB R75, R73, R74 ;  /* 0x0000004a494b723e */ /* 0x008fe400000010ff */
[----:B----4-:R-:W-:Y:S02]  /*53cd0*/  F2FP.BF16.F32.PACK_AB R2, R93, R76 ;  /* 0x0000004c5d02723e */ /* 0x010fe400000010ff */
[----:B--2---:R-:W-:Y:S02]  /*53ce0*/  F2FP.BF16.F32.PACK_AB R88, R84, R0 ;  /* 0x000000005458723e */ /* 0x004fe400000010ff */
[----:B------:R-:W2:Y:S04]  /*53cf0*/  LDL R0, [R1+0x568] ;  /* 0x0005680001007983 */ /* 0x000ea80000100800 */
[----:B------:R-:W-:Y:S04]  /*53d00*/  STL [R1+0x22c], R90 ;  /* 0x00022c5a01007387 */ /* 0x000fe80000100800 */
[----:B------:R-:W3:Y:S04]  /*53d10*/  LDL.LU R84, [R1+0x1f8] ;  /* 0x0001f80001547983 */ /* 0x000ee80000300800 */
[----:B------:R0:W-:Y:S04]  /*53d20*/  STL [R1+0x228], R88 ;  /* 0x0002285801007387 */ /* 0x0001e80000100800 */
[----:B0-----:R-:W4:Y:S04]  /*53d30*/  LDL.LU R88, [R1+0x1f4] ;  /* 0x0001f40001587983 */ /* 0x001f280000300800 */
[----:B------:R-:W2:Y:S04]  /*53d40*/  LDL.LU R90, [R1+0x1ec] ;  /* 0x0001ec00015a7983 */ /* 0x000ea80000300800 */
[----:B------:R-:W2:Y:S04]  /*53d50*/  LDL.LU R71, [R1+0x22d8] ;  /* 0x0022d80001477983 */ /* 0x000ea80000300800 */
[----:B------:R-:W2:Y:S04]  /*53d60*/  LDL.LU R72, [R1+0x22d4] ;  /* 0x0022d40001487983 */ /* 0x000ea80000300800 */
[----:B------:R0:W-:Y:S04]  /*53d70*/  STL [R1+0x224], R92 ;  /* 0x0002245c01007387 */ /* 0x0001e80000100800 */
[----:B0-----:R-:W2:Y:S04]  /*53d80*/  LDL.LU R92, [R1+0x1e8] ;  /* 0x0001e800015c7983 */ /* 0x001ea80000300800 */
[----:B------:R-:W2:Y:S04]  /*53d90*/  LDL.LU R73, [R1+0x22d0] ;  /* 0x0022d00001497983 */ /* 0x000ea80000300800 */
[----:B------:R-:W2:Y:S04]  /*53da0*/  LDL.LU R74, [R1+0x22cc] ;  /* 0x0022cc00014a7983 */ /* 0x000ea80000300800 */
[----:B------:R0:W-:Y:S04]  /*53db0*/  STL [R1+0x220], R75 ;  /* 0x0002204b01007387 */ /* 0x0001e80000100800 */
[----:B0-----:R-:W2:Y:S04]  /*53dc0*/  LDL.LU R75, [R1+0x22c8] ;  /* 0x0022c800014b7983 */ /* 0x001ea80000300800 */
[----:B------:R-:W2:Y:S04]  /*53dd0*/  LDL.LU R93, [R1+0x22c4] ;  /* 0x0022c400015d7983 */ /* 0x000ea80000300800 */
[----:B------:R-:W3:Y:S04]  /*53de0*/  LDL.LU R76, [R1+0x1dc] ;  /* 0x0001dc00014c7983 */ /* 0x000ee80000300800 */
[----:B------:R0:W-:Y:S04]  /*53df0*/  STL [R1+0x21c], R2 ;  /* 0x00021c0201007387 */ /* 0x0001e80000100800 */
[----:B0-----:R-:W3:Y:S01]  /*53e00*/  LDL.LU R2, [R1+0x1d8] ;  /* 0x0001d80001027983 */ /* 0x001ee20000300800 */
[----:B--2---:R-:W-:-:S03]  /*53e10*/  F2FP.BF16.F32.PACK_AB R3, R78, R93 ;  /* 0x0000005d4e03723e */ /* 0x004fc600000010ff */
[----:B------:R-:W2:Y:S04]  /*53e20*/  LDL.LU R78, [R1+0x22c0] ;  /* 0x0022c000014e7983 */ /* 0x000ea80000300800 */
[----:B------:R1:W2:Y:S04]  /*53e30*/  LDL.LU R93, [R1+0x22bc] ;  /* 0x0022bc00015d7983 */ /* 0x0002a80000300800 */
[----:B------:R0:W-:Y:S04]  /*53e40*/  STL [R1+0x218], R3 ;  /* 0x0002180301007387 */ /* 0x0001e80000100800 */
[----:B0-----:R-:W3:Y:S01]  /*53e50*/  LDL.LU R3, [R1+0x1d4] ;  /* 0x0001d40001037983 */ /* 0x001ee20000300800 */
[----:B--2---:R-:W-:-:S03]  /*53e60*/  F2FP.BF16.F32.PACK_AB R93, R79, R91 ;  /* 0x0000005b4f5d723e */ /* 0x004fc600000010ff */
[----:B------:R-:W2:Y:S04]  /*53e70*/  LDL.LU R79, [R1+0x22b8] ;  /* 0x0022b800014f7983 */ /* 0x000ea80000300800 */
[----:B------:R-:W2:Y:S04]  /*53e80*/  LDL.LU R91, [R1+0x22b4] ;  /* 0x0022b400015b7983 */ /* 0x000ea80000300800 */
[----:B------:R0:W-:Y:S04]  /*53e90*/  STL [R1+0x214], R93 ;  /* 0x0002145d01007387 */ /* 0x0001e80000100800 */
[----:B0-----:R1:W2:Y:S02]  /*53ea0*/  LDL.LU R93, [R1+0x22b0] ;  /* 0x0022b000015d7983 */ /* 0x0012a40000300800 */
[----:B--2---:R-:W-:-:S02]  /*53eb0*/  F2FP.BF16.F32.PACK_AB R93, R89, R91 ;  /* 0x0000005b595d723e */ /* 0x004fc400000010ff */
[----:B------:R-:W2:Y:S04]  /*53ec0*/  LDL.LU R89, [R1+0x22ac] ;  /* 0x0022ac0001597983 */ /* 0x000ea80000300800 */
[----:B------:R1:W2:Y:S04]  /*53ed0*/  LDL.LU R91, [R1+0x22a8] ;  /* 0x0022a800015b7983 */ /* 0x0002a80000300800 */
[----:B------:R-:W-:Y:S01]  /*53ee0*/  STL [R1+0x21ac], R93 ;  /* 0x0021ac5d01007387 */ /* 0x000fe20000100800 */
[----:B--2---:R-:W-:-:S03]  /*53ef0*/  F2FP.BF16.F32.PACK_AB R91, R87, R89 ;  /* 0x00000059575b723e */ /* 0x004fc600000010ff */
[----:B------:R-:W2:Y:S04]  /*53f00*/  LDL.LU R87, [R1+0x22a4] ;  /* 0x0022a40001577983 */ /* 0x000ea80000300800 */
[----:B------:R1:W2:Y:S04]  /*53f10*/  LDL.LU R89, [R1+0x22a0] ;  /* 0x0022a00001597983 */ /* 0x0002a80000300800 */
[----:B------:R0:W-:Y:S04]  /*53f20*/  STL [R1+0x21b4], R91 ;  /* 0x0021b45b01007387 */ /* 0x0001e80000100800 */
[----:B0-----:R-:W3:Y:S01]  /*53f30*/  LDL.LU R91, [R1+0x1e4] ;  /* 0x0001e400015b7983 */ /* 0x001ee20000300800 */
[----:B------:R-:W-:Y:S01]  /*53f40*/  VIADD R0, R0, 0x7f ;  /* 0x0000007f00007836 */ /* 0x000fe20000000000 */
[----:B--2---:R-:W-:-:S02]  /*53f50*/  F2FP.BF16.F32.PACK_AB R89, R86, R87 ;  /* 0x000000575659723e */ /* 0x004fc400000010ff */
[----:B------:R-:W2:Y:S04]  /*53f60*/  LDL.LU R86, [R1+0x229c] ;  /* 0x00229c0001567983 */ /* 0x000ea80000300800 */
[----:B------:R1:W2:Y:S04]  /*53f70*/  LDL.LU R87, [R1+0x2298] ;  /* 0x0022980001577983 */ /* 0x0002a80000300800 */
[----:B------:R0:W-:Y:S01]  /*53f80*/  STL [R1+0x21b8], R89 ;  /* 0x0021b85901007387 */ /* 0x0001e20000100800 */
[----:B--2---:R-:W-:-:S03]  /*53f90*/  F2FP.BF16.F32.PACK_AB R87, R80, R86 ;  /* 0x000000565057723e */ /* 0x004fc600000010ff */
[----:B------:R-:W2:Y:S04]  /*53fa0*/  LDL.LU R80, [R1+0x2294] ;  /* 0x0022940001507983 */ /* 0x000ea80000300800 */
[----:B------:R1:W2:Y:S04]  /*53fb0*/  LDL.LU R86, [R1+0x2290] ;  /* 0x0022900001567983 */ /* 0x0002a80000300800 */
[----:B------:R-:W-:Y:S01]  /*53fc0*/  STL [R1+0x21bc], R87 ;  /* 0x0021bc5701007387 */ /* 0x000fe20000100800 */
[----:B------:R-:W-:Y:S02]  /*53fd0*/  ISETP.GE.AND P0, PT, R0, R77, PT ;  /* 0x0000004d0000720c */ /* 0x000fe40003f06270 */
[----:B0-----:R-:W-:-:S02]  /*53fe0*/  F2FP.BF16.F32.PACK_AB R89, R67, R83 ;  /* 0x000000534359723e */ /* 0x001fc400000010ff */
[----:B--2---:R-:W-:Y:S02]  /*53ff0*/  F2FP.BF16.F32.PACK_AB R86, R81, R82 ;  /* 0x000000525156723e */ /* 0x004fe400000010ff */
[----:B------:R-:W2:Y:S04]  /*54000*/  LDL.LU R81, [R1+0x228c] ;  /* 0x00228c0001517983 */ /* 0x000ea80000300800 */
[----:B------:R-:W2:Y:S04]  /*54010*/  LDL.LU R82, [R1+0x2288] ;  /* 0x0022880001527983 */ /* 0x000ea80000300800 */
[----:B------:R0:W-:Y:S04]  /*54020*/  STL [R1+0x21c4], R86 ;  /* 0x0021c45601007387 */ /* 0x0001e80000100800 */
[----:B0-----:R-:W2:Y:S04]  /*54030*/  LDL.LU R86, [R1+0x1d0] ;  /* 0x0001d00001567983 */ /* 0x001ea80000300800 */
[----:B------:R0:W-:Y:S04]  /*54040*/  STL [R1+0x2218], R77 ;  /* 0x0022184d01007387 */ /* 0x0001e80000100800 */
[----:B0-----:R-:W2:Y:S04]  /*54050*/  LDL.LU R77, [R1+0x1e0] ;  /* 0x0001e000014d7983 */ /* 0x001ea80000300800 */
[----:B------:R-:W2:Y:S04]  /*54060*/  LDL.LU R83, [R1+0x2284] ;  /* 0x0022840001537983 */ /* 0x000ea80000300800 */
[----:B------:R-:W2:Y:S01]  /*54070*/  LDL.LU R67, [R1+0x1f0] ;  /* 0x0001f00001437983 */ /* 0x000ea20000300800 */
[----:B---3--:R-:W-:-:S02]  /*54080*/  F2FP.BF16.F32.PACK_AB R85, R66, R84 ;  /* 0x000000544255723e */ /* 0x008fc400000010ff */
[----:B----4-:R-:W-:Y:S01]  /*54090*/  F2FP.BF16.F32.PACK_AB R66, R65, R88 ;  /* 0x000000584142723e */ /* 0x010fe200000010ff */
[----:B------:R0:W-:Y:S04]  /*540a0*/  STL [R1+0x3e8], R89 ;  /* 0x0003e85901007387 */ /* 0x0001e80000100800 */
[----:B0-----:R-:W3:Y:S04]  /*540b0*/  LDL.LU R89, [R1+0x1cc] ;  /* 0x0001cc0001597983 */ /* 0x001ee80000300800 */
[----:B------:R-:W4:Y:S04]  /*540c0*/  LDL.LU R84, [R1+0x2280] ;  /* 0x0022800001547983 */ /* 0x000f280000300800 */
[----:B------:R0:W-:Y:S04]  /*540d0*/  STL [R1+0x3e4], R85 ;  /* 0x0003e45501007387 */ /* 0x0001e80000100800 */
[----:B0-----:R-:W3:Y:S04]  /*540e0*/  LDL.LU R85, [R1+0x227c] ;  /* 0x00227c0001557983 */ /* 0x001ee80000300800 */
[----:B------:R-:W3:Y:S04]  /*540f0*/  LDL.LU R88, [R1+0x2278] ;  /* 0x0022780001587983 */ /* 0x000ee80000300800 */
[----:B------:R-:W-:Y:S01]  /*54100*/  STL [R1+0x3e0], R66 ;  /* 0x0003e04201007387 */ /* 0x000fe20000100800 */
[----:B------:R-:W-:-:S02]  /*54110*/  F2FP.BF16.F32.PACK_AB R57, R57, R3 ;  /* 0x000000033939723e */ /* 0x000fc400000010ff */
[----:B--2---:R-:W-:Y:S02]  /*54120*/  F2FP.BF16.F32.PACK_AB R65, R64, R67 ;  /* 0x000000434041723e */ /* 0x004fe400000010ff */
[----:B------:R-:W-:Y:S02]  /*54130*/  F2FP.BF16.F32.PACK_AB R64, R63, R90 ;  /* 0x0000005a3f40723e */ /* 0x000fe400000010ff */
[----:B------:R-:W2:Y:S01]  /*54140*/  LDL.LU R90, [R1+0x1c8] ;  /* 0x0001c800015a7983 */ /* 0x000ea20000300800 */
[----:B------:R-:W-:-:S03]  /*54150*/  F2FP.BF16.F32.PACK_AB R63, R62, R92 ;  /* 0x0000005c3e3f723e */ /* 0x000fc600000010ff */
[----:B------:R-:W-:Y:S01]  /*54160*/  STL [R1+0x3dc], R65 ;  /* 0x0003dc4101007387 */ /* 0x000fe20000100800 */
[----:B------:R-:W-:-:S03]  /*54170*/  F2FP.BF16.F32.PACK_AB R62, R61, R91 ;  /* 0x0000005b3d3e723e */ /* 0x000fc600000010ff */
[----:B------:R-:W-:Y:S01]  /*54180*/  STL [R1+0x3d8], R64 ;  /* 0x0003d84001007387 */ /* 0x000fe20000100800 */
[----:B------:R-:W-:-:S03]  /*54190*/  F2FP.BF16.F32.PACK_AB R61, R60, R77 ;  /* 0x0000004d3c3d723e */ /* 0x000fc600000010ff */
[----:B------:R-:W4:Y:S01]  /*541a0*/  LDL.LU R92, [R1+0x1c4] ;  /* 0x0001c400015c7983 */ /* 0x000f220000300800 */
[----:B------:R-:W-:-:S03]  /*541b0*/  F2FP.BF16.F32.PACK_AB R60, R59, R76 ;  /* 0x0000004c3b3c723e */ /* 0x000fc600000010ff */
[----:B------:R-:W-:Y:S01]  /*541c0*/  STL [R1+0x3d4], R63 ;  /* 0x0003d43f01007387 */ /* 0x000fe20000100800 */
[----:B------:R-:W-:-:S03]  /*541d0*/  F2FP.BF16.F32.PACK_AB R59, R58, R2 ;  /* 0x000000023a3b723e */ /* 0x000fc600000010ff */
[----:B------:R-:W4:Y:S04]  /*541e0*/  LDL.LU R91, [R1+0x1c0] ;  /* 0x0001c000015b7983 */ /* 0x000f280000300800 */
[----:B------:R-:W-:Y:S04]  /*541f0*/  STL [R1+0x3d0], R62 ;  /* 0x0003d03e01007387 */ /* 0x000fe80000100800 */
[----:B------:R-:W-:Y:S04]  /*54200*/  STL [R1+0x3cc], R61 ;  /* 0x0003cc3d01007387 */ /* 0x000fe80000100800 */
[----:B------:R-:W4:Y:S04]  /*54210*/  LDL.LU R2, [R1+0x1bc] ;  /* 0x0001bc0001027983 */ /* 0x000f280000300800 */
[----:B------:R-:W-:Y:S04]  /*54220*/  STL [R1+0x3c8], R60 ;  /* 0x0003c83c01007387 */ /* 0x000fe80000100800 */
[----:B------:R-:W-:Y:S04]  /*54230*/  STL [R1+0x3c4], R59 ;  /* 0x0003c43b01007387 */ /* 0x000fe80000100800 */
[----:B------:R-:W4:Y:S01]  /*54240*/  LDL.LU R3, [R1+0x1b8] ;  /* 0x0001b80001037983 */ /* 0x000f220000300800 */
[----:B------:R-:W-:-:S03]  /*54250*/  F2FP.BF16.F32.PACK_AB R58, R56, R86 ;  /* 0x00000056383a723e */ /* 0x000fc600000010ff */
[----:B------:R-:W4:Y:S04]  /*54260*/  LDL.LU R76, [R1+0x1ac] ;  /* 0x0001ac00014c7983 */ /* 0x000f280000300800 */
[----:B------:R0:W-:Y:S04]  /*54270*/  STL [R1+0x3c0], R57 ;  /* 0x0003c03901007387 */ /* 0x0001e80000100800 */
[----:B------:R-:W4:Y:S04]  /*54280*/  LDL.LU R56, [R1+0x19c] ;  /* 0x00019c0001387983 */ /* 0x000f280000300800 */
[----:B0-----:R-:W4:Y:S04]  /*54290*/  LDL.LU R57, [R1+0x198] ;  /* 0x0001980001397983 */ /* 0x001f280000300800 */
[----:B------:R0:W-:Y:S01]  /*542a0*/  STL [R1+0x3bc], R58 ;  /* 0x0003bc3a01007387 */ /* 0x0001e20000100800 */
[----:B---3--:R-:W-:-:S03]  /*542b0*/  F2FP.BF16.F32.PACK_AB R87, R55, R89 ;  /* 0x000000593757723e */ /* 0x008fc600000010ff */
        /* <DEDUP_REMOVED lines=13> */
[----:B------:R0:W-:Y:S04]  /*54390*/  STL [R1+0x3b8], R87 ;  /* 0x0003b85701007387 */ /* 0x0001e80000100800 */
[----:B0-----:R-:W3:Y:S04]  /*543a0*/  LDL.LU R87, [R1+0x160] ;  /* 0x0001600001577983 */ /* 0x001ee80000300800 */
[----:B------:R-:W3:Y:S01]  /*543b0*/  LDL.LU R89, [R1+0x15c] ;  /* 0x00015c0001597983 */ /* 0x000ee20000300800 */
[----:B--2---:R-:W-:-:S03]  /*543c0*/  F2FP.BF16.F32.PACK_AB R54, R54, R90 ;  /* 0x0000005a3636723e */ /* 0x004fc600000010ff */
[----:B------:R-:W2:Y:S04]  /*543d0*/  LDL.LU R90, [R1+0x2274] ;  /* 0x00227400015a7983 */ /* 0x000ea80000300800 */
[----:B------:R0:W-:Y:S01]  /*543e0*/  STL [R1+0x3b4], R54 ;  /* 0x0003b43601007387 */ /* 0x0001e20000100800 */
[----:B----4-:R-:W-:-:S03]  /*543f0*/  F2FP.BF16.F32.PACK_AB R53, R53, R92 ;  /* 0x0000005c3535723e */ /* 0x010fc600000010ff */
[----:B0-----:R-:W4:Y:S01]  /*54400*/  LDL.LU R54, [R1+0x1a4] ;  /* 0x0001a40001367983 */ /* 0x001f220000300800 */
[----:B------:R-:W-:-:S03]  /*54410*/  F2FP.BF16.F32.PACK_AB R93, R52, R91 ;  /* 0x0000005b345d723e */ /* 0x000fc600000010ff */
[----:B------:R-:W2:Y:S04]  /*54420*/  LDL.LU R92, [R1+0x2270] ;  /* 0x00227000015c7983 */ /* 0x000ea80000300800 */
[----:B------:R0:W-:Y:S01]  /*54430*/  STL [R1+0x3b0], R53 ;  /* 0x0003b03501007387 */ /* 0x0001e20000100800 */
[----:B------:R-:W-:-:S03]  /*54440*/  F2FP.BF16.F32.PACK_AB R51, R51, R2 ;  /* 0x000000023333723e */ /* 0x000fc600000010ff */
[----:B0-----:R-:W2:Y:S04]  /*54450*/  LDL.LU R53, [R1+0x1a8] ;  /* 0x0001a80001357983 */ /* 0x001ea80000300800 */
[----:B------:R-:W2:Y:S04]  /*54460*/  LDL.LU R52, [R1+0x1b0] ;  /* 0x0001b00001347983 */ /* 0x000ea80000300800 */
[----:B------:R-:W2:Y:S04]  /*54470*/  LDL.LU R91, [R1+0x158] ;  /* 0x00015800015b7983 */ /* 0x000ea80000300800 */
[----:B------:R0:W-:Y:S04]  /*54480*/  STL [R1+0x3ac], R93 ;  /* 0x0003ac5d01007387 */ /* 0x0001e80000100800 */
[----:B0-----:R-:W2:Y:S04]  /*54490*/  LDL.LU R93, [R1+0x154] ;  /* 0x00015400015d7983 */ /* 0x001ea80000300800 */
[----:B------:R-:W2:Y:S04]  /*544a0*/  LDL.LU R2, [R1+0x226c] ;  /* 0x00226c0001027983 */ /* 0x000ea80000300800 */
[----:B------:R0:W-:Y:S04]  /*544b0*/  STL [R1+0x3a8], R51 ;  /* 0x0003a83301007387 */ /* 0x0001e80000100800 */
[----:B0-----:R-:W2:Y:S01]  /*544c0*/  LDL.LU R51, [R1+0x1b4] ;  /* 0x0001b40001337983 */ /* 0x001ea20000300800 */
[----:B------:R-:W-:-:S03]  /*544d0*/  F2FP.BF16.F32.PACK_AB R50, R50, R3 ;  /* 0x000000033232723e */ /* 0x000fc600000010ff */
[----:B------:R-:W2:Y:S01]  /*544e0*/  LDL.LU R3, [R1+0x2268] ;  /* 0x0022680001037983 */ /* 0x000ea20000300800 */
[----:B------:R-:W-:-:S03]  /*544f0*/  F2FP.BF16.F32.PACK_AB R47, R47, R76 ;  /* 0x0000004c2f2f723e */ /* 0x000fc600000010ff */
[----:B------:R-:W-:Y:S01]  /*54500*/  STL [R1+0x3a4], R50 ;  /* 0x0003a43201007387 */ /* 0x000fe20000100800 */
[----:B------:R-:W-:Y:S02]  /*54510*/  F2FP.BF16.F32.PACK_AB R43, R43, R56 ;  /* 0x000000382b2b723e */ /* 0x000fe400000010ff */
[----:B------:R-:W-:Y:S02]  /*54520*/  F2FP.BF16.F32.PACK_AB R42, R42, R57 ;  /* 0x000000392a2a723e */ /* 0x000fe400000010ff */
[----:B---3--:R-:W-:Y:S02]  /*54530*/  F2FP.BF16.F32.PACK_AB R41, R41, R58 ;  /* 0x0000003a2929723e */ /* 0x008fe400000010ff */
[----:B------:R-:W-:Y:S02]  /*54540*/  F2FP.BF16.F32.PACK_AB R40, R40, R59 ;  /* 0x0000003b2828723e */ /* 0x000fe400000010ff */
[----:B------:R-:W-:Y:S02]  /*54550*/  F2FP.BF16.F32.PACK_AB R39, R39, R60 ;  /* 0x0000003c2727723e */ /* 0x000fe400000010ff */
[----:B------:R-:W-:-:S02]  /*54560*/  F2FP.BF16.F32.PACK_AB R38, R38, R61 ;  /* 0x0000003d2626723e */ /* 0x000fc400000010ff */
[----:B------:R-:W-:Y:S02]  /*54570*/  F2FP.BF16.F32.PACK_AB R37, R37, R62 ;  /* 0x0000003e2525723e */ /* 0x000fe400000010ff */
[----:B------:R-:W-:Y:S02]  /*54580*/  F2FP.BF16.F32.PACK_AB R36, R36, R63 ;  /* 0x0000003f2424723e */ /* 0x000fe400000010ff */
[----:B------:R-:W-:Y:S02]  /*54590*/  F2FP.BF16.F32.PACK_AB R35, R35, R64 ;  /* 0x000000402323723e */ /* 0x000fe400000010ff */
[----:B------:R-:W-:Y:S02]  /*545a0*/  F2FP.BF16.F32.PACK_AB R34, R34, R65 ;  /* 0x000000412222723e */ /* 0x000fe400000010ff */
[----:B------:R-:W-:Y:S02]  /*545b0*/  F2FP.BF16.F32.PACK_AB R33, R33, R66 ;  /* 0x000000422121723e */ /* 0x000fe400000010ff */
[----:B------:R-:W-:-:S02]  /*545c0*/  F2FP.BF16.F32.PACK_AB R44, R44, R55 ;  /* 0x000000372c2c723e */ /* 0x000fc400000010ff */
[----:B------:R-:W-:Y:S02]  /*545d0*/  F2FP.BF16.F32.PACK_AB R32, R32, R67 ;  /* 0x000000432020723e */ /* 0x000fe400000010ff */
[----:B----4-:R-:W-:Y:S02]  /*545e0*/  F2FP.BF16.F32.PACK_AB R45, R45, R54 ;  /* 0x000000362d2d723e */ /* 0x010fe400000010ff */
[----:B--2---:R-:W-:Y:S02]  /*545f0*/  F2FP.BF16.F32.PACK_AB R46, R46, R53 ;  /* 0x000000352e2e723e */ /* 0x004fe400000010ff */
[----:B------:R-:W-:Y:S02]  /*54600*/  F2FP.BF16.F32.PACK_AB R48, R48, R52 ;  /* 0x000000343030723e */ /* 0x000fe400000010ff */
[----:B------:R-:W-:-:S05]  /*54610*/  F2FP.BF16.F32.PACK_AB R49, R49, R51 ;  /* 0x000000333131723e */ /* 0x000fca00000010ff */
[----:B------:R-:W-:Y:S04]  /*54620*/  STL [R1+0x3a0], R49 ;  /* 0x0003a03101007387 */ /* 0x000fe80000100800 */
[----:B------:R-:W2:Y:S01]  /*54630*/  LDL.LU R76, [R1+0x14c] ;  /* 0x00014c00014c7983 */ /* 0x000ea20000300800 */
[----:B------:R-:W-:Y:S02]  /*54640*/  F2FP.BF16.F32.PACK_AB R30, R30, R3 ;  /* 0x000000031e1e723e */ /* 0x000fe400000010ff */
[----:B------:R-:W-:Y:S01]  /*54650*/  F2FP.BF16.F32.PACK_AB R31, R31, R77 ;  /* 0x0000004d1f1f723e */ /* 0x000fe200000010ff */
        /* <DEDUP_REMOVED lines=17> */
[----:B------:R1:W3:Y:S01]  /*54770*/  LDL.LU R3, [R1+0x2264] ;  /* 0x0022640001037983 */ /* 0x0002e20000300800 */
[----:B------:R-:W-:-:S02]  /*54780*/  F2FP.BF16.F32.PACK_AB R29, R29, R86 ;  /* 0x000000561d1d723e */ /* 0x000fc400000010ff */
[----:B------:R-:W-:Y:S01]  /*54790*/  F2FP.BF16.F32.PACK_AB R28, R28, R87 ;  /* 0x000000571c1c723e */ /* 0x000fe200000010ff */
[----:B------:R-:W-:Y:S01]  /*547a0*/  STL [R1+0x358], R31 ;  /* 0x0003581f01007387 */ /* 0x000fe20000100800 */
[----:B------:R-:W-:-:S03]  /*547b0*/  F2FP.BF16.F32.PACK_AB R27, R27, R89 ;  /* 0x000000591b1b723e */ /* 0x000fc600000010ff */
[----:B------:R0:W-:Y:S04]  /*547c0*/  STL [R1+0x354], R30 ;  /* 0x0003541e01007387 */ /* 0x0001e80000100800 */
[----:B------:R4:W-:Y:S04]  /*547d0*/  STL [R1+0x350], R29 ;  /* 0x0003501d01007387 */ /* 0x0009e80000100800 */
[----:B0-----:R-:W3:Y:S04]  /*547e0*/  LDL R30, [R1+0xeb0] ;  /* 0x000eb000011e7983 */ /* 0x001ee80000100800 */
[----:B------:R0:W-:Y:S04]  /*547f0*/  STL [R1+0x34c], R28 ;  /* 0x00034c1c01007387 */ /* 0x0001e80000100800 */
[----:B----4-:R-:W4:Y:S04]  /*54800*/  LDL R29, [R1+0xebc] ;  /* 0x000ebc00011d7983 */ /* 0x010f280000100800 */
[----:B------:R-:W-:Y:S04]  /*54810*/  STL [R1+0x348], R27 ;  /* 0x0003481b01007387 */ /* 0x000fe80000100800 */
[----:B0-----:R-:W4:Y:S01]  /*54820*/  LDL R28, [R1+0xeb8] ;  /* 0x000eb800011c7983 */ /* 0x001f220000100800 */
[----:B------:R-:W-:-:S02]  /*54830*/  F2FP.BF16.F32.PACK_AB R26, R26, R91 ;  /* 0x0000005b1a1a723e */ /* 0x000fc400000010ff */
[----:B------:R-:W-:Y:S02]  /*54840*/  F2FP.BF16.F32.PACK_AB R0, R24, R2 ;  /* 0x000000021800723e */ /* 0x000fe400000010ff */
[----:B------:R-:W-:Y:S01]  /*54850*/  F2FP.BF16.F32.PACK_AB R22, R22, R92 ;  /* 0x0000005c1616723e */ /* 0x000fe200000010ff */
[----:B------:R-:W-:Y:S01]  /*54860*/  STL [R1+0x344], R26 ;  /* 0x0003441a01007387 */ /* 0x000fe20000100800 */
[----:B------:R-:W-:Y:S01]  /*54870*/  F2FP.BF16.F32.PACK_AB R21, R21, R90 ;  /* 0x0000005a1515723e */ /* 0x000fe200000010ff */
[----:B------:R-:W0:Y:S01]  /*54880*/  LDC R24, c[0x0][0x398] ;  /* 0x0000e600ff187b82 */ /* 0x000e220000000800 */
[----:B------:R-:W-:Y:S02]  /*54890*/  F2FP.BF16.F32.PACK_AB R20, R20, R88 ;  /* 0x000000581414723e */ /* 0x000fe400000010ff */
[----:B------:R-:W-:Y:S02]  /*548a0*/  F2FP.BF16.F32.PACK_AB R19, R19, R85 ;  /* 0x000000551313723e */ /* 0x000fe400000010ff */
[----:B------:R-:W-:-:S02]  /*548b0*/  F2FP.BF16.F32.PACK_AB R18, R18, R84 ;  /* 0x000000541212723e */ /* 0x000fc400000010ff */
[----:B------:R-:W-:Y:S01]  /*548c0*/  F2FP.BF16.F32.PACK_AB R17, R17, R83 ;  /* 0x000000531111723e */ /* 0x000fe200000010ff */
[----:B------:R-:W0:Y:S01]  /*548d0*/  LDC R2, c[0x0][0x398] ;  /* 0x0000e600ff027b82 */ /* 0x000e220000000800 */
[----:B------:R-:W-:Y:S02]  /*548e0*/  F2FP.BF16.F32.PACK_AB R16, R16, R82 ;  /* 0x000000521010723e */ /* 0x000fe400000010ff */
[----:B--2---:R-:W-:Y:S02]  /*548f0*/  F2FP.BF16.F32.PACK_AB R23, R23, R76 ;  /* 0x0000004c1717723e */ /* 0x004fe400000010ff */
[----:B---3--:R-:W-:-:S05]  /*54900*/  F2FP.BF16.F32.PACK_AB R3, R25, R93 ;  /* 0x0000005d1903723e */ /* 0x008fca00000010ff */
[----:B------:R2:W-:Y:S04]  /*54910*/  STL [R1+0x340], R3 ;  /* 0x0003400301007387 */ /* 0x0005e80000100800 */
[----:B------:R3:W-:Y:S04]  /*54920*/  STL [R1+0x33c], R0 ;  /* 0x00033c0001007387 */ /* 0x0007e80000100800 */
[----:B------:R-:W-:Y:S04]  /*54930*/  STL [R1+0x338], R23 ;  /* 0x0003381701007387 */ /* 0x000fe80000100800 */
[----:B------:R-:W-:Y:S01]  /*54940*/  STL [R1+0x334], R22 ;  /* 0x0003341601007387 */ /* 0x000fe20000100800 */
[----:B--2---:R-:W4:Y:S03]  /*54950*/  LDC R3, c[0x0][0x398] ;  /* 0x0000e600ff037b82 */ /* 0x004f260000000800 */
[----:B------:R-:W-:Y:S04]  /*54960*/  STL [R1+0x330], R21 ;  /* 0x0003301501007387 */ /* 0x000fe80000100800 */
[----:B------:R-:W-:Y:S01]  /*54970*/  STL [R1+0x32c], R20 ;  /* 0x00032c1401007387 */ /* 0x000fe20000100800 */
[----:B------:R-:W-:Y:S01]  /*54980*/  F2FP.BF16.F32.PACK_AB R15, R15, R81 ;  /* 0x000000510f0f723e */ /* 0x000fe200000010ff */
[----:B---3--:R-:W2:Y:S02]  /*54990*/  LDC R0, c[0x0][0x398] ;  /* 0x0000e600ff007b82 */ /* 0x008ea40000000800 */
[----:B------:R-:W-:Y:S04]  /*549a0*/  STL [R1+0x324], R19 ;  /* 0x0003241301007387 */ /* 0x000fe80000100800 */
[----:B------:R-:W-:Y:S04]  /*549b0*/  STL [R1+0x31c], R18 ;  /* 0x00031c1201007387 */ /* 0x000fe80000100800 */
[----:B------:R-:W3:Y:S01]  /*549c0*/  LDL R93, [R1+0xeb4] ;  /* 0x000eb400015d7983 */ /* 0x000ee20000100800 */
[----:B------:R-:W-:-:S02]  /*549d0*/  F2FP.BF16.F32.PACK_AB R14, R14, R80 ;  /* 0x000000500e0e723e */ /* 0x000fc400000010ff */
[----:B------:R-:W-:Y:S01]  /*549e0*/  F2FP.BF16.F32.PACK_AB R13, R13, R79 ;  /* 0x0000004f0d0d723e */ /* 0x000fe200000010ff */
[----:B------:R-:W-:Y:S01]  /*549f0*/  STL [R1+0x314], R17 ;  /* 0x0003141101007387 */ /* 0x000fe20000100800 */
[----:B------:R-:W-:Y:S02]  /*54a00*/  F2FP.BF16.F32.PACK_AB R12, R12, R78 ;  /* 0x0000004e0c0c723e */ /* 0x000fe400000010ff */
[----:B------:R-:W-:Y:S01]  /*54a10*/  F2FP.BF16.F32.PACK_AB R11, R11, R75 ;  /* 0x0000004b0b0b723e */ /* 0x000fe200000010ff */
[----:B------:R-:W-:Y:S01]  /*54a20*/  STL [R1+0x30c], R16 ;  /* 0x00030c1001007387 */ /* 0x000fe20000100800 */
[----:B------:R-:W-:Y:S02]  /*54a30*/  F2FP.BF16.F32.PACK_AB R10, R10, R74 ;  /* 0x0000004a0a0a723e */ /* 0x000fe400000010ff */
[----:B------:R-:W-:Y:S01]  /*54a40*/  F2FP.BF16.F32.PACK_AB R9, R9, R73 ;  /* 0x000000490909723e */ /* 0x000fe200000010ff */
[----:B------:R-:W-:Y:S01]  /*54a50*/  STL [R1+0x304], R15 ;  /* 0x0003040f01007387 */ /* 0x000fe20000100800 */
[----:B------:R-:W-:-:S02]  /*54a60*/  F2FP.BF16.F32.PACK_AB R8, R8, R72 ;  /* 0x000000480808723e */ /* 0x000fc400000010ff */
[----:B------:R-:W-:Y:S01]  /*54a70*/  F2FP.BF16.F32.PACK_AB R7, R7, R71 ;  /* 0x000000470707723e */ /* 0x000fe200000010ff */
[----:B------:R-:W-:Y:S01]  /*54a80*/  STL [R1+0x2fc], R14 ;  /* 0x0002fc0e01007387 */ /* 0x000fe20000100800 */
[----:B------:R-:W-:Y:S02]  /*54a90*/  F2FP.BF16.F32.PACK_AB R6, R6, R70 ;  /* 0x000000460606723e */ /* 0x000fe400000010ff */
[----:B------:R-:W-:Y:S01]  /*54aa0*/  F2FP.BF16.F32.PACK_AB R5, R5, R69 ;  /* 0x000000450505723e */ /* 0x000fe200000010ff */
[----:B------:R-:W-:Y:S01]  /*54ab0*/  STL [R1+0x2f4], R13 ;  /* 0x0002f40d01007387 */ /* 0x000fe20000100800 */
[----:B------:R-:W-:Y:S02]  /*54ac0*/  F2FP.BF16.F32.PACK_AB R4, R4, R68 ;  /* 0x000000440404723e */ /* 0x000fe400000010ff */
[----:B0-----:R-:W-:Y:S01]  /*54ad0*/  ISETP.LT.AND P3, PT, R30, R24, !P0 ;  /* 0x000000181e00720c */ /* 0x001fe20004761270 */
[----:B------:R-:W-:Y:S01]  /*54ae0*/  STL [R1+0x2ec], R12 ;  /* 0x0002ec0c01007387 */ /* 0x000fe20000100800 */
[----:B----4-:R-:W-:-:S02]  /*54af0*/  ISETP.LT.AND P4, PT, R29, R3, !P0 ;  /* 0x000000031d00720c */ /* 0x010fc40004781270 */
[----:B------:R-:W-:Y:S01]  /*54b00*/  ISETP.LT.AND P5, PT, R28, R2, !P0 ;  /* 0x000000021c00720c */ /* 0x000fe200047a1270 */
        /* <DEDUP_REMOVED lines=9> */
[----:B--2---:R2:W-:Y:S01]  /*54ba0*/  STL [R1+0x21c8], R0 ;  /* 0x0021c80001007387 */ /* 0x0045e20000100800 */
[----:B0-----:R-:W0:Y:S02]  /*54bb0*/  LDTM.x64 R4, tmem[UR4+0x100] ;  /* 0x00010004000479ee */ /* 0x001e240008340000 */
[----:B0-----:R-:W-:-:S02]  /*54bc0*/  IMAD.MOV.U32 R72, RZ, RZ, R19 ;  /* 0x000000ffff487224 */ /* 0x001fc400078e0013 */
[----:B------:R-:W-:Y:S02]  /*54bd0*/  IMAD.MOV.U32 R73, RZ, RZ, R20 ;  /* 0x000000ffff497224 */ /* 0x000fe400078e0014 */
[----:B------:R-:W-:Y:S02]  /*54be0*/  IMAD.MOV.U32 R74, RZ, RZ, R21 ;  /* 0x000000ffff4a7224 */ /* 0x000fe400078e0015 */
[----:B------:R-:W-:Y:S02]  /*54bf0*/  IMAD.MOV.U32 R75, RZ, RZ, R22 ;  /* 0x000000ffff4b7224 */ /* 0x000fe400078e0016 */
[----:B------:R-:W-:Y:S02]  /*54c00*/  IMAD.MOV.U32 R78, RZ, RZ, R23 ;  /* 0x000000ffff4e7224 */ /* 0x000fe400078e0017 */
[----:B------:R-:W-:Y:S02]  /*54c10*/  IMAD.MOV.U32 R79, RZ, RZ, R24 ;  /* 0x000000ffff4f7224 */ /* 0x000fe400078e0018 */
[----:B----4-:R-:W-:-:S02]  /*54c20*/  IMAD.MOV.U32 R2, RZ, RZ, R51 ;  /* 0x000000ffff027224 */ /* 0x010fc400078e0033 */
[----:B------:R-:W-:Y:S02]  /*54c30*/  IMAD.MOV.U32 R77, RZ, RZ, R34 ;  /* 0x000000ffff4d7224 */ /* 0x000fe400078e0022 */
[----:B------:R-:W-:Y:S02]  /*54c40*/  IMAD.MOV.U32 R92, RZ, RZ, R33 ;  /* 0x000000ffff5c7224 */ /* 0x000fe400078e0021 */
[----:B------:R-:W-:Y:S02]  /*54c50*/  IMAD.MOV.U32 R90, RZ, RZ, R32 ;  /* 0x000000ffff5a7224 */ /* 0x000fe400078e0020 */
[----:B------:R-:W-:Y:S02]  /*54c60*/  IMAD.MOV.U32 R88, RZ, RZ, R31 ;  /* 0x000000ffff587224 */ /* 0x000fe400078e001f */
[----:B------:R-:W-:Y:S02]  /*54c70*/  IMAD.MOV.U32 R85, RZ, RZ, R30 ;  /* 0x000000ffff557224 */ /* 0x000fe400078e001e */
[----:B------:R-:W-:-:S02]  /*54c80*/  IMAD.MOV.U32 R84, RZ, RZ, R29 ;  /* 0x000000ffff547224 */ /* 0x000fc400078e001d */
[----:B------:R-:W-:Y:S02]  /*54c90*/  IMAD.MOV.U32 R83, RZ, RZ, R28 ;  /* 0x000000ffff537224 */ /* 0x000fe400078e001c */
[----:B------:R-:W-:Y:S02]  /*54ca0*/  IMAD.MOV.U32 R82, RZ, RZ, R27 ;  /* 0x000000ffff527224 */ /* 0x000fe400078e001b */
[----:B------:R-:W-:Y:S02]  /*54cb0*/  IMAD.MOV.U32 R81, RZ, RZ, R26 ;  /* 0x000000ffff517224 */ /* 0x000fe400078e001a */
[----:B------:R-:W-:Y:S02]  /*54cc0*/  IMAD.MOV.U32 R80, RZ, RZ, R25 ;  /* 0x000000ffff507224 */ /* 0x000fe400078e0019 */
[----:B------:R-:W-:Y:S02]  /*54cd0*/  IMAD.MOV.U32 R71, RZ, RZ, R18 ;  /* 0x000000ffff477224 */ /* 0x000fe400078e0012 */
[----:B------:R-:W-:-:S02]  /*54ce0*/  IMAD.MOV.U32 R70, RZ, RZ, R17 ;  /* 0x000000ffff467224 */ /* 0x000fc400078e0011 */
[----:B------:R-:W-:Y:S02]  /*54cf0*/  IMAD.MOV.U32 R69, RZ, RZ, R16 ;  /* 0x000000ffff457224 */ /* 0x000fe400078e0010 */
[----:B------:R-:W-:Y:S01]  /*54d00*/  IMAD.MOV.U32 R68, RZ, RZ, R15 ;  /* 0x000000ffff447224 */ /* 0x000fe200078e000f */
[----:B---3--:R-:W-:Y:S01]  /*54d10*/  STL [R1+0x21c0], R93 ;  /* 0x0021c05d01007387 */ /* 0x008fe20000100800 */
[----:B------:R-:W-:Y:S01]  /*54d20*/  ISETP.LT.AND P0, PT, R93, R0, !P0 ;  /* 0x000000005d00720c */ /* 0x000fe20004701270 */
[----:B--2---:R-:W-:Y:S02]  /*54d30*/  IMAD.MOV.U32 R0, RZ, RZ, R67 ;  /* 0x000000ffff007224 */ /* 0x004fe400078e0043 */
[----:B------:R-:W-:Y:S04]  /*54d40*/  STL.64 [R1+0x100], R4 ;  /* 0x0001000401007387 */ /* 0x000fe80000100a00 */
[----:B------:R-:W-:Y:S04]  /*54d50*/  STL.64 [R1+0x108], R6 ;  /* 0x0001080601007387 */ /* 0x000fe80000100a00 */
        /* <DEDUP_REMOVED lines=21> */
[----:B------:R0:W-:Y:S04]  /*54eb0*/  STL [R1+0x2260], R72 ;  /* 0x0022604801007387 */ /* 0x0001e80000100800 */
[----:B------:R-:W-:Y:S04]  /*54ec0*/  STL [R1+0x225c], R73 ;  /* 0x00225c4901007387 */ /* 0x000fe80000100800 */
[----:B------:R2:W-:Y:S01]  /*54ed0*/  STL [R1+0x2258], R74 ;  /* 0x0022584a01007387 */ /* 0x0005e20000100800 */
[----:B0-----:R-:W-:Y:S01]  /*54ee0*/  IMAD.MOV.U32 R72, RZ, RZ, R0 ;  /* 0x000000ffff487224 */ /* 0x001fe200078e0000 */
[----:B------:R-:W0:Y:S02]  /*54ef0*/  LDTM.x64 R4, tmem[UR4+0x140] ;  /* 0x00014004000479ee */ /* 0x000e240008340000 */
[----:B--2---:R-:W2:Y:S04]  /*54f00*/  LDL.LU R74, [R1+0x1f8] ;  /* 0x0001f800014a7983 */ /* 0x004ea80000300800 */
[----:B------:R3:W-:Y:S04]  /*54f10*/  STL [R1+0x2254], R75 ;  /* 0x0022544b01007387 */ /* 0x0007e80000100800 */
[----:B---3--:R-:W3:Y:S04]  /*54f20*/  LDL.LU R75, [R1+0x1f4] ;  /* 0x0001f400014b7983 */ /* 0x008ee80000300800 */
[----:B------:R4:W-:Y:S04]  /*54f30*/  STL [R1+0x2250], R78 ;  /* 0x0022504e01007387 */ /* 0x0009e80000100800 */
[----:B----4-:R-:W4:Y:S04]  /*54f40*/  LDL.LU R78, [R1+0x1f0] ;  /* 0x0001f000014e7983 */ /* 0x010f280000300800 */
[----:B------:R0:W-:Y:S04]  /*54f50*/  STL [R1+0x224c], R79 ;  /* 0x00224c4f01007387 */ /* 0x0001e80000100800 */
[----:B0-----:R-:W4:Y:S04]  /*54f60*/  LDL.LU R79, [R1+0x1ec] ;  /* 0x0001ec00014f7983 */ /* 0x001f280000300800 */
        /* <DEDUP_REMOVED lines=17> */
[----:B0-----:R-:W4:Y:S01]  /*55080*/  LDL.LU R92, [R1+0x1c8] ;  /* 0x0001c800015c7983 */ /* 0x001f220000300800 */
[----:B------:R-:W-:-:S02]  /*55090*/  IMAD.MOV.U32 R3, RZ, RZ, R19 ;  /* 0x000000ffff037224 */ /* 0x000fc400078e0013 */
[----:B------:R-:W-:Y:S01]  /*550a0*/  IMAD.MOV.U32 R0, RZ, RZ, R18 ;  /* 0x000000ffff007224 */ /* 0x000fe200078e0012 */
[----:B------:R0:W-:Y:S01]  /*550b0*/  STL [R1+0x2224], R77 ;  /* 0x0022244d01007387 */ /* 0x0001e20000100800 */
[----:B------:R-:W-:Y:S02]  /*550c0*/  IMAD.MOV.U32 R86, RZ, RZ, R12 ;  /* 0x000000ffff567224 */ /* 0x000fe400078e000c */
[----:B------:R-:W-:Y:S01]  /*550d0*/  IMAD.MOV.U32 R93, RZ, RZ, R8 ;  /* 0x000000ffff5d7224 */ /* 0x000fe200078e0008 */
[----:B------:R0:W-:Y:S01]  /*550e0*/  STL [R1+0x2220], R2 ;  /* 0x0022200201007387 */ /* 0x0001e20000100800 */
[----:B------:R-:W-:Y:S02]  /*550f0*/  IMAD.MOV.U32 R87, RZ, RZ, R7 ;  /* 0x000000ffff577224 */ /* 0x000fe400078e0007 */
[----:B------:R-:W-:Y:S01]  /*55100*/  IMAD.MOV.U32 R89, RZ, RZ, R6 ;  /* 0x000000ffff597224 */ /* 0x000fe200078e0006 */
[----:B------:R-:W-:Y:S01]  /*55110*/  STL [R1+0x14], R9 ;  /* 0x0000140901007387 */ /* 0x000fe20000100800 */
[----:B------:R-:W-:-:S02]  /*55120*/  IMAD.MOV.U32 R91, RZ, RZ, R5 ;  /* 0x000000ffff5b7224 */ /* 0x000fc400078e0005 */
[----:B------:R-:W-:Y:S01]  /*55130*/  IMAD.MOV.U32 R76, RZ, RZ, R4 ;  /* 0x000000ffff4c7224 */ /* 0x000fe200078e0004 */
        /* <DEDUP_REMOVED lines=28> */
[----:B0-----:R-:W4:Y:S04]  /*55300*/  LDL.LU R77, [R1+0x1c4] ;  /* 0x0001c400014d7983 */ /* 0x001f280000300800 */
[----:B------:R-:W4:Y:S01]  /*55310*/  LDL.LU R2, [R1+0x1c0] ;  /* 0x0001c00001027983 */ /* 0x000f220000300800 */
[----:B-1----:R-:W0:Y:S02]  /*55320*/  LDTM.x64 R4, tmem[UR4+0x180] ;  /* 0x00018004000479ee */ /* 0x002e240008340000 */
[----:B0-----:R-:W-:-:S02]  /*55330*/  F2FP.BF16.F32.PACK_AB R73, R67, R72 ;  /* 0x000000484349723e */ /* 0x001fc400000010ff */
[----:B------:R-:W4:Y:S01]  /*55340*/  LDL.LU R72, [R1+0x2260] ;  /* 0x0022600001487983 */ /* 0x000f220000300800 */
[----:B--2---:R-:W-:-:S03]  /*55350*/  F2FP.BF16.F32.PACK_AB R67, R66, R74 ;  /* 0x0000004a4243723e */ /* 0x004fc600000010ff */
[----:B------:R0:W-:Y:S01]  /*55360*/  STL [R1+0x1fc], R73 ;  /* 0x0001fc4901007387 */ /* 0x0001e20000100800 */
[----:B---3--:R-:W-:Y:S02]  /*55370*/  F2FP.BF16.F32.PACK_AB R65, R65, R75 ;  /* 0x0000004b4141723e */ /* 0x008fe400000010ff */
[----:B----4-:R-:W-:Y:S01]  /*55380*/  F2FP.BF16.F32.PACK_AB R64, R64, R78 ;  /* 0x0000004e4040723e */ /* 0x010fe200000010ff */
[----:B0-----:R-:W2:Y:S04]  /*55390*/  LDL.LU R73, [R1+0x225c] ;  /* 0x00225c0001497983 */ /* 0x001ea80000300800 */
[----:B------:R-:W3:Y:S04]  /*553a0*/  LDL.LU R74, [R1+0x2258] ;  /* 0x00225800014a7983 */ /* 0x000ee80000300800 */
[----:B------:R-:W4:Y:S04]  /*553b0*/  LDL.LU R66, [R1+0x180] ;  /* 0x0001800001427983 */ /* 0x000f280000300800 */
[----:B------:R0:W-:Y:S01]  /*553c0*/  STL [R1+0x1f8], R67 ;  /* 0x0001f84301007387 */ /* 0x0001e20000100800 */
[----:B------:R-:W-:-:S02]  /*553d0*/  F2FP.BF16.F32.PACK_AB R63, R63, R79 ;  /* 0x0000004f3f3f723e */ /* 0x000fc400000010ff */
[----:B------:R-:W-:Y:S01]  /*553e0*/  F2FP.BF16.F32.PACK_AB R62, R62, R80 ;  /* 0x000000503e3e723e */ /* 0x000fe200000010ff */
[----:B0-----:R-:W2:Y:S04]  /*553f0*/  LDL.LU R67, [R1+0x17c] ;  /* 0x00017c0001437983 */ /* 0x001ea80000300800 */
[----:B------:R-:W3:Y:S04]  /*55400*/  LDL.LU R75, [R1+0x2254] ;  /* 0x00225400014b7983 */ /* 0x000ee80000300800 */
[----:B------:R0:W-:Y:S01]  /*55410*/  STL [R1+0x1f4], R65 ;  /* 0x0001f44101007387 */ /* 0x0001e20000100800 */
[----:B------:R-:W-:-:S03]  /*55420*/  F2FP.BF16.F32.PACK_AB R61, R61, R81 ;  /* 0x000000513d3d723e */ /* 0x000fc600000010ff */
[----:B0-----:R-:W3:Y:S04]  /*55430*/  LDL.LU R65, [R1+0x184] ;  /* 0x0001840001417983 */ /* 0x001ee80000300800 */
[----:B------:R-:W3:Y:S04]  /*55440*/  LDL.LU R78, [R1+0x2250] ;  /* 0x00225000014e7983 */ /* 0x000ee80000300800 */
[----:B------:R0:W-:Y:S01]  /*55450*/  STL [R1+0x1f0], R64 ;  /* 0x0001f04001007387 */ /* 0x0001e20000100800 */
[----:B------:R-:W-:Y:S02]  /*55460*/  F2FP.BF16.F32.PACK_AB R60, R60, R82 ;  /* 0x000000523c3c723e */ /* 0x000fe400000010ff */
[----:B------:R-:W-:Y:S01]  /*55470*/  F2FP.BF16.F32.PACK_AB R59, R59, R83 ;  /* 0x000000533b3b723e */ /* 0x000fe200000010ff */
[----:B0-----:R-:W3:Y:S04]  /*55480*/  LDL.LU R64, [R1+0x188] ;  /* 0x0001880001407983 */ /* 0x001ee80000300800 */
[----:B------:R-:W3:Y:S04]  /*55490*/  LDL.LU R79, [R1+0x224c] ;  /* 0x00224c00014f7983 */ /* 0x000ee80000300800 */
[----:B------:R0:W-:Y:S01]  /*554a0*/  STL [R1+0x1ec], R63 ;  /* 0x0001ec3f01007387 */ /* 0x0001e20000100800 */
[----:B------:R-:W-:-:S03]  /*554b0*/  F2FP.BF16.F32.PACK_AB R58, R58, R84 ;  /* 0x000000543a3a723e */ /* 0x000fc600000010ff */
        /* <DEDUP_REMOVED lines=18> */
[----:B------:R0:W-:Y:S04]  /*555e0*/  STL [R1+0x1d8], R58 ;  /* 0x0001d83a01007387 */ /* 0x0001e80000100800 */
        /* <DEDUP_REMOVED lines=10> */
[----:B------:R-:W3:Y:S01]  /*55690*/  LDL.LU R92, [R1+0x2228] ;  /* 0x00222800015c7983 */ /* 0x000ee20000300800 */
[----:B------:R-:W-:-:S03]  /*556a0*/  F2FP.BF16.F32.PACK_AB R53, R53, R77 ;  /* 0x0000004d3535723e */ /* 0x000fc600000010ff */
        /* <DEDUP_REMOVED lines=8> */
[----:B0-----:R-:W3:Y:S01]  /*55730*/  LDL.LU R52, [R1+0x1b8] ;  /* 0x0001b80001347983 */ /* 0x001ee20000300800 */
[----:B----4-:R-:W-:-:S02]  /*55740*/  F2FP.BF16.F32.PACK_AB R36, R36, R66 ;  /* 0x000000422424723e */ /* 0x010fc400000010ff */
[----:B--2---:R-:W-:Y:S02]  /*55750*/  F2FP.BF16.F32.PACK_AB R35, R35, R67 ;  /* 0x000000432323723e */ /* 0x004fe400000010ff */
[----:B---3--:R-:W-:Y:S02]  /*55760*/  F2FP.BF16.F32.PACK_AB R37, R37, R65 ;  /* 0x000000412525723e */ /* 0x008fe400000010ff */
[----:B------:R-:W-:Y:S02]  /*55770*/  F2FP.BF16.F32.PACK_AB R38, R38, R64 ;  /* 0x000000402626723e */ /* 0x000fe400000010ff */
        /* <DEDUP_REMOVED lines=10> */
[----:B------:R-:W-:Y:S02]  /*55820*/  F2FP.BF16.F32.PACK_AB R49, R49, R53 ;  /* 0x000000353131723e */ /* 0x000fe400000010ff */
[----:B------:R-:W-:Y:S02]  /*55830*/  F2FP.BF16.F32.PACK_AB R51, R51, R2 ;  /* 0x000000023333723e */ /* 0x000fe400000010ff */
[----:B------:R0:W2:Y:S01]  /*55840*/  LDL.LU R2, [R1+0x221c] ;  /* 0x00221c0001027983 */ /* 0x0000a20000300800 */
[----:B------:R-:W-:-:S03]  /*55850*/  F2FP.BF16.F32.PACK_AB R34, R34, R77 ;  /* 0x0000004d2222723e */ /* 0x000fc600000010ff */
[----:B------:R-:W-:Y:S01]  /*55860*/  STL [R1+0x1bc], R51 ;  /* 0x0001bc3301007387 */ /* 0x000fe20000100800 */
[----:B------:R-:W-:-:S05]  /*55870*/  F2FP.BF16.F32.PACK_AB R50, R50, R52 ;  /* 0x000000343232723e */ /* 0x000fca00000010ff */
        /* <DEDUP_REMOVED lines=13> */
[----:B------:R-:W-:-:S03]  /*55950*/  F2FP.BF16.F32.PACK_AB R33, R33, R92 ;  /* 0x0000005c2121723e */ /* 0x000fc600000010ff */
[----:B------:R-:W-:Y:S04]  /*55960*/  STL [R1+0x184], R37 ;  /* 0x0001842501007387 */ /* 0x000fe80000100800 */
[----:B------:R-:W-:Y:S04]  /*55970*/  STL [R1+0x180], R36 ;  /* 0x0001802401007387 */ /* 0x000fe80000100800 */
[----:B------:R0:W3:Y:S04]  /*55980*/  LDL.LU R77, [R1+0x2218] ;  /* 0x00221800014d7983 */ /* 0x0000e80000300800 */
[----:B------:R-:W-:Y:S04]  /*55990*/  STL [R1+0x17c], R35 ;  /* 0x00017c2301007387 */ /* 0x000fe80000100800 */
[----:B------:R0:W4:Y:S04]  /*559a0*/  LDL.LU R92, [R1+0x2214] ;  /* 0x00221400015c7983 */ /* 0x0001280000300800 */
[----:B------:R-:W-:Y:S04]  /*559b0*/  STL [R1+0x178], R34 ;  /* 0x0001782201007387 */ /* 0x000fe80000100800 */
[----:B------:R-:W2:Y:S04]  /*559c0*/  LDL.LU R57, [R1+0x128] ;  /* 0x0001280001397983 */ /* 0x000ea80000300800 */
[----:B------:R-:W2:Y:S04]  /*559d0*/  LDL.LU R58, [R1+0x124] ;  /* 0x00012400013a7983 */ /* 0x000ea80000300800 */
[----:B------:R-:W-:Y:S04]  /*559e0*/  STL [R1+0x174], R33 ;  /* 0x0001742101007387 */ /* 0x000fe80000100800 */
[----:B------:R-:W3:Y:S04]  /*559f0*/  LDL.LU R59, [R1+0x120] ;  /* 0x00012000013b7983 */ /* 0x000ee80000300800 */
[----:B------:R-:W2:Y:S04]  /*55a00*/  LDL.LU R60, [R1+0x11c] ;  /* 0x00011c00013c7983 */ /* 0x000ea80000300800 */
[----:B------:R-:W2:Y:S01]  /*55a10*/  LDL.LU R61, [R1+0x118] ;  /* 0x00011800013d7983 */ /* 0x000ea20000300800 */
[----:B------:R-:W-:-:S03]  /*55a20*/  F2FP.BF16.F32.PACK_AB R32, R32, R90 ;  /* 0x0000005a2020723e */ /* 0x000fc600000010ff */
        /* <DEDUP_REMOVED lines=9> */
[----:B------:R0:W2:Y:S04]  /*55ac0*/  LDL.LU R90, [R1+0x2210] ;  /* 0x00221000015a7983 */ /* 0x0000a80000300800 */
[----:B------:R0:W3:Y:S01]  /*55ad0*/  LDL.LU R88, [R1+0x220c] ;  /* 0x00220c0001587983 */ /* 0x0000e20000300800 */
[----:B------:R-:W-:-:S03]  /*55ae0*/  F2FP.BF16.F32.PACK_AB R28, R28, R83 ;  /* 0x000000531c1c723e */ /* 0x000fc600000010ff */
[----:B------:R-:W-:Y:S04]  /*55af0*/  STL [R1+0x170], R32 ;  /* 0x0001702001007387 */ /* 0x000fe80000100800 */
[----:B------:R0:W3:Y:S01]  /*55b00*/  LDL.LU R85, [R1+0x2208] ;  /* 0x0022080001557983 */ /* 0x0000e20000300800 */
[----:B------:R-:W-:-:S03]  /*55b10*/  F2FP.BF16.F32.PACK_AB R27, R27, R82 ;  /* 0x000000521b1b723e */ /* 0x000fc600000010ff */
[----:B------:R-:W-:Y:S04]  /*55b20*/  STL [R1+0x16c], R31 ;  /* 0x00016c1f01007387 */ /* 0x000fe80000100800 */
[----:B------:R0:W3:Y:S04]  /*55b30*/  LDL.LU R84, [R1+0x2204] ;  /* 0x0022040001547983 */ /* 0x0000e80000300800 */
[----:B------:R-:W-:Y:S01]  /*55b40*/  STL [R1+0x168], R30 ;  /* 0x0001681e01007387 */ /* 0x000fe20000100800 */
[----:B------:R-:W-:-:S03]  /*55b50*/  F2FP.BF16.F32.PACK_AB R26, R26, R81 ;  /* 0x000000511a1a723e */ /* 0x000fc600000010ff */
[----:B------:R0:W3:Y:S04]  /*55b60*/  LDL.LU R83, [R1+0x2200] ;  /* 0x0022000001537983 */ /* 0x0000e80000300800 */
[----:B------:R-:W-:Y:S01]  /*55b70*/  STL [R1+0x164], R29 ;  /* 0x0001641d01007387 */ /* 0x000fe20000100800 */
[----:B------:R-:W-:-:S03]  /*55b80*/  F2FP.BF16.F32.PACK_AB R25, R25, R80 ;  /* 0x000000501919723e */ /* 0x000fc600000010ff */
[----:B------:R0:W3:Y:S04]  /*55b90*/  LDL.LU R82, [R1+0x21fc] ;  /* 0x0021fc0001527983 */ /* 0x0000e80000300800 */
[----:B------:R-:W-:Y:S04]  /*55ba0*/  STL [R1+0x160], R28 ;  /* 0x0001601c01007387 */ /* 0x000fe80000100800 */
[----:B------:R0:W3:Y:S04]  /*55bb0*/  LDL.LU R81, [R1+0x21f8] ;  /* 0x0021f80001517983 */ /* 0x0000e80000300800 */
[----:B------:R-:W-:Y:S04]  /*55bc0*/  STL [R1+0x15c], R27 ;  /* 0x00015c1b01007387 */ /* 0x000fe80000100800 */
[----:B------:R0:W3:Y:S01]  /*55bd0*/  LDL.LU R80, [R1+0x21f4] ;  /* 0x0021f40001507983 */ /* 0x0000e20000300800 */
[----:B------:R-:W-:-:S03]  /*55be0*/  F2FP.BF16.F32.PACK_AB R24, R24, R79 ;  /* 0x0000004f1818723e */ /* 0x000fc600000010ff */
[----:B------:R-:W-:Y:S04]  /*55bf0*/  STL [R1+0x158], R26 ;  /* 0x0001581a01007387 */ /* 0x000fe80000100800 */
[----:B------:R0:W3:Y:S04]  /*55c00*/  LDL.LU R79, [R1+0x21f0] ;  /* 0x0021f000014f7983 */ /* 0x0000e80000300800 */
[----:B------:R-:W-:Y:S01]  /*55c10*/  STL [R1+0x154], R25 ;  /* 0x0001541901007387 */ /* 0x000fe20000100800 */
[----:B----4-:R-:W-:-:S03]  /*55c20*/  F2FP.BF16.F32.PACK_AB R92, R23, R78 ;  /* 0x0000004e175c723e */ /* 0x010fc600000010ff */
[----:B------:R0:W4:Y:S04]  /*55c30*/  LDL.LU R78, [R1+0x21ec] ;  /* 0x0021ec00014e7983 */ /* 0x0001280000300800 */
[----:B------:R-:W-:Y:S04]  /*55c40*/  STL [R1+0x150], R24 ;  /* 0x0001501801007387 */ /* 0x000fe80000100800 */
[----:B------:R1:W-:Y:S01]  /*55c50*/  STL [R1+0x21a4], R92 ;  /* 0x0021a45c01007387 */ /* 0x0003e20000100800 */
[----:B--2---:R-:W-:-:S03]  /*55c60*/  F2FP.BF16.F32.PACK_AB R90, R22, R75 ;  /* 0x0000004b165a723e */ /* 0x004fc600000010ff */
[----:B------:R0:W2:Y:S01]  /*55c70*/  LDL.LU R75, [R1+0x21e8] ;  /* 0x0021e800014b7983 */ /* 0x0000a20000300800 */
[----:B---3--:R-:W-:-:S03]  /*55c80*/  F2FP.BF16.F32.PACK_AB R88, R21, R74 ;  /* 0x0000004a1558723e */ /* 0x008fc600000010ff */
[----:B------:R3:W-:Y:S04]  /*55c90*/  STL [R1+0x21a8], R90 ;  /* 0x0021a85a01007387 */ /* 0x0007e80000100800 */
[----:B------:R0:W2:Y:S01]  /*55ca0*/  LDL.LU R74, [R1+0x21e4] ;  /* 0x0021e400014a7983 */ /* 0x0000a20000300800 */
[----:B------:R-:W-:-:S03]  /*55cb0*/  F2FP.BF16.F32.PACK_AB R85, R20, R73 ;  /* 0x000000491455723e */ /* 0x000fc600000010ff */
        /* <DEDUP_REMOVED lines=12> */
[----:B-1----:R-:W2:Y:S01]  /*55d80*/  LDL.LU R92, [R1+0x44] ;  /* 0x00004400015c7983 */ /* 0x002ea20000300800 */
[----:B------:R-:W-:-:S03]  /*55d90*/  F2FP.BF16.F32.PACK_AB R79, R14, R57 ;  /* 0x000000390e4f723e */ /* 0x000fc600000010ff */
[----:B---3--:R-:W3:Y:S01]  /*55da0*/  LDL.LU R90, [R1+0x40] ;  /* 0x00004000015a7983 */ /* 0x008ee20000300800 */
[----:B----4-:R-:W-:Y:S02]  /*55db0*/  F2FP.BF16.F32.PACK_AB R78, R13, R58 ;  /* 0x0000003a0d4e723e */ /* 0x010fe400000010ff */
[----:B--2---:R-:W-:Y:S02]  /*55dc0*/  F2FP.BF16.F32.PACK_AB R75, R11, R60 ;  /* 0x0000003c0b4b723e */ /* 0x004fe400000010ff */
[----:B------:R-:W-:Y:S02]  /*55dd0*/  F2FP.BF16.F32.PACK_AB R74, R10, R61 ;  /* 0x0000003d0a4a723e */ /* 0x000fe400000010ff */
[----:B------:R-:W-:Y:S02]  /*55de0*/  F2FP.BF16.F32.PACK_AB R73, R9, R62 ;  /* 0x0000003e0949723e */ /* 0x000fe400000010ff */
[----:B------:R-:W-:Y:S02]  /*55df0*/  F2FP.BF16.F32.PACK_AB R72, R8, R63 ;  /* 0x0000003f0848723e */ /* 0x000fe400000010ff */
[----:B------:R-:W-:-:S02]  /*55e00*/  F2FP.BF16.F32.PACK_AB R71, R7, R64 ;  /* 0x000000400747723e */ /* 0x000fc400000010ff */
[----:B------:R-:W-:Y:S02]  /*55e10*/  F2FP.BF16.F32.PACK_AB R70, R6, R65 ;  /* 0x000000410646723e */ /* 0x000fe400000010ff */
[----:B------:R-:W-:Y:S02]  /*55e20*/  F2FP.BF16.F32.PACK_AB R69, R5, R66 ;  /* 0x000000420545723e */ /* 0x000fe400000010ff */
[----:B------:R-:W-:Y:S02]  /*55e30*/  F2FP.BF16.F32.PACK_AB R68, R4, R67 ;  /* 0x000000430444723e */ /* 0x000fe400000010ff */
[----:B------:R-:W1:Y:S01]  /*55e40*/  LDTM.x64 R4, tmem[UR4+0x1c0] ;  /* 0x0001c004000479ee */ /* 0x000e620008340000 */
[----:B------:R-:W-:Y:S01]  /*55e50*/  NOP ;  /* 0x0000000000007918 */ /* 0x000fe20000000000 */
[----:B-1----:R-:W-:Y:S04]  /*55e60*/  STL [R1+0x21a0], R28 ;  /* 0x0021a01c01007387 */ /* 0x002fe80000100800 */
        /* <DEDUP_REMOVED lines=33> */
[----:B-1----:R-:W2:Y:S04]  /*56080*/  LDL.LU R61, [R1+0x2c] ;  /* 0x00002c00013d7983 */ /* 0x002ea80000300800 */
[----:B------:R1:W-:Y:S04]  /*56090*/  STL [R1+0x2118], R62 ;  /* 0x0021183e01007387 */ /* 0x0003e80000100800 */
[----:B-1----:R-:W4:Y:S04]  /*560a0*/  LDL.LU R62, [R1+0xfc] ;  /* 0x0000fc00013e7983 */ /* 0x002f280000300800 */
[----:B------:R1:W-:Y:S01]  /*560b0*/  STL [R1+0x2114], R63 ;  /* 0x0021143f01007387 */ /* 0x0003e20000100800 */
[----:B------:R-:W-:-:S03]  /*560c0*/  F2FP.BF16.F32.PACK_AB R21, R21, R92 ;  /* 0x0000005c1515723e */ /* 0x000fc600000010ff */
[----:B-1----:R-:W2:Y:S04]  /*560d0*/  LDL R63, [R1+0x568] ;  /* 0x00056800013f7983 */ /* 0x002ea80000100800 */
[----:B------:R1:W-:Y:S01]  /*560e0*/  STL [R1+0x2110], R64 ;  /* 0x0021104001007387 */ /* 0x0003e20000100800 */
[----:B------:R-:W-:-:S03]  /*560f0*/  F2FP.BF16.F32.PACK_AB R18, R18, R0 ;  /* 0x000000001212723e */ /* 0x000fc600000010ff */
[----:B-1----:R-:W2:Y:S04]  /*56100*/  LDL.LU R64, [R1+0x30] ;  /* 0x0000300001407983 */ /* 0x002ea80000300800 */
[----:B------:R1:W-:Y:S04]  /*56110*/  STL [R1+0x210c], R65 ;  /* 0x00210c4101007387 */ /* 0x0003e80000100800 */
[----:B-1----:R-:W2:Y:S04]  /*56120*/  LDL.LU R65, [R1+0x34] ;  /* 0x0000340001417983 */ /* 0x002ea80000300800 */
[----:B------:R1:W-:Y:S04]  /*56130*/  STL [R1+0x2108], R66 ;  /* 0x0021084201007387 */ /* 0x0003e80000100800 */
[----:B-1----:R-:W2:Y:S01]  /*56140*/  LDL.LU R66, [R1+0xeb0] ;  /* 0x000eb00001427983 */ /* 0x002ea20000300800 */
[----:B----4-:R-:W-:-:S05]  /*56150*/  F2FP.BF16.F32.PACK_AB R60, R67, R62 ;  /* 0x0000003e433c723e */ /* 0x010fca00000010ff */
[----:B------:R1:W-:Y:S04]  /*56160*/  STL [R1+0x12c], R60 ;  /* 0x00012c3c01007387 */ /* 0x0003e80000100800 */
[----:B------:R-:W4:Y:S04]  /*56170*/  LDL.LU R92, [R1+0x28] ;  /* 0x00002800015c7983 */ /* 0x000f280000300800 */
[----:B------:R-:W2:Y:S04]  /*56180*/  LDL.LU R62, [R1+0x24] ;  /* 0x00002400013e7983 */ /* 0x000ea80000300800 */
[----:B-1----:R-:W2:Y:S04]  /*56190*/  LDL.LU R60, [R1+0x1c] ;  /* 0x00001c00013c7983 */ /* 0x002ea80000300800 */
[----:B------:R0:W2:Y:S01]  /*561a0*/  LDL.LU R0, [R1+0x21c8] ;  /* 0x0021c80001007983 */ /* 0x0000a20000300800 */
[----:B---3--:R-:W-:-:S03]  /*561b0*/  F2FP.BF16.F32.PACK_AB R20, R20, R90 ;  /* 0x0000005a1414723e */ /* 0x008fc600000010ff */
[----:B------:R-:W3:Y:S01]  /*561c0*/  LDL.LU R90, [R1+0x18] ;  /* 0x00001800015a7983 */ /* 0x000ee20000300800 */
[----:B------:R-:W-:Y:S02]  /*561d0*/  F2FP.BF16.F32.PACK_AB R12, R12, R86 ;  /* 0x000000560c0c723e */ /* 0x000fe400000010ff */
[----:B------:R-:W-:-:S04]  /*561e0*/  F2FP.BF16.F32.PACK_AB R2, R19, R3 ;  /* 0x000000031302723e */ /* 0x000fc800000010ff */
[C---:B------:R-:W-:Y:S02]  /*561f0*/  PRMT R54, R2.reuse, 0x7610, R54 ;  /* 0x0000761002367816 */ /* 0x040fe40000000036 */
[----:B------:R-:W-:Y:S02]  /*56200*/  PRMT R55, R2, 0x7632, R55 ;  /* 0x0000763202377816 */ /* 0x000fe40000000037 */
[----:B------:R-:W1:Y:S01]  /*56210*/  LDC.64 R2, c[0x0][0x398] ;  /* 0x0000e600ff027b82 */ /* 0x000e620000000a00 */
[C---:B------:R-:W-:Y:S02]  /*56220*/  PRMT R56, R20.reuse, 0x7610, R56 ;  /* 0x0000761014387816 */ /* 0x040fe40000000038 */
[----:B------:R-:W-:-:S05]  /*56230*/  PRMT R57, R20, 0x7632, R57 ;  /* 0x0000763214397816 */ /* 0x000fca0000000039 */
[----:B------:R-:W0:Y:S01]  /*56240*/  LDC R20, c[0x0][0x3b4] ;  /* 0x0000ed00ff147b82 */ /* 0x000e220000000800 */
[----:B------:R-:W-:Y:S02]  /*56250*/  PRMT R52, R18, 0x7610, R52 ;  /* 0x0000761012347816 */ /* 0x000fe40000000034 */
[----:B----4-:R-:W-:Y:S02]  /*56260*/  F2FP.BF16.F32.PACK_AB R14, R14, R92 ;  /* 0x0000005c0e0e723e */ /* 0x010fe400000010ff */
[----:B--2---:R-:W-:Y:S02]  /*56270*/  F2FP.BF16.F32.PACK_AB R0, R15, R61 ;  /* 0x0000003d0f00723e */ /* 0x004fe400000010ff */
[----:B------:R-:W2:Y:S04]  /*56280*/  LDL.LU R61, [R1+0x14] ;  /* 0x00001400013d7983 */ /* 0x000ea80000300800 */
[----:B------:R-:W4:Y:S04]  /*56290*/  LDL R92, [R1+0xebc] ;  /* 0x000ebc00015c7983 */ /* 0x000f280000100800 */
[----:B------:R-:W2:Y:S01]  /*562a0*/  LDL.LU R86, [R1+0x21c4] ;  /* 0x0021c40001567983 */ /* 0x000ea20000300800 */
[----:B-1----:R-:W-:-:S02]  /*562b0*/  ISETP.GE.AND P1, PT, R66, R2, PT ;  /* 0x000000024200720c */ /* 0x002fc40003f26270 */
[----:B------:R-:W-:Y:S02]  /*562c0*/  PRMT R53, R18, 0x7632, R53 ;  /* 0x0000763212357816 */ /* 0x000fe40000000035 */
[----:B------:R-:W-:Y:S01]  /*562d0*/  F2FP.BF16.F32.PACK_AB R2, R13, R62 ;  /* 0x0000003e0d02723e */ /* 0x000fe200000010ff */
[----:B------:R-:W1:Y:S01]  /*562e0*/  LDC.64 R18, c[0x0][0x390] ;  /* 0x0000e400ff127b82 */ /* 0x000e620000000a00 */
[C---:B------:R-:W-:Y:S02]  /*562f0*/  PRMT R44, R14.reuse, 0x7610, R44 ;  /* 0x000076100e2c7816 */ /* 0x040fe4000000002c */
[----:B------:R-:W-:Y:S02]  /*56300*/  PRMT R45, R14, 0x7632, R45 ;  /* 0x000076320e2d7816 */ /* 0x000fe4000000002d */
[----:B------:R-:W-:-:S03]  /*56310*/  PRMT R42, R2, 0x7610, R42 ;  /* 0x00007610022a7816 */ /* 0x000fc6000000002a */
[----:B------:R-:W3:Y:S01]  /*56320*/  LDC.64 R14, c[0x0][0x398] ;  /* 0x0000e600ff0e7b82 */ /* 0x000ee20000000a00 */
[----:B------:R-:W-:-:S07]  /*56330*/  PRMT R43, R2, 0x7632, R43 ;  /* 0x00007632022b7816 */ /* 0x000fce000000002b */
[----:B------:R-:W3:Y:S01]  /*56340*/  LDC R2, c[0x0][0x3b8] ;  /* 0x0000ee00ff027b82 */ /* 0x000ee20000000800 */
[C---:B------:R-:W-:Y:S02]  /*56350*/  PRMT R46, R0.reuse, 0x7610, R46 ;  /* 0x00007610002e7816 */ /* 0x040fe4000000002e */
[----:B------:R-:W-:Y:S01]  /*56360*/  PRMT R47, R0, 0x7632, R47 ;  /* 0x00007632002f7816 */ /* 0x000fe2000000002f */
[----:B0-----:R-:W-:Y:S01]  /*56370*/  IMAD R0, R66, R20, RZ ;  /* 0x0000001442007224 */ /* 0x001fe200078e02ff */
[----:B------:R-:W-:Y:S02]  /*56380*/  F2FP.BF16.F32.PACK_AB R16, R16, R64 ;  /* 0x000000401010723e */ /* 0x000fe400000010ff */
[----:B------:R-:W-:Y:S02]  /*56390*/  F2FP.BF16.F32.PACK_AB R17, R17, R65 ;  /* 0x000000411111723e */ /* 0x000fe400000010ff */
[C---:B------:R-:W-:Y:S02]  /*563a0*/  PRMT R48, R16.reuse, 0x7610, R48 ;  /* 0x0000761010307816 */ /* 0x040fe40000000030 */
[----:B------:R-:W-:-:S02]  /*563b0*/  PRMT R49, R16, 0x7632, R49 ;  /* 0x0000763210317816 */ /* 0x000fc40000000031 */
[C---:B-1----:R-:W-:Y:S02]  /*563c0*/  LEA R16, P6, R0.reuse, R18, 0x1 ;  /* 0x0000001200107211 */ /* 0x042fe400078c08ff */
[C---:B---3--:R-:W-:Y:S02]  /*563d0*/  ISETP.LT.AND P1, PT, R63.reuse, R15, !P1 ;  /* 0x0000000f3f00720c */ /* 0x048fe40004f21270 */
[----:B------:R-:W-:Y:S02]  /*563e0*/  ISETP.GE.AND P2, PT, R63, R3, PT ;  /* 0x000000033f00720c */ /* 0x000fe40003f46270 */
[C---:B------:R-:W-:Y:S02]  /*563f0*/  PRMT R50, R17.reuse, 0x7610, R50 ;  /* 0x0000761011327816 */ /* 0x040fe40000000032 */
[----:B------:R-:W-:Y:S02]  /*56400*/  PRMT R51, R17, 0x7632, R51 ;  /* 0x0000763211337816 */ /* 0x000fe40000000033 */
[----:B------:R-:W-:Y:S01]  /*56410*/  LEA.HI.X.SX32 R17, R0, R19, 0x1, P6 ;  /* 0x0000001300117211 */ /* 0x000fe200030f0eff */
[----:B------:R-:W-:Y:S01]  /*56420*/  IMAD R15, R63, R2, RZ ;  /* 0x000000023f0f7224 */ /* 0x000fe200078e02ff */
[----:B------:R-:W-:-:S02]  /*56430*/  F2FP.BF16.F32.PACK_AB R3, R10, R90 ;  /* 0x0000005a0a03723e */ /* 0x000fc400000010ff */
[----:B------:R-:W3:Y:S02]  /*56440*/  LDL R90, [R1+0xeb8] ;  /* 0x000eb800015a7983 */ /* 0x000ee40000100800 */
[C---:B------:R-:W-:Y:S02]  /*56450*/  PRMT R36, R3.reuse, 0x7610, R36 ;  /* 0x0000761003247816 */ /* 0x040fe40000000024 */
[----:B------:R-:W-:Y:S01]  /*56460*/  PRMT R37, R3, 0x7632, R37 ;  /* 0x0000763203257816 */ /* 0x000fe20000000025 */
[----:B------:R-:W-:Y:S01]  /*56470*/  IMAD.WIDE R2, R15, 0x2, R16 ;  /* 0x000000020f027825 */ /* 0x000fe200078e0210 */
[C---:B------:R-:W-:Y:S02]  /*56480*/  PRMT R40, R12.reuse, 0x7610, R40 ;  /* 0x000076100c287816 */ /* 0x040fe40000000028 */
[----:B------:R-:W-:Y:S02]  /*56490*/  PRMT R41, R12, 0x7632, R41 ;  /* 0x000076320c297816 */ /* 0x000fe40000000029 */
[----:B------:R-:W0:Y:S01]  /*564a0*/  LDC.64 R12, c[0x0][0x398] ;  /* 0x0000e600ff0c7b82 */ /* 0x000e220000000a00 */
[----:B------:R-:W-:Y:S01]  /*564b0*/  IMAD R0, R20, 0x80, R0 ;  /* 0x0000008014007824 */ /* 0x000fe200078e0200 */
[----:B------:R-:W-:Y:S01]  /*564c0*/  F2FP.BF16.F32.PACK_AB R11, R11, R60 ;  /* 0x0000003c0b0b723e */ /* 0x000fe200000010ff */
[----:B--2---:R1:W-:Y:S02]  /*564d0*/  @P1 STG.E.U16 desc[UR6][R2.64], R86 ;  /* 0x0000005602001986 */ /* 0x0043e4000c101506 */
[----:B-1----:R-:W-:-:S02]  /*564e0*/  F2FP.BF16.F32.PACK_AB R2, R8, R93 ;  /* 0x0000005d0802723e */ /* 0x002fc400000010ff */
[----:B------:R-:W2:Y:S01]  /*564f0*/  LDL.LU R93, [R1+0x21c0] ;  /* 0x0021c000015d7983 */ /* 0x000ea20000300800 */
[----:B------:R-:W-:-:S03]  /*56500*/  F2FP.BF16.F32.PACK_AB R8, R7, R87 ;  /* 0x000000570708723e */ /* 0x000fc600000010ff */
[----:B------:R-:W2:Y:S01]  /*56510*/  LDL.LU R87, [R1+0x21bc] ;  /* 0x0021bc0001577983 */ /* 0x000ea20000300800 */
[----:B------:R-:W-:Y:S01]  /*56520*/  F2FP.BF16.F32.PACK_AB R3, R9, R61 ;  /* 0x0000003d0903723e */ /* 0x000fe200000010ff */
[----:B0-----:R-:W-:Y:S01]  /*56530*/  IMAD.MOV.U32 R10, RZ, RZ, R12 ;  /* 0x000000ffff0a7224 */ /* 0x001fe200078e000c */
[C---:B------:R-:W-:Y:S02]  /*56540*/  PRMT R32, R2.reuse, 0x7610, R32 ;  /* 0x0000761002207816 */ /* 0x040fe40000000020 */
[----:B------:R-:W-:Y:S02]  /*56550*/  PRMT R33, R2, 0x7632, R33 ;  /* 0x0000763202217816 */ /* 0x000fe40000000021 */
[----:B------:R-:W-:Y:S02]  /*56560*/  LEA R2, P1, R0, R18, 0x1 ;  /* 0x0000001200027211 */ /* 0x000fe400078208ff */
[C---:B------:R-:W-:Y:S02]  /*56570*/  PRMT R34, R3.reuse, 0x7610, R34 ;  /* 0x0000761003227816 */ /* 0x040fe40000000022 */
[----:B------:R-:W-:-:S02]  /*56580*/  PRMT R35, R3, 0x7632, R35 ;  /* 0x0000763203237816 */ /* 0x000fc40000000023 */
[----:B------:R-:W-:Y:S02]  /*56590*/  LEA.HI.X.SX32 R3, R0, R19, 0x1, P1 ;  /* 0x0000001300037211 */ /* 0x000fe400008f0eff */
[C---:B------:R-:W-:Y:S02]  /*565a0*/  PRMT R38, R11.reuse, 0x7610, R38 ;  /* 0x000076100b267816 */ /* 0x040fe40000000026 */
[----:B------:R-:W-:Y:S02]  /*565b0*/  PRMT R39, R11, 0x7632, R39 ;  /* 0x000076320b277816 */ /* 0x000fe40000000027 */
[----:B----4-:R-:W-:Y:S02]  /*565c0*/  ISETP.LT.AND P1, PT, R92, R10, !P2 ;  /* 0x0000000a5c00720c */ /* 0x010fe40005721270 */
[----:B------:R-:W0:Y:S01]  /*565d0*/  LDC.64 R10, c[0x0][0x398] ;  /* 0x0000e600ff0a7b82 */ /* 0x000e220000000a00 */
[C---:B------:R-:W-:Y:S02]  /*565e0*/  PRMT R30, R8.reuse, 0x7610, R30 ;  /* 0x00007610081e7816 */ /* 0x040fe4000000001e */
[----:B------:R-:W-:Y:S01]  /*565f0*/  PRMT R31, R8, 0x7632, R31 ;  /* 0x00007632081f7816 */ /* 0x000fe2000000001f */
[----:B------:R-:W-:Y:S01]  /*56600*/  IMAD.WIDE R8, R15, 0x2, R2 ;  /* 0x000000020f087825 */ /* 0x000fe200078e0202 */
[----:B------:R-:W-:-:S03]  /*56610*/  PRMT R7, R86, 0x7632, R7 ;  /* 0x0000763256077816 */ /* 0x000fc60000000007 */
[----:B------:R-:W-:-:S03]  /*56620*/  IMAD R0, R20, 0x80, R0 ;  /* 0x0000008014007824 */ /* 0x000fc600078e0200 */
[----:B------:R1:W-:Y:S02]  /*56630*/  @P1 STG.E.U16 desc[UR6][R8.64], R7 ;  /* 0x0000000708001986 */ /* 0x0003e4000c101506 */
[----:B-1----:R-:W-:Y:S02]  /*56640*/  IMAD R7, R20, 0x80, R0 ;  /* 0x0000008014077824 */ /* 0x002fe400078e0200 */
[----:B0-----:R-:W-:Y:S01]  /*56650*/  IMAD.MOV.U32 R12, RZ, RZ, R10 ;  /* 0x000000ffff0c7224 */ /* 0x001fe200078e000a */
[----:B------:R-:W-:Y:S01]  /*56660*/  LEA R10, P1, R0, R18, 0x1 ;  /* 0x00000012000a7211 */ /* 0x000fe200078208ff */
[----:B------:R-:W-:-:S03]  /*56670*/  IMAD.MOV.U32 R61, RZ, RZ, R11 ;  /* 0x000000ffff3d7224 */ /* 0x000fc600078e000b */
[----:B------:R-:W-:Y:S02]  /*56680*/  LEA.HI.X.SX32 R11, R0, R19, 0x1, P1 ;  /* 0x00000013000b7211 */ /* 0x000fe400008f0eff */
[----:B------:R-:W-:-:S04]  /*56690*/  LEA R8, P1, R7, R18, 0x1 ;  /* 0x0000001207087211 */ /* 0x000fc800078208ff */
[----:B------:R-:W-:Y:S02]  /*566a0*/  LEA.HI.X.SX32 R9, R7, R19, 0x1, P1 ;  /* 0x0000001307097211 */ /* 0x000fe400008f0eff */
[----:B------:R-:W0:Y:S01]  /*566b0*/  LDC.64 R18, c[0x0][0x398] ;  /* 0x0000e600ff127b82 */ /* 0x000e220000000a00 */
[----:B---3--:R-:W-:Y:S02]  /*566c0*/  ISETP.LT.AND P1, PT, R90, R12, !P2 ;  /* 0x0000000c5a00720c */ /* 0x008fe40005721270 */
[----:B------:R-:W-:Y:S01]  /*566d0*/  F2FP.BF16.F32.PACK_AB R6, R6, R89 ;  /* 0x000000590606723e */ /* 0x000fe200000010ff */
[----:B------:R-:W-:Y:S01]  /*566e0*/  IMAD.MOV.U32 R60, RZ, RZ, R13 ;  /* 0x000000ffff3c7224 */ /* 0x000fe200078e000d */
[----:B------:R-:W-:Y:S01]  /*566f0*/  PRMT R0, R68, 0x7632, R0 ;  /* 0x0000763244007816 */ /* 0x000fe20000000000 */
[----:B------:R-:W-:Y:S01]  /*56700*/  IMAD.WIDE R12, R15, 0x2, R10 ;  /* 0x000000020f0c7825 */ /* 0x000fe200078e020a */
[C---:B------:R-:W-:Y:S01]  /*56710*/  PRMT R28, R6.reuse, 0x7610, R28 ;  /* 0x00007610061c7816 */ /* 0x040fe2000000001c */
[----:B------:R-:W3:Y:S01]  /*56720*/  LDL.LU R89, [R1+0x21b8] ;  /* 0x0021b80001597983 */ /* 0x000ee20000300800 */
[----:B------:R-:W-:Y:S01]  /*56730*/  PRMT R29, R6, 0x7632, R29 ;  /* 0x00007632061d7816 */ /* 0x000fe2000000001d */
[----:B0-----:R-:W-:-:S04]  /*56740*/  IMAD.MOV.U32 R7, RZ, RZ, R18 ;  /* 0x000000ffff077224 */ /* 0x001fc800078e0012 */
[----:B------:R0:W-:Y:S01]  /*56750*/  @P1 STG.E.U16 desc[UR6][R12.64], R68 ;  /* 0x000000440c001986 */ /* 0x0001e2000c101506 */
[----:B------:R-:W-:Y:S02]  /*56760*/  IMAD.MOV.U32 R62, RZ, RZ, R19 ;  /* 0x000000ffff3e7224 */ /* 0x000fe400078e0013 */
[----:B------:R-:W1:Y:S08]  /*56770*/  LDC.64 R18, c[0x0][0x398] ;  /* 0x0000e600ff127b82 */ /* 0x000e700000000a00 */
[----:B0-----:R-:W0:Y:S01]  /*56780*/  LDC R13, c[0x0][0x3b8] ;  /* 0x0000ee00ff0d7b82 */ /* 0x001e220000000800 */
[----:B------:R-:W-:-:S02]  /*56790*/  F2FP.BF16.F32.PACK_AB R67, R5, R91 ;  /* 0x0000005b0543723e */ /* 0x000fc400000010ff */
[----:B------:R-:W4:Y:S01]  /*567a0*/  LDL.LU R91, [R1+0x21b4] ;  /* 0x0021b400015b7983 */ /* 0x000f220000300800 */
[C---:B------:R-:W-:Y:S02]  /*567b0*/  PRMT R58, R21.reuse, 0x7610, R58 ;  /* 0x00007610153a7816 */ /* 0x040fe4000000003a */
[----:B------:R-:W-:Y:S02]  /*567c0*/  PRMT R59, R21, 0x7632, R59 ;  /* 0x00007632153b7816 */ /* 0x000fe4000000003b */
[----:B------:R-:W0:Y:S08]  /*567d0*/  LDC.64 R20, c[0x0][0x398] ;  /* 0x0000e600ff147b82 */ /* 0x000e300000000a00 */
[----:B------:R-:W0:Y:S01]  /*567e0*/  LDC R12, c[0x0][0x39c] ;  /* 0x0000e700ff0c7b82 */ /* 0x000e220000000800 */
[----:B--2---:R-:W-:Y:S01]  /*567f0*/  ISETP.LT.AND P2, PT, R93, R7, !P2 ;  /* 0x000000075d00720c */ /* 0x004fe20005741270 */
[----:B------:R-:W-:-:S12]  /*56800*/  IMAD.WIDE R6, R15, 0x2, R8 ;  /* 0x000000020f067825 */ /* 0x000fd800078e0208 */
[----:B------:R2:W-:Y:S02]  /*56810*/  @P2 STG.E.U16 desc[UR6][R6.64], R0 ;  /* 0x0000000006002986 */ /* 0x0005e4000c101506 */
[----:B--2---:R-:W2:Y:S01]  /*56820*/  LDC R6, c[0x0][0x39c] ;  /* 0x0000e700ff067b82 */ /* 0x004ea20000000800 */
[----:B------:R-:W-:Y:S02]  /*56830*/  VIADD R0, R63, 0x1 ;  /* 0x000000013f007836 */ /* 0x000fe40000000000 */
[----:B-1----:R-:W-:-:S03]  /*56840*/  IMAD.MOV.U32 R63, RZ, RZ, R19 ;  /* 0x000000ffff3f7224 */ /* 0x002fc600078e0013 */
[----:B--2---:R-:W-:Y:S01]  /*56850*/  ISETP.GE.AND P1, PT, R0, R6, PT ;  /* 0x000000060000720c */ /* 0x004fe20003f26270 */
[----:B------:R-:W-:Y:S02]  /*56860*/  IMAD.MOV.U32 R0, RZ, RZ, R18 ;  /* 0x000000ffff007224 */ /* 0x000fe400078e0012 */
[----:B------:R-:W1:Y:S03]  /*56870*/  LDC.64 R18, c[0x0][0x398] ;  /* 0x0000e600ff127b82 */ /* 0x000e660000000a00 */
[----:B------:R-:W-:Y:S01]  /*56880*/  ISETP.LT.AND P2, PT, R66, R0, !P1 ;  /* 0x000000004200720c */ /* 0x000fe20004f41270 */
[----:B0-----:R-:W-:-:S04]  /*56890*/  IMAD.IADD R0, R15, 0x1, R13 ;  /* 0x000000010f007824 */ /* 0x001fc800078e020d */
[----:B------:R-:W-:Y:S01]  /*568a0*/  IMAD.WIDE R6, R0, 0x2, R16 ;  /* 0x0000000200067825 */ /* 0x000fe200078e0210 */
[----:B------:R-:W-:-:S07]  /*568b0*/  PRMT R5, R87, 0x7632, R5 ;  /* 0x0000763257057816 */ /* 0x000fce0000000005 */
[----:B------:R0:W-:Y:S01]  /*568c0*/  @P2 STG.E.U16 desc[UR6][R6.64], R87 ;  /* 0x0000005706002986 */ /* 0x0001e2000c101506 */
[----:B-1----:R-:W-:Y:S02]  /*568d0*/  IMAD.MOV.U32 R64, RZ, RZ, R19 ;  /* 0x000000ffff407224 */ /* 0x002fe400078e0013 */
[----:B0-----:R-:W-:Y:S01]  /*568e0*/  IMAD.MOV.U32 R6, RZ, RZ, R18 ;  /* 0x000000ffff067224 */ /* 0x001fe200078e0012 */
[----:B------:R-:W0:Y:S08]  /*568f0*/  LDC.64 R86, c[0x0][0x398] ;  /* 0x0000e600ff567b82 */ /* 0x000e300000000a00 */
[----:B------:R-:W1:Y:S01]  /*56900*/  LDC.64 R18, c[0x0][0x398] ;  /* 0x0000e600ff127b82 */ /* 0x000e620000000a00 */
[----:B------:R-:W-:Y:S01]  /*56910*/  ISETP.LT.AND P2, PT, R92, R6, !P1 ;  /* 0x000000065c00720c */ /* 0x000fe20004f41270 */
[----:B------:R-:W-:-:S12]  /*56920*/  IMAD.WIDE R6, R0, 0x2, R2 ;  /* 0x0000000200067825 */ /* 0x000fd800078e0202 */
[----:B------:R1:W-:Y:S02]  /*56930*/  @P2 STG.E.U16 desc[UR6][R6.64], R5 ;  /* 0x0000000506002986 */ /* 0x0003e4000c101506 */
[----:B-1----:R-:W-:-:S05]  /*56940*/  IMAD.MOV.U32 R5, RZ, RZ, R18 ;  /* 0x000000ffff057224 */ /* 0x002fca00078e0012 */
[----:B------:R-:W-:Y:S02]  /*56950*/  ISETP.LT.AND P2, PT, R90, R5, !P1 ;  /* 0x000000055a00720c */ /* 0x000fe40004f41270 */
[----:B0-----:R-:W-:Y:S02]  /*56960*/  ISETP.LT.AND P1, PT, R93, R86, !P1 ;  /* 0x000000565d00720c */ /* 0x001fe40004f21270 */
[----:B------:R-:W2:Y:S01]  /*56970*/  LDL.LU R86, [R1+0x568] ;  /* 0x0005680001567983 */ /* 0x000ea20000300800 */
[----:B------:R-:W-:-:S03]  /*56980*/  F2FP.BF16.F32.PACK_AB R15, R4, R76 ;  /* 0x0000004c040f723e */ /* 0x000fc600000010ff */
[----:B------:R-:W4:Y:S01]  /*56990*/  LDL.LU R76, [R1+0x21b0] ;  /* 0x0021b000014c7983 */ /* 0x000f220000300800 */
[----:B------:R-:W-:-:S04]  /*569a0*/  IMAD.WIDE R6, R0, 0x2, R10 ;  /* 0x0000000200067825 */ /* 0x000fc800078e020a */
[C---:B------:R-:W-:Y:S01]  /*569b0*/  IMAD.WIDE R4, R0.reuse, 0x2, R8 ;  /* 0x0000000200047825 */ /* 0x040fe200078e0208 */
[----:B------:R0:W-:Y:S02]  /*569c0*/  @P2 STG.E.U16 desc[UR6][R6.64], R69 ;  /* 0x0000004506002986 */ /* 0x0001e4000c101506 */
[----:B0-----:R-:W-:Y:S01]  /*569d0*/  PRMT R6, R69, 0x7632, R6 ;  /* 0x0000763245067816 */ /* 0x001fe20000000006 */
[----:B------:R-:W-:Y:S01]  /*569e0*/  IMAD.MOV.U32 R65, RZ, RZ, R19 ;  /* 0x000000ffff417224 */ /* 0x000fe200078e0013 */
[----:B------:R-:W0:Y:S03]  /*569f0*/  LDC.64 R68, c[0x0][0x398] ;  /* 0x0000e600ff447b82 */ /* 0x000e260000000a00 */
[----:B------:R1:W-:Y:S01]  /*56a00*/  @P1 STG.E.U16 desc[UR6][R4.64], R6 ;  /* 0x0000000604001986 */ /* 0x0003e2000c101506 */
[----:B------:R-:W-:-:S04]  /*56a10*/  IMAD.IADD R0, R0, 0x1, R13 ;  /* 0x0000000100007824 */ /* 0x000fc800078e020d */
[----:B------:R-:W0:Y:S08]  /*56a20*/  LDC.64 R18, c[0x0][0x398] ;  /* 0x0000e600ff127b82 */ /* 0x000e300000000a00 */
[----:B-1----:R-:W1:Y:S01]  /*56a30*/  LDC R5, c[0x0][0x39c] ;  /* 0x0000e700ff057b82 */ /* 0x002e620000000800 */
[----:B---3--:R-:W-:-:S07]  /*56a40*/  PRMT R6, R89, 0x7610, R6 ;  /* 0x0000761059067816 */ /* 0x008fce0000000006 */
[----:B------:R-:W3:Y:S01]  /*56a50*/  LDC R7, c[0x0][0x398] ;  /* 0x0000e600ff077b82 */ /* 0x000ee20000000800 */
[----:B--2---:R-:W-:-:S05]  /*56a60*/  VIADD R4, R86, 0x2 ;  /* 0x0000000256047836 */ /* 0x004fca0000000000 */
[----:B-1----:R-:W-:-:S04]  /*56a70*/  ISETP.GE.AND P1, PT, R4, R5, PT ;  /* 0x000000050400720c */ /* 0x002fc80003f26270 */
[----:B0-----:R-:W-:Y:S01]  /*56a80*/  ISETP.LT.AND P2, PT, R66, R68, !P1 ;  /* 0x000000444200720c */ /* 0x001fe20004f41270 */
[----:B------:R-:W-:-:S12]  /*56a90*/  IMAD.WIDE R4, R0, 0x2, R16 ;  /* 0x0000000200047825 */ /* 0x000fd800078e0210 */
[----:B------:R0:W-:Y:S01]  /*56aa0*/  @P2 STG.E.U16 desc[UR6][R4.64], R6 ;  /* 0x0000000604002986 */ /* 0x0001e2000c101506 */
[----:B------:R-:W-:Y:S02]  /*56ab0*/  ISETP.LT.AND P2, PT, R92, R20, !P1 ;  /* 0x000000145c00720c */ /* 0x000fe40004f41270 */
[----:B0-----:R-:W-:Y:S01]  /*56ac0*/  PRMT R6, R89, 0x7632, R6 ;  /* 0x0000763259067816 */ /* 0x001fe20000000006 */
[----:B------:R-:W-:-:S10]  /*56ad0*/  IMAD.WIDE R4, R0, 0x2, R2 ;  /* 0x0000000200047825 */ /* 0x000fd400078e0202 */
[----:B------:R0:W-:Y:S01]  /*56ae0*/  @P2 STG.E.U16 desc[UR6][R4.64], R6 ;  /* 0x0000000604002986 */ /* 0x0001e2000c101506 */
[----:B----4-:R-:W-:Y:S02]  /*56af0*/  ISETP.LT.AND P2, PT, R93, R76, !P1 ;  /* 0x0000004c5d00720c */ /* 0x010fe40004f41270 */
[----:B------:R-:W-:Y:S01]  /*56b00*/  ISETP.LT.AND P1, PT, R90, R18, !P1 ;  /* 0x000000125a00720c */ /* 0x000fe20004f21270 */
[----:B------:R-:W2:Y:S01]  /*56b10*/  LDL.LU R93, [R1+0x21ac] ;  /* 0x0021ac00015d7983 */ /* 0x000ea20000300800 */
[----:B------:R-:W1:Y:S03]  /*56b20*/  LDC R18, c[0x0][0x398] ;  /* 0x0000e600ff127b82 */ /* 0x000e660000000800 */
[----:B------:R-:W4:Y:S01]  /*56b30*/  LDL.S16 R20, [R1+0x214] ;  /* 0x0002140001147983 */ /* 0x000f220000100600 */
[----:B0-----:R-:W-:Y:S01]  /*56b40*/  IMAD.WIDE R4, R0, 0x2, R10 ;  /* 0x0000000200047825 */ /* 0x001fe200078e020a */
[----:B------:R-:W-:-:S02]  /*56b50*/  PRMT R6, R70, 0x7632, R6 ;  /* 0x0000763246067816 */ /* 0x000fc40000000006 */
[----:B------:R-:W2:Y:S04]  /*56b60*/  LDL.LU.S16 R68, [R1+0x216] ;  /* 0x0002160001447983 */ /* 0x000ea80000300600 */
[----:B------:R0:W-:Y:S02]  /*56b70*/  @P1 STG.E.U16 desc[UR6][R4.64], R70 ;  /* 0x0000004604001986 */ /* 0x0001e4000c101506 */
[----:B0-----:R-:W-:-:S05]  /*56b80*/  IMAD.WIDE R4, R0, 0x2, R8 ;  /* 0x0000000200047825 */ /* 0x001fca00078e0208 */
[----:B------:R0:W-:Y:S02]  /*56b90*/  @P2 STG.E.U16 desc[UR6][R4.64], R6 ;  /* 0x0000000604002986 */ /* 0x0001e4000c101506 */
[----:B0-----:R-:W0:Y:S01]  /*56ba0*/  LDC R5, c[0x0][0x39c] ;  /* 0x0000e700ff057b82 */ /* 0x001e220000000800 */
[----:B------:R-:W-:Y:S02]  /*56bb0*/  VIADD R4, R86, 0x3 ;  /* 0x0000000356047836 */ /* 0x000fe40000000000 */
[----:B------:R-:W-:Y:S01]  /*56bc0*/  IMAD.IADD R0, R0, 0x1, R13 ;  /* 0x0000000100007824 */ /* 0x000fe200078e020d */
[----:B------:R-:W-:-:S04]  /*56bd0*/  PRMT R6, R91, 0x7610, R6 ;  /* 0x000076105b067816 */ /* 0x000fc80000000006 */
[----:B------:R-:W1:Y:S01]  /*56be0*/  LDC R13, c[0x0][0x398] ;  /* 0x0000e600ff0d7b82 */ /* 0x000e620000000800 */
[----:B0-----:R-:W-:-:S04]  /*56bf0*/  ISETP.GE.AND P1, PT, R4, R5, PT ;  /* 0x000000050400720c */ /* 0x001fc80003f26270 */
[----:B------:R-:W-:Y:S01]  /*56c00*/  ISETP.LT.AND P2, PT, R66, R14, !P1 ;  /* 0x0000000e4200720c */ /* 0x000fe20004f41270 */
[----:B------:R-:W-:Y:S02]  /*56c10*/  IMAD.WIDE R4, R0, 0x2, R16 ;  /* 0x0000000200047825 */ /* 0x000fe400078e0210 */
[----:B------:R-:W0:Y:S10]  /*56c20*/  LDC R14, c[0x0][0x39c] ;  /* 0x0000e700ff0e7b82 */ /* 0x000e340000000800 */
[----:B------:R1:W-:Y:S02]  /*56c30*/  @P2 STG.E.U16 desc[UR6][R4.64], R6 ;  /* 0x0000000604002986 */ /* 0x0003e4000c101506 */
[----:B-1----:R-:W-:-:S02]  /*56c40*/  PRMT R6, R91, 0x7632, R6 ;  /* 0x000076325b067816 */ /* 0x002fc40000000006 */
[----:B------:R-:W2:Y:S01]  /*56c50*/  LDL.LU R91, [R1+0xeb4] ;  /* 0x000eb400015b7983 */ /* 0x000ea20000300800 */
[----:B---3--:R-:W-:Y:S02]  /*56c60*/  ISETP.LT.AND P2, PT, R92, R7, !P1 ;  /* 0x000000075c00720c */ /* 0x008fe40004f41270 */
[----:B------:R-:W1:Y:S01]  /*56c70*/  LDC R7, c[0x0][0x398] ;  /* 0x0000e600ff077b82 */ /* 0x000e620000000800 */
[----:B------:R-:W-:-:S10]  /*56c80*/  IMAD.WIDE R4, R0, 0x2, R2 ;  /* 0x0000000200047825 */ /* 0x000fd400078e0202 */
[----:B------:R3:W-:Y:S02]  /*56c90*/  @P2 STG.E.U16 desc[UR6][R4.64], R6 ;  /* 0x0000000604002986 */ /* 0x0007e4000c101506 */
[----:B---3--:R-:W2:Y:S01]  /*56ca0*/  LDC R6, c[0x0][0x398] ;  /* 0x0000e600ff067b82 */ /* 0x008ea20000000800 */
[----:B-1----:R-:W-:Y:S01]  /*56cb0*/  ISETP.LT.AND P2, PT, R90, R7, !P1 ;  /* 0x000000075a00720c */ /* 0x002fe20004f41270 */
[----:B------:R-:W-:-:S06]  /*56cc0*/  IMAD.WIDE R4, R0, 0x2, R10 ;  /* 0x0000000200047825 */ /* 0x000fcc00078e020a */
[----:B------:R-:W1:Y:S06]  /*56cd0*/  LDC R7, c[0x0][0x398] ;  /* 0x0000e600ff077b82 */ /* 0x000e6c0000000800 */
[----:B------:R3:W-:Y:S02]  /*56ce0*/  @P2 STG.E.U16 desc[UR6][R4.64], R71 ;  /* 0x0000004704002986 */ /* 0x0007e4000c101506 */
[----:B---3--:R-:W-:Y:S01]  /*56cf0*/  VIADD R4, R86, 0x4 ;  /* 0x0000000456047836 */ /* 0x008fe20000000000 */
[----:B--2---:R-:W-:Y:S02]  /*56d00*/  ISETP.LT.AND P2, PT, R91, R6, !P1 ;  /* 0x000000065b00720c */ /* 0x004fe40004f41270 */
[----:B------:R-:W-:-:S02]  /*56d10*/  PRMT R6, R71, 0x7632, R6 ;  /* 0x0000763247067816 */ /* 0x000fc40000000006 */
[----:B------:R-:W2:Y:S01]  /*56d20*/  LDC R71, c[0x0][0x3b8] ;  /* 0x0000ee00ff477b82 */ /* 0x000ea20000000800 */
[----:B------:R-:W-:Y:S01]  /*56d30*/  ISETP.GE.AND P1, PT, R4, R12, PT ;  /* 0x0000000c0400720c */ /* 0x000fe20003f26270 */
[----:B------:R-:W-:-:S06]  /*56d40*/  IMAD.WIDE R4, R0, 0x2, R8 ;  /* 0x0000000200047825 */ /* 0x000fcc00078e0208 */
[----:B------:R-:W3:Y:S01]  /*56d50*/  LDC R12, c[0x0][0x39c] ;  /* 0x0000e700ff0c7b82 */ /* 0x000ee20000000800 */
[----:B------:R0:W-:Y:S01]  /*56d60*/  @P2 STG.E.U16 desc[UR6][R4.64], R6 ;  /* 0x0000000604002986 */ /* 0x0001e2000c101506 */
[----:B------:R-:W-:-:S06]  /*56d70*/  ISETP.LT.AND P2, PT, R66, R13, !P1 ;  /* 0x0000000d4200720c */ /* 0x000fcc0004f41270 */
[----:B------:R-:W3:Y:S01]  /*56d80*/  LDC R13, c[0x0][0x398] ;  /* 0x0000e600ff0d7b82 */ /* 0x000ee20000000800 */
[----:B--2---:R-:W-:Y:S01]  /*56d90*/  IMAD.IADD R0, R0, 0x1, R71 ;  /* 0x0000000100007824 */ /* 0x004fe200078e0247 */
[----:B0-----:R-:W-:-:S03]  /*56da0*/  PRMT R6, R93, 0x7610, R6 ;  /* 0x000076105d067816 */ /* 0x001fc60000000006 */
[----:B------:R-:W-:-:S05]  /*56db0*/  IMAD.WIDE R4, R0, 0x2, R16 ;  /* 0x0000000200047825 */ /* 0x000fca00078e0210 */
[----:B------:R0:W-:Y:S01]  /*56dc0*/  @P2 STG.E.U16 desc[UR6][R4.64], R6 ;  /* 0x0000000604002986 */ /* 0x0001e2000c101506 */
[----:B-1----:R-:W-:Y:S02]  /*56dd0*/  ISETP.LT.AND P2, PT, R92, R7, !P1 ;  /* 0x000000075c00720c */ /* 0x002fe40004f41270 */
[----:B------:R-:W1:Y:S01]  /*56de0*/  LDC R7, c[0x0][0x398] ;  /* 0x0000e600ff077b82 */ /* 0x000e620000000800 */
[----:B0-----:R-:W-:Y:S01]  /*56df0*/  PRMT R6, R93, 0x7632, R6 ;  /* 0x000076325d067816 */ /* 0x001fe20000000006 */
[----:B------:R-:W-:-:S09]  /*56e00*/  IMAD.WIDE R4, R0, 0x2, R2 ;  /* 0x0000000200047825 */ /* 0x000fd200078e0202 */
[----:B------:R0:W-:Y:S02]  /*56e10*/  @P2 STG.E.U16 desc[UR6][R4.64], R6 ;  /* 0x0000000604002986 */ /* 0x0001e4000c101506 */
[----:B0-----:R-:W0:Y:S01]  /*56e20*/  LDC R6, c[0x0][0x398] ;  /* 0x0000e600ff067b82 */ /* 0x001e220000000800 */
[----:B-1----:R-:W-:Y:S01]  /*56e30*/  ISETP.LT.AND P2, PT, R90, R7, !P1 ;  /* 0x000000075a00720c */ /* 0x002fe20004f41270 */
[----:B------:R-:W-:Y:S01]  /*56e40*/  IMAD.WIDE R4, R0, 0x2, R10 ;  /* 0x0000000200047825 */ /* 0x000fe200078e020a */
[----:B------:R-:W2:Y:S04]  /*56e50*/  LDL.LU R90, [R1+0x21a8] ;  /* 0x0021a800015a7983 */ /* 0x000ea80000300800 */
[----:B------:R-:W2:Y:S01]  /*56e60*/  LDL.S16 R76, [R1+0x218] ;  /* 0x00021800014c7983 */ /* 0x000ea20000100600 */
[----:B------:R-:W1:Y:S03]  /*56e70*/  LDC R7, c[0x0][0x398] ;  /* 0x0000e600ff077b82 */ /* 0x000e660000000800 */
[----:B------:R-:W2:Y:S04]  /*56e80*/  LDL.LU.S16 R89, [R1+0x21a] ;  /* 0x00021a0001597983 */ /* 0x000ea80000300600 */
[----:B------:R0:W-:Y:S02]  /*56e90*/  @P2 STG.E.U16 desc[UR6][R4.64], R72 ;  /* 0x0000004804002986 */ /* 0x0001e4000c101506 */
[----:B0-----:R-:W-:-:S02]  /*56ea0*/  ISETP.LT.AND P2, PT, R91, R6, !P1 ;  /* 0x000000065b00720c */ /* 0x001fc40004f41270 */
[----:B------:R-:W-:Y:S02]  /*56eb0*/  PRMT R6, R72, 0x7632, R6 ;  /* 0x0000763248067816 */ /* 0x000fe40000000006 */
[----:B------:R-:W2:Y:S01]  /*56ec0*/  LDL.LU R72, [R1+0xeb8] ;  /* 0x000eb80001487983 */ /* 0x000ea20000300800 */
[----:B------:R-:W-:-:S05]  /*56ed0*/  VIADD R4, R86, 0x5 ;  /* 0x0000000556047836 */ /* 0x000fca0000000000 */
[----:B---3--:R-:W-:Y:S01]  /*56ee0*/  ISETP.GE.AND P1, PT, R4, R12, PT ;  /* 0x0000000c0400720c */ /* 0x008fe20003f26270 */
[----:B------:R-:W-:Y:S01]  /*56ef0*/  IMAD.WIDE R4, R0, 0x2, R8 ;  /* 0x0000000200047825 */ /* 0x000fe200078e0208 */
[----:B------:R-:W0:Y:S04]  /*56f00*/  LDC R12, c[0x0][0x39c] ;  /* 0x0000e700ff0c7b82 */ /* 0x000e280000000800 */
[----:B------:R4:W-:Y:S01]  /*56f10*/  @P2 STG.E.U16 desc[UR6][R4.64], R6 ;  /* 0x0000000604002986 */ /* 0x0009e2000c101506 */
[----:B------:R-:W-:Y:S01]  /*56f20*/  ISETP.LT.AND P2, PT, R66, R13, !P1 ;  /* 0x0000000d4200720c */ /* 0x000fe20004f41270 */
[----:B------:R-:W-:Y:S02]  /*56f30*/  IMAD.IADD R0, R0, 0x1, R71 ;  /* 0x0000000100007824 */ /* 0x000fe400078e0247 */
[----:B------:R-:W3:Y:S01]  /*56f40*/  LDC R13, c[0x0][0x398] ;  /* 0x0000e600ff0d7b82 */ /* 0x000ee20000000800 */
[----:B----4-:R-:W-:Y:S01]  /*56f50*/  PRMT R6, R20, 0x7610, R6 ;  /* 0x0000761014067816 */ /* 0x010fe20000000006 */
[----:B------:R-:W-:Y:S01]  /*56f60*/  IMAD.WIDE R4, R0, 0x2, R16 ;  /* 0x0000000200047825 */ /* 0x000fe200078e0210 */
[----:B------:R-:W4:Y:S07]  /*56f70*/  LDL.S16 R20, [R1+0x21c] ;  /* 0x00021c0001147983 */ /* 0x000f2e0000100600 */
[----:B------:R1:W-:Y:S02]  /*56f80*/  @P2 STG.E.U16 desc[UR6][R4.64], R6 ;  /* 0x0000000604002986 */ /* 0x0003e4000c101506 */
[----:B-1----:R-:W-:-:S02]  /*56f90*/  PRMT R6, R68, 0x7610, R6 ;  /* 0x0000761044067816 */ /* 0x002fc40000000006 */
[----:B------:R-:W4:Y:S01]  /*56fa0*/  LDL.LU.S16 R68, [R1+0x21e] ;  /* 0x00021e0001447983 */ /* 0x000f220000300600 */
[----:B------:R-:W-:Y:S02]  /*56fb0*/  ISETP.LT.AND P2, PT, R92, R7, !P1 ;  /* 0x000000075c00720c */ /* 0x000fe40004f41270 */
[----:B------:R-:W2:Y:S01]  /*56fc0*/  LDC R7, c[0x0][0x398] ;  /* 0x0000e600ff077b82 */ /* 0x000ea20000000800 */
[----:B------:R-:W-:-:S10]  /*56fd0*/  IMAD.WIDE R4, R0, 0x2, R2 ;  /* 0x0000000200047825 */ /* 0x000fd400078e0202 */
[----:B------:R1:W-:Y:S02]  /*56fe0*/  @P2 STG.E.U16 desc[UR6][R4.64], R6 ;  /* 0x0000000604002986 */ /* 0x0003e4000c101506 */
[----:B-1----:R-:W1:Y:S01]  /*56ff0*/  LDC R6, c[0x0][0x398] ;  /* 0x0000e600ff067b82 */ /* 0x002e620000000800 */
[----:B------:R-:W-:Y:S01]  /*57000*/  IMAD.WIDE R4, R0, 0x2, R10 ;  /* 0x0000000200047825 */ /* 0x000fe200078e020a */
[----:B--2---:R-:W-:-:S06]  /*57010*/  ISETP.LT.AND P2, PT, R72, R7, !P1 ;  /* 0x000000074800720c */ /* 0x004fcc0004f41270 */
[----:B------:R-:W2:Y:S07]  /*57020*/  LDC R7, c[0x0][0x398] ;  /* 0x0000e600ff077b82 */ /* 0x000eae0000000800 */
[----:B------:R0:W-:Y:S01]  /*57030*/  @P2 STG.E.U16 desc[UR6][R4.64], R73 ;  /* 0x0000004904002986 */ /* 0x0001e2000c101506 */
[----:B-1----:R-:W-:Y:S02]  /*57040*/  ISETP.LT.AND P2, PT, R91, R6, !P1 ;  /* 0x000000065b00720c */ /* 0x002fe40004f41270 */
[----:B------:R-:W-:Y:S01]  /*57050*/  PRMT R6, R73, 0x7632, R6 ;  /* 0x0000763249067816 */ /* 0x000fe20000000006 */
[----:B0-----:R-:W-:-:S05]  /*57060*/  VIADD R4, R86, 0x6 ;  /* 0x0000000656047836 */ /* 0x001fca0000000000 */
[----:B------:R-:W-:Y:S01]  /*57070*/  ISETP.GE.AND P1, PT, R4, R12, PT ;  /* 0x0000000c0400720c */ /* 0x000fe20003f26270 */
[----:B------:R-:W-:Y:S01]  /*57080*/  IMAD.WIDE R4, R0, 0x2, R8 ;  /* 0x0000000200047825 */ /* 0x000fe200078e0208 */
[----:B------:R-:W0:Y:S04]  /*57090*/  LDC R12, c[0x0][0x39c] ;  /* 0x0000e700ff0c7b82 */ /* 0x000e280000000800 */
[----:B------:R1:W-:Y:S01]  /*570a0*/  @P2 STG.E.U16 desc[UR6][R4.64], R6 ;  /* 0x0000000604002986 */ /* 0x0003e2000c101506 */
[----:B---3--:R-:W-:Y:S01]  /*570b0*/  ISETP.LT.AND P2, PT, R66, R13, !P1 ;  /* 0x0000000d4200720c */ /* 0x008fe20004f41270 */
[----:B------:R-:W-:Y:S02]  /*570c0*/  IMAD.IADD R0, R0, 0x1, R71 ;  /* 0x0000000100007824 */ /* 0x000fe400078e0247 */
[----:B------:R-:W3:Y:S01]  /*570d0*/  LDC R13, c[0x0][0x398] ;  /* 0x0000e600ff0d7b82 */ /* 0x000ee20000000800 */
[----:B-1----:R-:W-:Y:S01]  /*570e0*/  PRMT R6, R76, 0x7610, R6 ;  /* 0x000076104c067816 */ /* 0x002fe20000000006 */
[----:B------:R-:W-:-:S08]  /*570f0*/  IMAD.WIDE R4, R0, 0x2, R16 ;  /* 0x0000000200047825 */ /* 0x000fd000078e0210 */
[----:B------:R1:W-:Y:S01]  /*57100*/  @P2 STG.E.U16 desc[UR6][R4.64], R6 ;  /* 0x0000000604002986 */ /* 0x0003e2000c101506 */
[----:B--2---:R-:W-:Y:S02]  /*57110*/  ISETP.LT.AND P2, PT, R92, R7, !P1 ;  /* 0x000000075c00720c */ /* 0x004fe40004f41270 */
[----:B------:R-:W2:Y:S01]  /*57120*/  LDC R7, c[0x0][0x398] ;  /* 0x0000e600ff077b82 */ /* 0x000ea20000000800 */
[----:B------:R-:W4:Y:S04]  /*57130*/  LDL.LU R92, [R1+0x21a4] ;  /* 0x0021a400015c7983 */ /* 0x000f280000300800 */
[----:B------:R-:W4:Y:S01]  /*57140*/  LDL.S16 R76, [R1+0x220] ;  /* 0x00022000014c7983 */ /* 0x000f220000100600 */
[----:B-1----:R-:W-:Y:S01]  /*57150*/  PRMT R6, R89, 0x7610, R6 ;  /* 0x0000761059067816 */ /* 0x002fe20000000006 */
[----:B------:R-:W-:-:S02]  /*57160*/  IMAD.WIDE R4, R0, 0x2, R2 ;  /* 0x0000000200047825 */ /* 0x000fc400078e0202 */
[----:B------:R-:W4:Y:S04]  /*57170*/  LDL.LU.S16 R89, [R1+0x222] ;  /* 0x0002220001597983 */ /* 0x000f280000300600 */
[----:B------:R1:W-:Y:S02]  /*57180*/  @P2 STG.E.U16 desc[UR6][R4.64], R6 ;  /* 0x0000000604002986 */ /* 0x0003e4000c101506 */
[----:B-1----:R-:W1:Y:S01]  /*57190*/  LDC R6, c[0x0][0x398] ;  /* 0x0000e600ff067b82 */ /* 0x002e620000000800 */
[----:B--2---:R-:W-:Y:S01]  /*571a0*/  ISETP.LT.AND P2, PT, R72, R7, !P1 ;  /* 0x000000074800720c */ /* 0x004fe20004f41270 */
[----:B------:R-:W-:-:S06]  /*571b0*/  IMAD.WIDE R4, R0, 0x2, R10 ;  /* 0x0000000200047825 */ /* 0x000fcc00078e020a */
[----:B------:R-:W2:Y:S06]  /*571c0*/  LDC R7, c[0x0][0x398] ;  /* 0x0000e600ff077b82 */ /* 0x000eac0000000800 */
[----:B------:R0:W-:Y:S01]  /*571d0*/  @P2 STG.E.U16 desc[UR6][R4.64], R74 ;  /* 0x0000004a04002986 */ /* 0x0001e2000c101506 */
[----:B-1----:R-:W-:Y:S02]  /*571e0*/  ISETP.LT.AND P2, PT, R91, R6, !P1 ;  /* 0x000000065b00720c */ /* 0x002fe40004f41270 */
[----:B------:R-:W-:Y:S02]  /*571f0*/  PRMT R6, R74, 0x7632, R6 ;  /* 0x000076324a067816 */ /* 0x000fe40000000006 */
[----:B0-----:R-:W2:Y:S01]  /*57200*/  LDL.LU R74, [R1+0xebc] ;  /* 0x000ebc00014a7983 */ /* 0x001ea20000300800 */
[----:B------:R-:W-:-:S05]  /*57210*/  VIADD R4, R86, 0x7 ;  /* 0x0000000756047836 */ /* 0x000fca0000000000 */
[----:B------:R-:W-:Y:S01]  /*57220*/  ISETP.GE.AND P1, PT, R4, R12, PT ;  /* 0x0000000c0400720c */ /* 0x000fe20003f26270 */
[----:B------:R-:W-:Y:S01]  /*57230*/  IMAD.WIDE R4, R0, 0x2, R8 ;  /* 0x0000000200047825 */ /* 0x000fe200078e0208 */
[----:B------:R-:W0:Y:S04]  /*57240*/  LDC R12, c[0x0][0x39c] ;  /* 0x0000e700ff0c7b82 */ /* 0x000e280000000800 */
[----:B------:R4:W-:Y:S01]  /*57250*/  @P2 STG.E.U16 desc[UR6][R4.64], R6 ;  /* 0x0000000604002986 */ /* 0x0009e2000c101506 */
[----:B---3--:R-:W-:Y:S01]  /*57260*/  ISETP.LT.AND P2, PT, R66, R13, !P1 ;  /* 0x0000000d4200720c */ /* 0x008fe20004f41270 */
[----:B------:R-:W-:Y:S02]  /*57270*/  IMAD.IADD R0, R0, 0x1, R71 ;  /* 0x0000000100007824 */ /* 0x000fe400078e0247 */
[----:B------:R-:W1:Y:S01]  /*57280*/  LDC R13, c[0x0][0x398] ;  /* 0x0000e600ff0d7b82 */ /* 0x000e620000000800 */
[----:B----4-:R-:W-:Y:S01]  /*57290*/  PRMT R6, R20, 0x7610, R6 ;  /* 0x0000761014067816 */ /* 0x010fe20000000006 */
[----:B------:R-:W-:Y:S01]  /*572a0*/  IMAD.WIDE R4, R0, 0x2, R16 ;  /* 0x0000000200047825 */ /* 0x000fe200078e0210 */
[----:B------:R-:W3:Y:S07]  /*572b0*/  LDL.S16 R20, [R1+0x224] ;  /* 0x0002240001147983 */ /* 0x000eee0000100600 */
[----:B------:R4:W-:Y:S02]  /*572c0*/  @P2 STG.E.U16 desc[UR6][R4.64], R6 ;  /* 0x0000000604002986 */ /* 0x0009e4000c101506 */
[----:B----4-:R-:W-:-:S02]  /*572d0*/  PRMT R6, R68, 0x7610, R6 ;  /* 0x0000761044067816 */ /* 0x010fc40000000006 */
[----:B------:R-:W4:Y:S01]  /*572e0*/  LDL.LU.S16 R68, [R1+0x226] ;  /* 0x0002260001447983 */ /* 0x000f220000300600 */
[----:B------:R-:W-:Y:S01]  /*572f0*/  IMAD.WIDE R4, R0, 0x2, R2 ;  /* 0x0000000200047825 */ /* 0x000fe200078e0202 */
[----:B--2---:R-:W-:Y:S02]  /*57300*/  ISETP.LT.AND P2, PT, R74, R7, !P1 ;  /* 0x000000074a00720c */ /* 0x004fe40004f41270 */
[----:B------:R-:W2:Y:S11]  /*57310*/  LDC R7, c[0x0][0x398] ;  /* 0x0000e600ff077b82 */ /* 0x000eb60000000800 */
[----:B------:R0:W-:Y:S02]  /*57320*/  @P2 STG.E.U16 desc[UR6][R4.64], R6 ;  /* 0x0000000604002986 */ /* 0x0001e4000c101506 */
[----:B0-----:R-:W0:Y:S01]  /*57330*/  LDC R6, c[0x0][0x398] ;  /* 0x0000e600ff067b82 */ /* 0x001e220000000800 */
[----:B--2---:R-:W-:Y:S01]  /*57340*/  ISETP.LT.AND P2, PT, R72, R7, !P1 ;  /* 0x000000074800720c */ /* 0x004fe20004f41270 */
[----:B------:R-:W-:-:S06]  /*57350*/  IMAD.WIDE R4, R0, 0x2, R10 ;  /* 0x0000000200047825 */ /* 0x000fcc00078e020a */
[----:B------:R-:W2:Y:S06]  /*57360*/  LDC R7, c[0x0][0x398] ;  /* 0x0000e600ff077b82 */ /* 0x000eac0000000800 */
[----:B------:R1:W-:Y:S01]  /*57370*/  @P2 STG.E.U16 desc[UR6][R4.64], R75 ;  /* 0x0000004b04002986 */ /* 0x0003e2000c101506 */
[----:B0-----:R-:W-:Y:S01]  /*57380*/  ISETP.LT.AND P2, PT, R91, R6, !P1 ;  /* 0x000000065b00720c */ /* 0x001fe20004f41270 */
[----:B-1----:R-:W-:Y:S01]  /*57390*/  VIADD R4, R86, 0x8 ;  /* 0x0000000856047836 */ /* 0x002fe20000000000 */
[----:B------:R-:W-:-:S04]  /*573a0*/  PRMT R6, R75, 0x7632, R6 ;  /* 0x000076324b067816 */ /* 0x000fc80000000006 */
[----:B------:R-:W-:Y:S01]  /*573b0*/  ISETP.GE.AND P1, PT, R4, R12, PT ;  /* 0x0000000c0400720c */ /* 0x000fe20003f26270 */
[----:B------:R-:W-:Y:S01]  /*573c0*/  IMAD.WIDE R4, R0, 0x2, R8 ;  /* 0x0000000200047825 */ /* 0x000fe200078e0208 */
[----:B------:R-:W0:Y:S05]  /*573d0*/  LDC R12, c[0x0][0x39c] ;  /* 0x0000e700ff0c7b82 */ /* 0x000e2a0000000800 */
[----:B------:R1:W-:Y:S01]  /*573e0*/  @P2 STG.E.U16 desc[UR6][R4.64], R6 ;  /* 0x0000000604002986 */ /* 0x0003e2000c101506 */
[----:B------:R-:W-:Y:S01]  /*573f0*/  ISETP.LT.AND P2, PT, R66, R13, !P1 ;  /* 0x0000000d4200720c */ /* 0x000fe20004f41270 */
[----:B------:R-:W-:Y:S01]  /*57400*/  IMAD.IADD R0, R0, 0x1, R71 ;  /* 0x0000000100007824 */ /* 0x000fe200078e0247 */
[----:B------:R-:W0:Y:S01]  /*57410*/  LDC R13, c[0x0][0x398] ;  /* 0x0000e600ff0d7b82 */ /* 0x000e220000000800 */
[----:B-1----:R-:W-:-:S02]  /*57420*/  PRMT R6, R76, 0x7610, R6 ;  /* 0x000076104c067816 */ /* 0x002fc40000000006 */
[----:B------:R-:W-:Y:S01]  /*57430*/  IMAD.WIDE R4, R0, 0x2, R16 ;  /* 0x0000000200047825 */ /* 0x000fe200078e0210 */
[----:B------:R-:W4:Y:S07]  /*57440*/  LDL.S16 R76, [R1+0x228] ;  /* 0x00022800014c7983 */ /* 0x000f2e0000100600 */
[----:B------:R1:W-:Y:S01]  /*57450*/  @P2 STG.E.U16 desc[UR6][R4.64], R6 ;  /* 0x0000000604002986 */ /* 0x0003e2000c101506 */
[----:B--2---:R-:W-:Y:S02]  /*57460*/  ISETP.LT.AND P2, PT, R74, R7, !P1 ;  /* 0x000000074a00720c */ /* 0x004fe40004f41270 */
[----:B------:R-:W2:Y:S01]  /*57470*/  LDC R7, c[0x0][0x398] ;  /* 0x0000e600ff077b82 */ /* 0x000ea20000000800 */
[----:B-1----:R-:W-:Y:S01]  /*57480*/  PRMT R6, R89, 0x7610, R6 ;  /* 0x0000761059067816 */ /* 0x002fe20000000006 */
[----:B------:R-:W-:Y:S01]  /*57490*/  IMAD.WIDE R4, R0, 0x2, R2 ;  /* 0x0000000200047825 */ /* 0x000fe200078e0202 */
[----:B------:R-:W4:Y:S08]  /*574a0*/  LDL.LU.S16 R89, [R1+0x22a] ;  /* 0x00022a0001597983 */ /* 0x000f300000300600 */
[----:B------:R1:W-:Y:S02]  /*574b0*/  @P2 STG.E.U16 desc[UR6][R4.64], R6 ;  /* 0x0000000604002986 */ /* 0x0003e4000c101506 */
[----:B-1----:R-:W1:Y:S01]  /*574c0*/  LDC R6, c[0x0][0x398] ;  /* 0x0000e600ff067b82 */ /* 0x002e620000000800 */
[----:B--2---:R-:W-:Y:S01]  /*574d0*/  ISETP.LT.AND P2, PT, R72, R7, !P1 ;  /* 0x000000074800720c */ /* 0x004fe20004f41270 */
[----:B------:R-:W-:-:S06]  /*574e0*/  IMAD.WIDE R4, R0, 0x2, R10 ;  /* 0x0000000200047825 */ /* 0x000fcc00078e020a */
[----:B------:R-:W2:Y:S06]  /*574f0*/  LDC R7, c[0x0][0x398] ;  /* 0x0000e600ff077b82 */ /* 0x000eac0000000800 */
[----:B------:R0:W-:Y:S01]  /*57500*/  @P2 STG.E.U16 desc[UR6][R4.64], R77 ;  /* 0x0000004d04002986 */ /* 0x0001e2000c101506 */
[----:B-1----:R-:W-:Y:S01]  /*57510*/  ISETP.LT.AND P2, PT, R91, R6, !P1 ;  /* 0x000000065b00720c */ /* 0x002fe20004f41270 */
[----:B0-----:R-:W-:Y:S01]  /*57520*/  VIADD R4, R86, 0x9 ;  /* 0x0000000956047836 */ /* 0x001fe20000000000 */
[----:B------:R-:W-:-:S04]  /*57530*/  PRMT R6, R77, 0x7632, R6 ;  /* 0x000076324d067816 */ /* 0x000fc80000000006 */
[----:B------:R-:W-:Y:S01]  /*57540*/  ISETP.GE.AND P1, PT, R4, R12, PT ;  /* 0x0000000c0400720c */ /* 0x000fe20003f26270 */
[----:B------:R-:W-:Y:S01]  /*57550*/  IMAD.WIDE R4, R0, 0x2, R8 ;  /* 0x0000000200047825 */ /* 0x000fe200078e0208 */
[----:B------:R-:W0:Y:S05]  /*57560*/  LDC R12, c[0x0][0x39c] ;  /* 0x0000e700ff0c7b82 */ /* 0x000e2a0000000800 */
[----:B------:R3:W-:Y:S01]  /*57570*/  @P2 STG.E.U16 desc[UR6][R4.64], R6 ;  /* 0x0000000604002986 */ /* 0x0007e2000c101506 */
[----:B------:R-:W-:Y:S01]  /*57580*/  ISETP.LT.AND P2, PT, R66, R13, !P1 ;  /* 0x0000000d4200720c */ /* 0x000fe20004f41270 */
[----:B------:R-:W-:Y:S01]  /*57590*/  IMAD.IADD R0, R0, 0x1, R71 ;  /* 0x0000000100007824 */ /* 0x000fe200078e0247 */
[----:B------:R-:W1:Y:S01]  /*575a0*/  LDC R13, c[0x0][0x398] ;  /* 0x0000e600ff0d7b82 */ /* 0x000e620000000800 */
[----:B---3--:R-:W-:-:S02]  /*575b0*/  PRMT R6, R20, 0x7610, R6 ;  /* 0x0000761014067816 */ /* 0x008fc40000000006 */
[----:B------:R-:W-:Y:S01]  /*575c0*/  IMAD.WIDE R4, R0, 0x2, R16 ;  /* 0x0000000200047825 */ /* 0x000fe200078e0210 */
[----:B------:R-:W3:Y:S07]  /*575d0*/  LDL.S16 R20, [R1+0x22c] ;  /* 0x00022c0001147983 */ /* 0x000eee0000100600 */
[----:B------:R4:W-:Y:S02]  /*575e0*/  @P2 STG.E.U16 desc[UR6][R4.64], R6 ;  /* 0x0000000604002986 */ /* 0x0009e4000c101506 */
[----:B----4-:R-:W-:-:S02]  /*575f0*/  PRMT R6, R68, 0x7610, R6 ;  /* 0x0000761044067816 */ /* 0x010fc40000000006 */
[----:B------:R-:W4:Y:S01]  /*57600*/  LDL.LU.S16 R68, [R1+0x22e] ;  /* 0x00022e0001447983 */ /* 0x000f220000300600 */
[----:B--2---:R-:W-:Y:S02]  /*57610*/  ISETP.LT.AND P2, PT, R74, R7, !P1 ;  /* 0x000000074a00720c */ /* 0x004fe40004f41270 */
[----:B------:R-:W2:Y:S01]  /*57620*/  LDC R7, c[0x0][0x398] ;  /* 0x0000e600ff077b82 */ /* 0x000ea20000000800 */
[----:B------:R-:W-:-:S10]  /*57630*/  IMAD.WIDE R4, R0, 0x2, R2 ;  /* 0x0000000200047825 */ /* 0x000fd400078e0202 */
        /* <DEDUP_REMOVED lines=15> */
[----:B------:R-:W0:Y:S03]  /*57730*/  LDC R13, c[0x0][0x398] ;  /* 0x0000e600ff0d7b82 */ /* 0x000e260000000800 */
[----:B-1----:R-:W-:Y:S01]  /*57740*/  IMAD.WIDE R4, R0, 0x2, R16 ;  /* 0x0000000200047825 */ /* 0x002fe200078e0210 */
[----:B------:R-:W-:-:S02]  /*57750*/  PRMT R6, R76, 0x7610, R6 ;  /* 0x000076104c067816 */ /* 0x000fc40000000006 */
[----:B------:R-:W4:Y:S05]  /*57760*/  LDL.S16 R76, [R1+0x230] ;  /* 0x00023000014c7983 */ /* 0x000f2a0000100600 */
        /* <DEDUP_REMOVED lines=69> */
[----:B--2---:R-:W-:Y:S01]  /*57bc0*/  ISETP.LT.AND P2, PT, R66, R7, !P1 ;  /* 0x000000074200720c */ /* 0x004fe20004f41270 */
[----:B------:R-:W-:Y:S01]  /*57bd0*/  IMAD.IADD R0, R0, 0x1, R71 ;  /* 0x0000000100007824 */ /* 0x000fe200078e0247 */
[----:B------:R-:W1:Y:S01]  /*57be0*/  LDC R7, c[0x0][0x398] ;  /* 0x0000e600ff077b82 */ /* 0x000e620000000800 */
[----:B---3--:R-:W-:-:S02]  /*57bf0*/  PRMT R6, R20, 0x7610, R6 ;  /* 0x0000761014067816 */ /* 0x008fc40000000006 */
[----:B------:R-:W-:Y:S01]  /*57c00*/  IMAD.WIDE R4, R0, 0x2, R16 ;  /* 0x0000000200047825 */ /* 0x000fe200078e0210 */
[----:B------:R-:W2:Y:S07]  /*57c10*/  LDL.S16 R20, [R1+0x23c] ;  /* 0x00023c0001147983 */ /* 0x000eae0000100600 */
[----:B------:R4:W-:Y:S02]  /*57c20*/  @P2 STG.E.U16 desc[UR6][R4.64], R6 ;  /* 0x0000000604002986 */ /* 0x0009e4000c101506 */
[----:B----4-:R-:W-:-:S02]  /*57c30*/  PRMT R6, R68, 0x7610, R6 ;  /* 0x0000761044067816 */ /* 0x010fc40000000006 */
[----:B------:R-:W3:Y:S01]  /*57c40*/  LDL.LU.S16 R68, [R1+0x23e] ;  /* 0x00023e0001447983 */ /* 0x000ee20000300600 */
[----:B0-----:R-:W-:Y:S02]  /*57c50*/  ISETP.LT.AND P2, PT, R74, R12, !P1 ;  /* 0x0000000c4a00720c */ /* 0x001fe40004f41270 */
[----:B------:R-:W0:Y:S01]  /*57c60*/  LDC R12, c[0x0][0x398] ;  /* 0x0000e600ff0c7b82 */ /* 0x000e220000000800 */
[----:B------:R-:W-:Y:S01]  /*57c70*/  IMAD.WIDE R4, R0, 0x2, R2 ;  /* 0x0000000200047825 */ /* 0x000fe200078e0202 */
[----:B------:R-:W4:Y:S09]  /*57c80*/  LDL.S16 R70, [R1+0x240] ;  /* 0x0002400001467983 */ /* 0x000f320000100600 */
[----:B------:R1:W-:Y:S02]  /*57c90*/  @P2 STG.E.U16 desc[UR6][R4.64], R6 ;  /* 0x0000000604002986 */ /* 0x0003e4000c101506 */
[----:B-1----:R-:W-:-:S02]  /*57ca0*/  ISETP.LT.AND P2, PT, R72, R7, !P1 ;  /* 0x000000074800720c */ /* 0x002fc40004f41270 */
[----:B------:R-:W1:Y:S01]  /*57cb0*/  LDC R7, c[0x0][0x398] ;  /* 0x0000e600ff077b82 */ /* 0x000e620000000800 */
[----:B------:R-:W-:Y:S01]  /*57cc0*/  IMAD.WIDE R4, R0, 0x2, R10 ;  /* 0x0000000200047825 */ /* 0x000fe200078e020a */
[----:B0-----:R-:W-:-:S06]  /*57cd0*/  ISETP.LT.AND P1, PT, R91, R12, !P1 ;  /* 0x0000000c5b00720c */ /* 0x001fcc0004f21270 */
[----:B------:R-:W0:Y:S03]  /*57ce0*/  LDC R12, c[0x0][0x398] ;  /* 0x0000e600ff0c7b82 */ /* 0x000e260000000800 */
[----:B------:R1:W-:Y:S01]  /*57cf0*/  @P2 STG.E.U16 desc[UR6][R4.64], R82 ;  /* 0x0000005204002986 */ /* 0x0003e2000c101506 */
[----:B------:R-:W-:Y:S01]  /*57d00*/  PRMT R6, R82, 0x7632, R6 ;  /* 0x0000763252067816 */ /* 0x000fe20000000006 */
[----:B-1----:R-:W-:-:S05]  /*57d10*/  VIADD R4, R86, 0xe ;  /* 0x0000000e56047836 */ /* 0x002fca0000000000 */
[----:B------:R-:W-:Y:S01]  /*57d20*/  ISETP.GE.AND P2, PT, R4, R13, PT ;  /* 0x0000000d0400720c */ /* 0x000fe20003f46270 */
[----:B------:R-:W-:Y:S01]  /*57d30*/  IMAD.WIDE R4, R0, 0x2, R8 ;  /* 0x0000000200047825 */ /* 0x000fe200078e0208 */
[----:B------:R-:W1:Y:S04]  /*57d40*/  LDC R13, c[0x0][0x398] ;  /* 0x0000e600ff0d7b82 */ /* 0x000e680000000800 */
[----:B------:R0:W-:Y:S01]  /*57d50*/  @P1 STG.E.U16 desc[UR6][R4.64], R6 ;  /* 0x0000000604001986 */ /* 0x0001e2000c101506 */
[----:B------:R-:W-:Y:S01]  /*57d60*/  ISETP.LT.AND P1, PT, R66, R7, !P2 ;  /* 0x000000074200720c */ /* 0x000fe20005721270 */
[----:B------:R-:W-:Y:S02]  /*57d70*/  IMAD.IADD R0, R0, 0x1, R71 ;  /* 0x0000000100007824 */ /* 0x000fe400078e0247 */
[----:B------:R-:W1:Y:S02]  /*57d80*/  LDC R7, c[0x0][0x398] ;  /* 0x0000e600ff077b82 */ /* 0x000e640000000800 */
[----:B0-----:R-:W-:Y:S01]  /*57d90*/  IMAD.WIDE R4, R0, 0x2, R16 ;  /* 0x0000000200047825 */ /* 0x001fe200078e0210 */
[----:B------:R-:W-:-:S02]  /*57da0*/  PRMT R6, R76, 0x7610, R6 ;  /* 0x000076104c067816 */ /* 0x000fc40000000006 */
[----:B------:R-:W4:Y:S05]  /*57db0*/  LDL.LU.S16 R76, [R1+0x242] ;  /* 0x00024200014c7983 */ /* 0x000f2a0000300600 */
[----:B------:R0:W-:Y:S01]  /*57dc0*/  @P1 STG.E.U16 desc[UR6][R4.64], R6 ;  /* 0x0000000604001986 */ /* 0x0001e2000c101506 */
[----:B------:R-:W-:Y:S02]  /*57dd0*/  ISETP.LT.AND P1, PT, R74, R12, !P2 ;  /* 0x0000000c4a00720c */ /* 0x000fe40005721270 */
[----:B------:R-:W1:Y:S01]  /*57de0*/  LDC R12, c[0x0][0x398] ;  /* 0x0000e600ff0c7b82 */ /* 0x000e620000000800 */
[----:B0-----:R-:W-:Y:S01]  /*57df0*/  PRMT R6, R89, 0x7610, R6 ;  /* 0x0000761059067816 */ /* 0x001fe20000000006 */
[----:B------:R-:W-:-:S09]  /*57e00*/  IMAD.WIDE R4, R0, 0x2, R2 ;  /* 0x0000000200047825 */ /* 0x000fd200078e0202 */
[----:B------:R0:W-:Y:S01]  /*57e10*/  @P1 STG.E.U16 desc[UR6][R4.64], R6 ;  /* 0x0000000604001986 */ /* 0x0001e2000c101506 */
[----:B-1----:R-:W-:Y:S02]  /*57e20*/  ISETP.LT.AND P1, PT, R72, R13, !P2 ;  /* 0x0000000d4800720c */ /* 0x002fe40005721270 */
[----:B------:R-:W-:Y:S01]  /*57e30*/  ISETP.LT.AND P2, PT, R91, R7, !P2 ;  /* 0x000000075b00720c */ /* 0x000fe20005741270 */
[----:B------:R-:W1:Y:S01]  /*57e40*/  LDC R13, c[0x0][0x398] ;  /* 0x0000e600ff0d7b82 */ /* 0x000e620000000800 */
[----:B------:R-:W-:Y:S01]  /*57e50*/  PRMT R7, R83, 0x7632, R7 ;  /* 0x0000763253077816 */ /* 0x000fe20000000007 */
[----:B0-----:R-:W-:-:S04]  /*57e60*/  IMAD.WIDE R4, R0, 0x2, R10 ;  /* 0x0000000200047825 */ /* 0x001fc800078e020a */
[----:B------:R-:W-:-:S04]  /*57e70*/  VIADD R6, R86, 0xf ;  /* 0x0000000f56067836 */ /* 0x000fc80000000000 */
[----:B------:R0:W-:Y:S01]  /*57e80*/  @P1 STG.E.U16 desc[UR6][R4.64], R83 ;  /* 0x0000005304001986 */ /* 0x0001e2000c101506 */
[----:B------:R-:W-:Y:S02]  /*57e90*/  ISETP.GE.AND P1, PT, R6, R14, PT ;  /* 0x0000000e0600720c */ /* 0x000fe40003f26270 */
[----:B------:R-:W1:Y:S01]  /*57ea0*/  LDC R14, c[0x0][0x398] ;  /* 0x0000e600ff0e7b82 */ /* 0x000e620000000800 */
[----:B0-----:R-:W-:-:S05]  /*57eb0*/  IMAD.WIDE R4, R0, 0x2, R8 ;  /* 0x0000000200047825 */ /* 0x001fca00078e0208 */
[----:B------:R0:W-:Y:S01]  /*57ec0*/  @P2 STG.E.U16 desc[UR6][R4.64], R7 ;  /* 0x0000000704002986 */ /* 0x0001e2000c101506 */
[----:B------:R-:W-:Y:S01]  /*57ed0*/  ISETP.LT.AND P2, PT, R66, R12, !P1 ;  /* 0x0000000c4200720c */ /* 0x000fe20004f41270 */
[----:B------:R-:W-:Y:S01]  /*57ee0*/  IMAD.IADD R0, R0, 0x1, R71 ;  /* 0x0000000100007824 */ /* 0x000fe200078e0247 */
[----:B------:R-:W1:Y:S03]  /*57ef0*/  LDC R12, c[0x0][0x398] ;  /* 0x0000e600ff0c7b82 */ /* 0x000e660000000800 */
[----:B0-----:R-:W-:-:S05]  /*57f00*/  IMAD.WIDE R4, R0, 0x2, R16 ;  /* 0x0000000200047825 */ /* 0x001fca00078e0210 */
[----:B------:R-:W0:Y:S01]  /*57f10*/  LDC R7, c[0x0][0x398] ;  /* 0x0000e600ff077b82 */ /* 0x000e220000000800 */
[----:B--2---:R-:W-:-:S07]  /*57f20*/  PRMT R6, R20, 0x7610, R6 ;  /* 0x0000761014067816 */ /* 0x004fce0000000006 */
[----:B------:R-:W2:Y:S01]  /*57f30*/  LDC R20, c[0x0][0x39c] ;  /* 0x0000e700ff147b82 */ /* 0x000ea20000000800 */
[----:B------:R3:W-:Y:S02]  /*57f40*/  @P2 STG.E.U16 desc[UR6][R4.64], R6 ;  /* 0x0000000604002986 */ /* 0x0007e4000c101506 */
[----:B---3--:R-:W-:Y:S02]  /*57f50*/  PRMT R6, R68, 0x7610, R6 ;  /* 0x0000761044067816 */ /* 0x008fe40000000006 */
[----:B------:R-:W3:Y:S04]  /*57f60*/  LDL.S16 R68, [R1+0x244] ;  /* 0x0002440001447983 */ /* 0x000ee80000100600 */
[----:B------:R-:W3:Y:S01]  /*57f70*/  LDL.LU.S16 R89, [R1+0x246] ;  /* 0x0002460001597983 */ /* 0x000ee20000300600 */
[----:B-1----:R-:W-:Y:S01]  /*57f80*/  ISETP.LT.AND P2, PT, R74, R13, !P1 ;  /* 0x0000000d4a00720c */ /* 0x002fe20004f41270 */
[----:B------:R-:W-:-:S12]  /*57f90*/  IMAD.WIDE R4, R0, 0x2, R2 ;  /* 0x0000000200047825 */ /* 0x000fd800078e0202 */
[----:B------:R1:W-:Y:S01]  /*57fa0*/  @P2 STG.E.U16 desc[UR6][R4.64], R6 ;  /* 0x0000000604002986 */ /* 0x0003e2000c101506 */
[----:B------:R-:W-:Y:S02]  /*57fb0*/  ISETP.LT.AND P2, PT, R72, R12, !P1 ;  /* 0x0000000c4800720c */ /* 0x000fe40004f41270 */
[----:B0-----:R-:W-:Y:S01]  /*57fc0*/  ISETP.LT.AND P1, PT, R91, R7, !P1 ;  /* 0x000000075b00720c */ /* 0x001fe20004f21270 */
[----:B------:R-:W-:Y:S02]  /*57fd0*/  VIADD R12, R86, 0x10 ;  /* 0x00000010560c7836 */ /* 0x000fe40000000000 */
[----:B-1----:R-:W-:Y:S01]  /*57fe0*/  IMAD.WIDE R6, R0, 0x2, R10 ;  /* 0x0000000200067825 */ /* 0x002fe200078e020a */
[----:B------:R-:W-:-:S07]  /*57ff0*/  PRMT R13, R84, 0x7632, R13 ;  /* 0x00007632540d7816 */ /* 0x000fce000000000d */
[----:B------:R4:W-:Y:S01]  /*58000*/  @P2 STG.E.U16 desc[UR6][R6.64], R84 ;  /* 0x0000005406002986 */ /* 0x0009e2000c101506 */
[----:B------:R-:W-:Y:S01]  /*58010*/  IMAD.WIDE R4, R0, 0x2, R8 ;  /* 0x0000000200047825 */ /* 0x000fe200078e0208 */
[----:B--2---:R-:W-:Y:S02]  /*58020*/  ISETP.GE.AND P2, PT, R12, R20, PT ;  /* 0x000000140c00720c */ /* 0x004fe40003f46270 */
[----:B------:R-:W0:Y:S01]  /*58030*/  LDC R12, c[0x0][0x398] ;  /* 0x0000e600ff0c7b82 */ /* 0x000e220000000800 */
[----:B----4-:R-:W-:Y:S01]  /*58040*/  PRMT R6, R70, 0x7610, R6 ;  /* 0x0000761046067816 */ /* 0x010fe20000000006 */
[----:B------:R1:W-:Y:S01]  /*58050*/  @P1 STG.E.U16 desc[UR6][R4.64], R13 ;  /* 0x0000000d04001986 */ /* 0x0003e2000c101506 */
[----:B------:R-:W-:-:S05]  /*58060*/  IMAD.IADD R0, R0, 0x1, R71 ;  /* 0x0000000100007824 */ /* 0x000fca00078e0247 */
[----:B------:R-:W2:Y:S01]  /*58070*/  LDC R7, c[0x0][0x398] ;  /* 0x0000e600ff077b82 */ /* 0x000ea20000000800 */
[----:B------:R-:W4:Y:S01]  /*58080*/  LDL.S16 R70, [R1+0x248] ;  /* 0x0002480001467983 */ /* 0x000f220000100600 */
[----:B------:R-:W-:-:S06]  /*58090*/  ISETP.LT.AND P1, PT, R66, R18, !P2 ;  /* 0x000000124200720c */ /* 0x000fcc0005721270 */
[----:B------:R-:W0:Y:S01]  /*580a0*/  LDC R20, c[0x0][0x39c] ;  /* 0x0000e700ff147b82 */ /* 0x000e220000000800 */
[----:B-1----:R-:W-:-:S06]  /*580b0*/  IMAD.WIDE R4, R0, 0x2, R16 ;  /* 0x0000000200047825 */ /* 0x002fcc00078e0210 */
[----:B------:R1:W-:Y:S01]  /*580c0*/  @P1 STG.E.U16 desc[UR6][R4.64], R6 ;  /* 0x0000000604001986 */ /* 0x0003e2000c101506 */
[----:B------:R-:W-:Y:S01]  /*580d0*/  ISETP.LT.AND P1, PT, R74, R14, !P2 ;  /* 0x0000000e4a00720c */ /* 0x000fe20005721270 */
[----:B------:R-:W0:Y:S01]  /*580e0*/  LDC R18, c[0x0][0x398] ;  /* 0x0000e600ff127b82 */ /* 0x000e220000000800 */
[----:B------:R-:W-:-:S07]  /*580f0*/  PRMT R13, R85, 0x7632, R13 ;  /* 0x00007632550d7816 */ /* 0x000fce000000000d */
[----:B------:R-:W0:Y:S01]  /*58100*/  LDC R14, c[0x0][0x398] ;  /* 0x0000e600ff0e7b82 */ /* 0x000e220000000800 */
[----:B-1----:R-:W-:Y:S01]  /*58110*/  IMAD.WIDE R4, R0, 0x2, R2 ;  /* 0x0000000200047825 */ /* 0x002fe200078e0202 */
[----:B------:R-:W-:Y:S02]  /*58120*/  PRMT R6, R76, 0x7610, R6 ;  /* 0x000076104c067816 */ /* 0x000fe40000000006 */
[----:B------:R-:W4:Y:S04]  /*58130*/  LDL.LU.S16 R76, [R1+0x24a] ;  /* 0x00024a00014c7983 */ /* 0x000f280000300600 */
[----:B------:R1:W-:Y:S01]  /*58140*/  @P1 STG.E.U16 desc[UR6][R4.64], R6 ;  /* 0x0000000604001986 */ /* 0x0003e2000c101506 */
[----:B0-----:R-:W-:Y:S02]  /*58150*/  ISETP.LT.AND P1, PT, R72, R12, !P2 ;  /* 0x0000000c4800720c */ /* 0x001fe40005721270 */
[----:B--2---:R-:W-:Y:S01]  /*58160*/  ISETP.LT.AND P2, PT, R91, R7, !P2 ;  /* 0x000000075b00720c */ /* 0x004fe20005741270 */
[----:B------:R-:W-:Y:S01]  /*58170*/  VIADD R12, R86, 0x11 ;  /* 0x00000011560c7836 */ /* 0x000fe20000000000 */
[----:B------:R-:W2:Y:S01]  /*58180*/  LDL.S16 R93, [R1+0x24c] ;  /* 0x00024c00015d7983 */ /* 0x000ea20000100600 */
[----:B-1----:R-:W-:-:S04]  /*58190*/  IMAD.WIDE R6, R0, 0x2, R10 ;  /* 0x0000000200067825 */ /* 0x002fc800078e020a */
[----:B------:R-:W-:-:S04]  /*581a0*/  IMAD.WIDE R4, R0, 0x2, R8 ;  /* 0x0000000200047825 */ /* 0x000fc800078e0208 */
[----:B------:R0:W-:Y:S01]  /*581b0*/  @P1 STG.E.U16 desc[UR6][R6.64], R85 ;  /* 0x0000005506001986 */ /* 0x0001e2000c101506 */
[----:B------:R-:W-:Y:S01]  /*581c0*/  ISETP.GE.AND P1, PT, R12, R20, PT ;  /* 0x000000140c00720c */ /* 0x000fe20003f26270 */
[----:B------:R-:W-:Y:S02]  /*581d0*/  IMAD.IADD R0, R0, 0x1, R71 ;  /* 0x0000000100007824 */ /* 0x000fe400078e0247 */
[----:B------:R1:W-:Y:S01]  /*581e0*/  @P2 STG.E.U16 desc[UR6][R4.64], R13 ;  /* 0x0000000d04002986 */ /* 0x0003e2000c101506 */
[----:B------:R-:W-:Y:S01]  /*581f0*/  ISETP.LT.AND P2, PT, R66, R18, !P1 ;  /* 0x000000124200720c */ /* 0x000fe20004f41270 */
[----:B------:R-:W3:Y:S08]  /*58200*/  LDC R12, c[0x0][0x398] ;  /* 0x0000e600ff0c7b82 */ /* 0x000ef00000000800 */
[----:B0-----:R-:W0:Y:S01]  /*58210*/  LDC R7, c[0x0][0x398] ;  /* 0x0000e600ff077b82 */ /* 0x001e220000000800 */
[----:B-1----:R-:W-:-:S07]  /*58220*/  IMAD.WIDE R4, R0, 0x2, R16 ;  /* 0x0000000200047825 */ /* 0x002fce00078e0210 */
[----:B------:R-:W1:Y:S01]  /*58230*/  LDC R20, c[0x0][0x398] ;  /* 0x0000e600ff147b82 */ /* 0x000e620000000800 */
[----:B---3--:R-:W-:-:S07]  /*58240*/  PRMT R6, R68, 0x7610, R6 ;  /* 0x0000761044067816 */ /* 0x008fce0000000006 */
[----:B------:R-:W3:Y:S01]  /*58250*/  LDC R18, c[0x0][0x398] ;  /* 0x0000e600ff127b82 */ /* 0x000ee20000000800 */
[----:B------:R0:W-:Y:S07]  /*58260*/  @P2 STG.E.U16 desc[UR6][R4.64], R6 ;  /* 0x0000000604002986 */ /* 0x0001ee000c101506 */
[----:B------:R-:W1:Y:S01]  /*58270*/  LDC R68, c[0x0][0x39c] ;  /* 0x0000e700ff447b82 */ /* 0x000e620000000800 */
[----:B0-----:R-:W-:Y:S02]  /*58280*/  PRMT R6, R89, 0x7610, R6 ;  /* 0x0000761059067816 */ /* 0x001fe40000000006 */
[----:B------:R-:W2:Y:S01]  /*58290*/  LDL.LU.S16 R89, [R1+0x24e] ;  /* 0x00024e0001597983 */ /* 0x000ea20000300600 */
[----:B------:R-:W-:Y:S01]  /*582a0*/  ISETP.LT.AND P2, PT, R74, R14, !P1 ;  /* 0x0000000e4a00720c */ /* 0x000fe20004f41270 */
[----:B------:R-:W-:Y:S01]  /*582b0*/  IMAD.WIDE R4, R0, 0x2, R2 ;  /* 0x0000000200047825 */ /* 0x000fe200078e0202 */
[----:B------:R-:W-:-:S11]  /*582c0*/  PRMT R14, R88, 0x7610, R14 ;  /* 0x00007610580e7816 */ /* 0x000fd6000000000e */
[----:B------:R0:W-:Y:S01]  /*582d0*/  @P2 STG.E.U16 desc[UR6][R4.64], R6 ;  /* 0x0000000604002986 */ /* 0x0001e2000c101506 */
[----:B------:R-:W-:Y:S02]  /*582e0*/  ISETP.LT.AND P2, PT, R72, R12, !P1 ;  /* 0x0000000c4800720c */ /* 0x000fe40004f41270 */
[----:B------:R-:W-:Y:S01]  /*582f0*/  ISETP.LT.AND P1, PT, R91, R7, !P1 ;  /* 0x000000075b00720c */ /* 0x000fe20004f21270 */
[----:B------:R-:W-:Y:S02]  /*58300*/  VIADD R12, R86, 0x12 ;  /* 0x00000012560c7836 */ /* 0x000fe40000000000 */
[----:B0-----:R-:W-:Y:S01]  /*58310*/  IMAD.WIDE R6, R0, 0x2, R10 ;  /* 0x0000000200067825 */ /* 0x001fe200078e020a */
[----:B------:R-:W-:-:S07]  /*58320*/  PRMT R13, R88, 0x7632, R13 ;  /* 0x00007632580d7816 */ /* 0x000fce000000000d */
[----:B------:R4:W-:Y:S01]  /*58330*/  @P2 STG.E.U16 desc[UR6][R6.64], R14 ;  /* 0x0000000e06002986 */ /* 0x0009e2000c101506 */
[----:B------:R-:W-:Y:S01]  /*58340*/  IMAD.WIDE R4, R0, 0x2, R8 ;  /* 0x0000000200047825 */ /* 0x000fe200078e0208 */
[----:B-1----:R-:W-:Y:S02]  /*58350*/  ISETP.GE.AND P2, PT, R12, R68, PT ;  /* 0x000000440c00720c */ /* 0x002fe40003f46270 */
[----:B------:R-:W0:Y:S01]  /*58360*/  LDC R12, c[0x0][0x398] ;  /* 0x0000e600ff0c7b82 */ /* 0x000e220000000800 */
[----:B----4-:R-:W-:Y:S01]  /*58370*/  PRMT R6, R70, 0x7610, R6 ;  /* 0x0000761046067816 */ /* 0x010fe20000000006 */
[----:B------:R1:W-:Y:S01]  /*58380*/  @P1 STG.E.U16 desc[UR6][R4.64], R13 ;  /* 0x0000000d04001986 */ /* 0x0003e2000c101506 */
[----:B------:R-:W-:-:S05]  /*58390*/  IMAD.IADD R0, R0, 0x1, R71 ;  /* 0x0000000100007824 */ /* 0x000fca00078e0247 */
[----:B------:R-:W4:Y:S01]  /*583a0*/  LDC R7, c[0x0][0x398] ;  /* 0x0000e600ff077b82 */ /* 0x000f220000000800 */
[----:B------:R-:W2:Y:S01]  /*583b0*/  LDL.S16 R70, [R1+0x250] ;  /* 0x0002500001467983 */ /* 0x000ea20000100600 */
[----:B------:R-:W-:-:S06]  /*583c0*/  ISETP.LT.AND P1, PT, R66, R20, !P2 ;  /* 0x000000144200720c */ /* 0x000fcc0005721270 */
[----:B------:R-:W0:Y:S01]  /*583d0*/  LDC R68, c[0x0][0x39c] ;  /* 0x0000e700ff447b82 */ /* 0x000e220000000800 */
[----:B-1----:R-:W-:-:S06]  /*583e0*/  IMAD.WIDE R4, R0, 0x2, R16 ;  /* 0x0000000200047825 */ /* 0x002fcc00078e0210 */
[----:B------:R1:W-:Y:S01]  /*583f0*/  @P1 STG.E.U16 desc[UR6][R4.64], R6 ;  /* 0x0000000604001986 */ /* 0x0003e2000c101506 */
[----:B---3--:R-:W-:Y:S01]  /*58400*/  ISETP.LT.AND P1, PT, R74, R18, !P2 ;  /* 0x000000124a00720c */ /* 0x008fe20005721270 */
[----:B------:R-:W3:Y:S01]  /*58410*/  LDC R20, c[0x0][0x398] ;  /* 0x0000e600ff147b82 */ /* 0x000ee20000000800 */
[C---:B------:R-:W-:Y:S02]  /*58420*/  PRMT R14, R90.reuse, 0x7610, R14 ;  /* 0x000076105a0e7816 */ /* 0x040fe4000000000e */
[----:B------:R-:W-:-:S05]  /*58430*/  PRMT R13, R90, 0x7632, R13 ;  /* 0x000076325a0d7816 */ /* 0x000fca000000000d */
[----:B------:R-:W0:Y:S01]  /*58440*/  LDC R18, c[0x0][0x398] ;  /* 0x0000e600ff127b82 */ /* 0x000e220000000800 */
[----:B-1----:R-:W-:Y:S01]  /*58450*/  IMAD.WIDE R4, R0, 0x2, R2 ;  /* 0x0000000200047825 */ /* 0x002fe200078e0202 */
[----:B------:R-:W-:Y:S02]  /*58460*/  PRMT R6, R76, 0x7610, R6 ;  /* 0x000076104c067816 */ /* 0x000fe40000000006 */
[----:B------:R-:W2:Y:S04]  /*58470*/  LDL.LU.S16 R76, [R1+0x252] ;  /* 0x00025200014c7983 */ /* 0x000ea80000300600 */
[----:B------:R1:W-:Y:S01]  /*58480*/  @P1 STG.E.U16 desc[UR6][R4.64], R6 ;  /* 0x0000000604001986 */ /* 0x0003e2000c101506 */
[----:B0-----:R-:W-:Y:S02]  /*58490*/  ISETP.LT.AND P1, PT, R72, R12, !P2 ;  /* 0x0000000c4800720c */ /* 0x001fe40005721270 */
[----:B----4-:R-:W-:Y:S01]  /*584a0*/  ISETP.LT.AND P2, PT, R91, R7, !P2 ;  /* 0x000000075b00720c */ /* 0x010fe20005741270 */
[----:B------:R-:W-:-:S02]  /*584b0*/  VIADD R12, R86, 0x13 ;  /* 0x00000013560c7836 */ /* 0x000fc40000000000 */
[----:B-1----:R-:W-:-:S04]  /*584c0*/  IMAD.WIDE R6, R0, 0x2, R10 ;  /* 0x0000000200067825 */ /* 0x002fc800078e020a */
[----:B------:R-:W-:-:S04]  /*584d0*/  IMAD.WIDE R4, R0, 0x2, R8 ;  /* 0x0000000200047825 */ /* 0x000fc800078e0208 */
[----:B------:R2:W-:Y:S01]  /*584e0*/  @P1 STG.E.U16 desc[UR6][R6.64], R14 ;  /* 0x0000000e06001986 */ /* 0x0005e2000c101506 */
[----:B------:R-:W-:Y:S01]  /*584f0*/  ISETP.GE.AND P1, PT, R12, R68, PT ;  /* 0x000000440c00720c */ /* 0x000fe20003f26270 */
[----:B------:R-:W-:Y:S02]  /*58500*/  IMAD.IADD R0, R0, 0x1, R71 ;  /* 0x0000000100007824 */ /* 0x000fe400078e0247 */
[----:B------:R0:W-:Y:S01]  /*58510*/  @P2 STG.E.U16 desc[UR6][R4.64], R13 ;  /* 0x0000000d04002986 */ /* 0x0001e2000c101506 */
[----:B---3--:R-:W-:Y:S01]  /*58520*/  ISETP.LT.AND P2, PT, R66, R20, !P1 ;  /* 0x000000144200720c */ /* 0x008fe20004f41270 */
[----:B------:R-:W1:Y:S01]  /*58530*/  LDC R12, c[0x0][0x398] ;  /* 0x0000e600ff0c7b82 */ /* 0x000e620000000800 */
[----:B--2---:R-:W-:Y:S02]  /*58540*/  PRMT R6, R93, 0x7610, R6 ;  /* 0x000076105d067816 */ /* 0x004fe40000000006 */
[----:B------:R-:W2:Y:S05]  /*58550*/  LDL.S16 R93, [R1+0x150] ;  /* 0x00015000015d7983 */ /* 0x000eaa0000100600 */
[----:B------:R-:W3:Y:S01]  /*58560*/  LDC R7, c[0x0][0x398] ;  /* 0x0000e600ff077b82 */ /* 0x000ee20000000800 */
[----:B0-----:R-:W-:-:S05]  /*58570*/  IMAD.WIDE R4, R0, 0x2, R16 ;  /* 0x0000000200047825 */ /* 0x001fca00078e0210 */
[----:B------:R0:W-:Y:S02]  /*58580*/  @P2 STG.E.U16 desc[UR6][R4.64], R6 ;  /* 0x0000000604002986 */ /* 0x0001e4000c101506 */
[----:B------:R-:W4:Y:S01]  /*58590*/  LDC R68, c[0x0][0x39c] ;  /* 0x0000e700ff447b82 */ /* 0x000f220000000800 */
[----:B------:R-:W-:-:S07]  /*585a0*/  PRMT R14, R92, 0x7610, R14 ;  /* 0x000076105c0e7816 */ /* 0x000fce000000000e */
[----:B------:R-:W0:Y:S02]  /*585b0*/  LDC R20, c[0x0][0x398] ;  /* 0x0000e600ff147b82 */ /* 0x000e240000000800 */
[----:B0-----:R-:W-:Y:S02]  /*585c0*/  PRMT R6, R89, 0x7610, R6 ;  /* 0x0000761059067816 */ /* 0x001fe40000000006 */
[----:B------:R-:W2:Y:S01]  /*585d0*/  LDL.LU.S16 R89, [R1+0x152] ;  /* 0x0001520001597983 */ /* 0x000ea20000300600 */
[----:B------:R-:W-:Y:S01]  /*585e0*/  ISETP.LT.AND P2, PT, R74, R18, !P1 ;  /* 0x000000124a00720c */ /* 0x000fe20004f41270 */
[----:B------:R-:W-:Y:S01]  /*585f0*/  IMAD.WIDE R4, R0, 0x2, R2 ;  /* 0x0000000200047825 */ /* 0x000fe200078e0202 */
[----:B------:R-:W-:Y:S01]  /*58600*/  PRMT R13, R92, 0x7632, R13 ;  /* 0x000076325c0d7816 */ /* 0x000fe2000000000d */
[----:B------:R-:W2:Y:S01]  /*58610*/  LDL.S16 R75, [R1+0x254] ;  /* 0x00025400014b7983 */ /* 0x000ea20000100600 */
[----:B------:R-:W0:Y:S03]  /*58620*/  LDC R18, c[0x0][0x398] ;  /* 0x0000e600ff127b82 */ /* 0x000e260000000800 */
[----:B------:R-:W2:Y:S06]  /*58630*/  LDL.LU.S16 R73, [R1+0x256] ;  /* 0x0002560001497983 */ /* 0x000eac0000300600 */
[----:B------:R4:W-:Y:S01]  /*58640*/  @P2 STG.E.U16 desc[UR6][R4.64], R6 ;  /* 0x0000000604002986 */ /* 0x0009e2000c101506 */
[----:B-1----:R-:W-:-:S02]  /*58650*/  ISETP.LT.AND P2, PT, R72, R12, !P1 ;  /* 0x0000000c4800720c */ /* 0x002fc40004f41270 */
[----:B---3--:R-:W-:Y:S01]  /*58660*/  ISETP.LT.AND P1, PT, R91, R7, !P1 ;  /* 0x000000075b00720c */ /* 0x008fe20004f21270 */
[----:B----4-:R-:W-:-:S10]  /*58670*/  IMAD.WIDE R6, R0, 0x2, R10 ;  /* 0x0000000200067825 */ /* 0x010fd400078e020a */
[----:B------:R1:W-:Y:S01]  /*58680*/  @P2 STG.E.U16 desc[UR6][R6.64], R14 ;  /* 0x0000000e06002986 */ /* 0x0003e2000c101506 */
[----:B------:R-:W-:Y:S02]  /*58690*/  VIADD R12, R86, 0x14 ;  /* 0x00000014560c7836 */ /* 0x000fe40000000000 */
[----:B------:R-:W-:Y:S01]  /*586a0*/  IMAD.WIDE R4, R0, 0x2, R8 ;  /* 0x0000000200047825 */ /* 0x000fe200078e0208 */
[----:B-1----:R-:W1:Y:S01]  /*586b0*/  LDC R7, c[0x0][0x398] ;  /* 0x0000e600ff077b82 */ /* 0x002e620000000800 */
[----:B------:R-:W-:Y:S02]  /*586c0*/  PRMT R6, R70, 0x7610, R6 ;  /* 0x0000761046067816 */ /* 0x000fe40000000006 */
[----:B------:R-:W3:Y:S01]  /*586d0*/  LDL.S16 R70, [R1+0x154] ;  /* 0x0001540001467983 */ /* 0x000ee20000100600 */
[----:B------:R-:W-:Y:S01]  /*586e0*/  ISETP.GE.AND P2, PT, R12, R68, PT ;  /* 0x000000440c00720c */ /* 0x000fe20003f46270 */
[----:B------:R-:W-:-:S03]  /*586f0*/  IMAD.IADD R0, R0, 0x1, R71 ;  /* 0x0000000100007824 */ /* 0x000fc600078e0247 */
[----:B------:R-:W4:Y:S01]  /*58700*/  LDC R12, c[0x0][0x398] ;  /* 0x0000e600ff0c7b82 */ /* 0x000f220000000800 */
[----:B------:R0:W-:Y:S01]  /*58710*/  @P1 STG.E.U16 desc[UR6][R4.64], R13 ;  /* 0x0000000d04001986 */ /* 0x0001e2000c101506 */
[----:B------:R-:W-:-:S06]  /*58720*/  ISETP.LT.AND P1, PT, R66, R20, !P2 ;  /* 0x000000144200720c */ /* 0x000fcc0005721270 */
[----:B------:R-:W1:Y:S01]  /*58730*/  LDC R68, c[0x0][0x39c] ;  /* 0x0000e700ff447b82 */ /* 0x000e620000000800 */
[----:B0-----:R-:W-:-:S07]  /*58740*/  IMAD.WIDE R4, R0, 0x2, R16 ;  /* 0x0000000200047825 */ /* 0x001fce00078e0210 */
[----:B------:R-:W0:Y:S01]  /*58750*/  LDC R20, c[0x0][0x398] ;  /* 0x0000e600ff147b82 */ /* 0x000e220000000800 */
[----:B------:R0:W-:Y:S02]  /*58760*/  @P1 STG.E.U16 desc[UR6][R4.64], R6 ;  /* 0x0000000604001986 */ /* 0x0001e4000c101506 */
[----:B0-----:R-:W-:Y:S02]  /*58770*/  PRMT R6, R76, 0x7610, R6 ;  /* 0x000076104c067816 */ /* 0x001fe40000000006 */
[----:B------:R-:W3:Y:S01]  /*58780*/  LDL.LU.S16 R76, [R1+0x156] ;  /* 0x00015600014c7983 */ /* 0x000ee20000300600 */
[----:B--2---:R-:W-:-:S03]  /*58790*/  PRMT R14, R93, 0x7610, R14 ;  /* 0x000076105d0e7816 */ /* 0x004fc6000000000e */
[----:B------:R-:W2:Y:S01]  /*587a0*/  LDL.S16 R93, [R1+0x258] ;  /* 0x00025800015d7983 */ /* 0x000ea20000100600 */
[----:B------:R-:W-:-:S03]  /*587b0*/  PRMT R13, R89, 0x7610, R13 ;  /* 0x00007610590d7816 */ /* 0x000fc6000000000d */
[----:B------:R-:W2:Y:S01]  /*587c0*/  LDL.LU.S16 R89, [R1+0x25a] ;  /* 0x00025a0001597983 */ /* 0x000ea20000300600 */
[----:B------:R-:W-:Y:S01]  /*587d0*/  ISETP.LT.AND P1, PT, R74, R18, !P2 ;  /* 0x000000124a00720c */ /* 0x000fe20005721270 */
[----:B------:R-:W-:Y:S01]  /*587e0*/  IMAD.WIDE R4, R0, 0x2, R2 ;  /* 0x0000000200047825 */ /* 0x000fe200078e0202 */
[----:B------:R-:W0:Y:S11]  /*587f0*/  LDC R18, c[0x0][0x398] ;  /* 0x0000e600ff127b82 */ /* 0x000e360000000800 */
[----:B------:R1:W-:Y:S01]  /*58800*/  @P1 STG.E.U16 desc[UR6][R4.64], R6 ;  /* 0x0000000604001986 */ /* 0x0003e2000c101506 */
[----:B----4-:R-:W-:-:S02]  /*58810*/  ISETP.LT.AND P1, PT, R72, R12, !P2 ;  /* 0x0000000c4800720c */ /* 0x010fc40005721270 */
[----:B-1----:R-:W-:Y:S01]  /*58820*/  ISETP.LT.AND P2, PT, R91, R7, !P2 ;  /* 0x000000075b00720c */ /* 0x002fe20005741270 */
[----:B------:R-:W-:Y:S02]  /*58830*/  VIADD R12, R86, 0x15 ;  /* 0x00000015560c7836 */ /* 0x000fe40000000000 */
[----:B------:R-:W-:-:S04]  /*58840*/  IMAD.WIDE R6, R0, 0x2, R10 ;  /* 0x0000000200067825 */ /* 0x000fc800078e020a */
[----:B------:R-:W-:-:S04]  /*58850*/  IMAD.WIDE R4, R0, 0x2, R8 ;  /* 0x0000000200047825 */ /* 0x000fc800078e0208 */
[----:B------:R1:W-:Y:S01]  /*58860*/  @P1 STG.E.U16 desc[UR6][R6.64], R14 ;  /* 0x0000000e06001986 */ /* 0x0003e2000c101506 */
[----:B------:R-:W-:Y:S01]  /*58870*/  ISETP.GE.AND P1, PT, R12, R68, PT ;  /* 0x000000440c00720c */ /* 0x000fe20003f26270 */
[----:B------:R-:W-:Y:S02]  /*58880*/  IMAD.IADD R0, R0, 0x1, R71 ;  /* 0x0000000100007824 */ /* 0x000fe400078e0247 */
[----:B------:R4:W-:Y:S01]  /*58890*/  @P2 STG.E.U16 desc[UR6][R4.64], R13 ;  /* 0x0000000d04002986 */ /* 0x0009e2000c101506 */
[----:B------:R-:W-:Y:S01]  /*588a0*/  ISETP.LT.AND P2, PT, R66, R20, !P1 ;  /* 0x000000144200720c */ /* 0x000fe20004f41270 */
[----:B------:R-:W3:Y:S01]  /*588b0*/  LDC R12, c[0x0][0x398] ;  /* 0x0000e600ff0c7b82 */ /* 0x000ee20000000800 */
[----:B-1----:R-:W-:Y:S02]  /*588c0*/  PRMT R6, R75, 0x7610, R6 ;  /* 0x000076104b067816 */ /* 0x002fe40000000006 */
[----:B------:R-:W2:Y:S01]  /*588d0*/  LDL.S16 R75, [R1+0x158] ;  /* 0x00015800014b7983 */ /* 0x000ea20000100600 */
[----:B---3--:R-:W-:Y:S01]  /*588e0*/  PRMT R14, R70, 0x7610, R14 ;  /* 0x00007610460e7816 */ /* 0x008fe2000000000e */
[----:B----4-:R-:W-:-:S03]  /*588f0*/  IMAD.WIDE R4, R0, 0x2, R16 ;  /* 0x0000000200047825 */ /* 0x010fc600078e0210 */
[----:B------:R-:W1:Y:S04]  /*58900*/  LDC R7, c[0x0][0x398] ;  /* 0x0000e600ff077b82 */ /* 0x000e680000000800 */
[----:B------:R3:W-:Y:S04]  /*58910*/  @P2 STG.E.U16 desc[UR6][R4.64], R6 ;  /* 0x0000000604002986 */ /* 0x0007e8000c101506 */
[----:B------:R-:W4:Y:S01]  /*58920*/  LDC R68, c[0x0][0x39c] ;  /* 0x0000e700ff447b82 */ /* 0x000f220000000800 */
[----:B---3--:R-:W-:-:S07]  /*58930*/  PRMT R6, R73, 0x7610, R6 ;  /* 0x0000761049067816 */ /* 0x008fce0000000006 */
[----:B------:R-:W3:Y:S01]  /*58940*/  LDC R20, c[0x0][0x398] ;  /* 0x0000e600ff147b82 */ /* 0x000ee20000000800 */
[----:B------:R-:W2:Y:S04]  /*58950*/  LDL.LU.S16 R73, [R1+0x15a] ;  /* 0x00015a0001497983 */ /* 0x000ea80000300600 */
[----:B------:R-:W2:Y:S01]  /*58960*/  LDL.S16 R70, [R1+0x25c] ;  /* 0x00025c0001467983 */ /* 0x000ea20000100600 */
[----:B0-----:R-:W-:Y:S01]  /*58970*/  ISETP.LT.AND P2, PT, R74, R18, !P1 ;  /* 0x000000124a00720c */ /* 0x001fe20004f41270 */
[----:B------:R-:W-:Y:S01]  /*58980*/  IMAD.WIDE R4, R0, 0x2, R2 ;  /* 0x0000000200047825 */ /* 0x000fe200078e0202 */
[----:B------:R-:W0:Y:S11]  /*58990*/  LDC R18, c[0x0][0x398] ;  /* 0x0000e600ff127b82 */ /* 0x000e360000000800 */
[----:B------:R4:W-:Y:S01]  /*589a0*/  @P2 STG.E.U16 desc[UR6][R4.64], R6 ;  /* 0x0000000604002986 */ /* 0x0009e2000c101506 */
[----:B------:R-:W-:-:S02]  /*589b0*/  ISETP.LT.AND P2, PT, R72, R12, !P1 ;  /* 0x0000000c4800720c */ /* 0x000fc40004f41270 */
[----:B-1----:R-:W-:Y:S01]  /*589c0*/  ISETP.LT.AND P1, PT, R91, R7, !P1 ;  /* 0x000000075b00720c */ /* 0x002fe20004f21270 */
[----:B------:R-:W-:Y:S02]  /*589d0*/  VIADD R12, R86, 0x16 ;  /* 0x00000016560c7836 */ /* 0x000fe40000000000 */
[----:B----4-:R-:W-:-:S04]  /*589e0*/  IMAD.WIDE R6, R0, 0x2, R10 ;  /* 0x0000000200067825 */ /* 0x010fc800078e020a */
[----:B------:R-:W-:-:S04]  /*589f0*/  IMAD.WIDE R4, R0, 0x2, R8 ;  /* 0x0000000200047825 */ /* 0x000fc800078e0208 */
[----:B------:R1:W-:Y:S01]  /*58a00*/  @P2 STG.E.U16 desc[UR6][R6.64], R14 ;  /* 0x0000000e06002986 */ /* 0x0003e2000c101506 */
[----:B------:R-:W-:Y:S01]  /*58a10*/  ISETP.GE.AND P2, PT, R12, R68, PT ;  /* 0x000000440c00720c */ /* 0x000fe20003f46270 */
[----:B------:R-:W-:Y:S01]  /*58a20*/  IMAD.IADD R0, R0, 0x1, R71 ;  /* 0x0000000100007824 */ /* 0x000fe200078e0247 */
[----:B------:R-:W4:Y:S08]  /*58a30*/  LDC R12, c[0x0][0x398] ;  /* 0x0000e600ff0c7b82 */ /* 0x000f300000000800 */
[----:B-1----:R-:W1:Y:S08]  /*58a40*/  LDC R7, c[0x0][0x398] ;  /* 0x0000e600ff077b82 */ /* 0x002e700000000800 */
[----:B------:R-:W0:Y:S01]  /*58a50*/  LDC R68, c[0x0][0x39c] ;  /* 0x0000e700ff447b82 */ /* 0x000e220000000800 */
[----:B------:R-:W-:-:S02]  /*58a60*/  PRMT R13, R76, 0x7610, R13 ;  /* 0x000076104c0d7816 */ /* 0x000fc4000000000d */
[----:B------:R-:W2:Y:S04]  /*58a70*/  LDL.LU.S16 R76, [R1+0x25e] ;  /* 0x00025e00014c7983 */ /* 0x000ea80000300600 */
[----:B------:R4:W-:Y:S01]  /*58a80*/  @P1 STG.E.U16 desc[UR6][R4.64], R13 ;  /* 0x0000000d04001986 */ /* 0x0009e2000c101506 */
[----:B---3--:R-:W-:Y:S02]  /*58a90*/  ISETP.LT.AND P1, PT, R66, R20, !P2 ;  /* 0x000000144200720c */ /* 0x008fe40005721270 */
[----:B------:R-:W3:Y:S01]  /*58aa0*/  LDC R20, c[0x0][0x398] ;  /* 0x0000e600ff147b82 */ /* 0x000ee20000000800 */
[----:B----4-:R-:W-:Y:S01]  /*58ab0*/  IMAD.WIDE R4, R0, 0x2, R16 ;  /* 0x0000000200047825 */ /* 0x010fe200078e0210 */
[----:B--2---:R-:W-:Y:S02]  /*58ac0*/  PRMT R6, R93, 0x7610, R6 ;  /* 0x000076105d067816 */ /* 0x004fe40000000006 */
[----:B------:R-:W2:Y:S07]  /*58ad0*/  LDL.S16 R93, [R1+0x15c] ;  /* 0x00015c00015d7983 */ /* 0x000eae0000100600 */
[----:B------:R4:W-:Y:S02]  /*58ae0*/  @P1 STG.E.U16 desc[UR6][R4.64], R6 ;  /* 0x0000000604001986 */ /* 0x0009e4000c101506 */
[----:B----4-:R-:W-:-:S02]  /*58af0*/  PRMT R6, R89, 0x7610, R6 ;  /* 0x0000761059067816 */ /* 0x010fc40000000006 */
[----:B------:R-:W4:Y:S01]  /*58b00*/  LDL.LU.S16 R89, [R1+0x15e] ;  /* 0x00015e0001597983 */ /* 0x000f220000300600 */
[----:B0-----:R-:W-:Y:S01]  /*58b10*/  ISETP.LT.AND P1, PT, R74, R18, !P2 ;  /* 0x000000124a00720c */ /* 0x001fe20005721270 */
[----:B------:R-:W-:Y:S01]  /*58b20*/  IMAD.WIDE R4, R0, 0x2, R2 ;  /* 0x0000000200047825 */ /* 0x000fe200078e0202 */
[----:B------:R-:W0:Y:S11]  /*58b30*/  LDC R18, c[0x0][0x398] ;  /* 0x0000e600ff127b82 */ /* 0x000e360000000800 */
[----:B------:R3:W-:Y:S01]  /*58b40*/  @P1 STG.E.U16 desc[UR6][R4.64], R6 ;  /* 0x0000000604001986 */ /* 0x0007e2000c101506 */
[----:B------:R-:W-:-:S02]  /*58b50*/  ISETP.LT.AND P1, PT, R72, R12, !P2 ;  /* 0x0000000c4800720c */ /* 0x000fc40005721270 */
[----:B-1----:R-:W-:Y:S01]  /*58b60*/  ISETP.LT.AND P2, PT, R91, R7, !P2 ;  /* 0x000000075b00720c */ /* 0x002fe20005741270 */
[----:B---3--:R-:W-:Y:S01]  /*58b70*/  IMAD.WIDE R6, R0, 0x2, R10 ;  /* 0x0000000200067825 */ /* 0x008fe200078e020a */
[----:B------:R-:W-:Y:S02]  /*58b80*/  PRMT R14, R75, 0x7610, R14 ;  /* 0x000076104b0e7816 */ /* 0x000fe4000000000e */
[----:B------:R-:W3:Y:S07]  /*58b90*/  LDL.S16 R75, [R1+0x260] ;  /* 0x00026000014b7983 */ /* 0x000eee0000100600 */
[----:B------:R1:W-:Y:S01]  /*58ba0*/  @P1 STG.E.U16 desc[UR6][R6.64], R14 ;  /* 0x0000000e06001986 */ /* 0x0003e2000c101506 */
[----:B------:R-:W-:-:S02]  /*58bb0*/  VIADD R12, R86, 0x17 ;  /* 0x00000017560c7836 */ /* 0x000fc40000000000 */
[----:B------:R-:W-:Y:S01]  /*58bc0*/  IMAD.WIDE R4, R0, 0x2, R8 ;  /* 0x0000000200047825 */ /* 0x000fe200078e0208 */
[----:B------:R-:W-:Y:S01]  /*58bd0*/  PRMT R13, R73, 0x7610, R13 ;  /* 0x00007610490d7816 */ /* 0x000fe2000000000d */
[----:B-1----:R-:W1:Y:S01]  /*58be0*/  LDC R7, c[0x0][0x398] ;  /* 0x0000e600ff077b82 */ /* 0x002e620000000800 */
[----:B------:R-:W3:Y:S01]  /*58bf0*/  LDL.LU.S16 R73, [R1+0x262] ;  /* 0x0002620001497983 */ /* 0x000ee20000300600 */
[----:B------:R-:W-:-:S03]  /*58c00*/  PRMT R6, R70, 0x7610, R6 ;  /* 0x0000761046067816 */ /* 0x000fc60000000006 */
[----:B------:R-:W3:Y:S01]  /*58c10*/  LDL.S16 R70, [R1+0x160] ;  /* 0x0001600001467983 */ /* 0x000ee20000100600 */
[----:B------:R-:W-:Y:S01]  /*58c20*/  ISETP.GE.AND P1, PT, R12, R68, PT ;  /* 0x000000440c00720c */ /* 0x000fe20003f26270 */
[----:B------:R-:W-:Y:S01]  /*58c30*/  IMAD.IADD R0, R0, 0x1, R71 ;  /* 0x0000000100007824 */ /* 0x000fe200078e0247 */
[----:B------:R-:W0:Y:S01]  /*58c40*/  LDC R12, c[0x0][0x398] ;  /* 0x0000e600ff0c7b82 */ /* 0x000e220000000800 */
[----:B------:R1:W-:Y:S01]  /*58c50*/  @P2 STG.E.U16 desc[UR6][R4.64], R13 ;  /* 0x0000000d04002986 */ /* 0x0003e2000c101506 */
[----:B------:R-:W-:-:S06]  /*58c60*/  ISETP.LT.AND P2, PT, R66, R20, !P1 ;  /* 0x000000144200720c */ /* 0x000fcc0004f41270 */
[----:B------:R-:W0:Y:S01]  /*58c70*/  LDC R68, c[0x0][0x39c] ;  /* 0x0000e700ff447b82 */ /* 0x000e220000000800 */
[----:B-1----:R-:W-:-:S07]  /*58c80*/  IMAD.WIDE R4, R0, 0x2, R16 ;  /* 0x0000000200047825 */ /* 0x002fce00078e0210 */
[----:B------:R-:W1:Y:S01]  /*58c90*/  LDC R20, c[0x0][0x398] ;  /* 0x0000e600ff147b82 */ /* 0x000e620000000800 */
[----:B------:R0:W-:Y:S02]  /*58ca0*/  @P2 STG.E.U16 desc[UR6][R4.64], R6 ;  /* 0x0000000604002986 */ /* 0x0001e4000c101506 */
[----:B0-----:R-:W-:Y:S02]  /*58cb0*/  PRMT R6, R76, 0x7610, R6 ;  /* 0x000076104c067816 */ /* 0x001fe40000000006 */
[----:B------:R-:W3:Y:S01]  /*58cc0*/  LDL.LU.S16 R76, [R1+0x162] ;  /* 0x00016200014c7983 */ /* 0x000ee20000300600 */
[----:B--2---:R-:W-:-:S03]  /*58cd0*/  PRMT R14, R93, 0x7610, R14 ;  /* 0x000076105d0e7816 */ /* 0x004fc6000000000e */
[----:B------:R-:W2:Y:S01]  /*58ce0*/  LDL.S16 R93, [R1+0x264] ;  /* 0x00026400015d7983 */ /* 0x000ea20000100600 */
[----:B----4-:R-:W-:-:S03]  /*58cf0*/  PRMT R13, R89, 0x7610, R13 ;  /* 0x00007610590d7816 */ /* 0x010fc6000000000d */
[----:B------:R-:W4:Y:S01]  /*58d00*/  LDL.LU.S16 R89, [R1+0x266] ;  /* 0x0002660001597983 */ /* 0x000f220000300600 */
[----:B------:R-:W-:Y:S01]  /*58d10*/  ISETP.LT.AND P2, PT, R74, R18, !P1 ;  /* 0x000000124a00720c */ /* 0x000fe20004f41270 */
[----:B------:R-:W-:Y:S01]  /*58d20*/  IMAD.WIDE R4, R0, 0x2, R2 ;  /* 0x0000000200047825 */ /* 0x000fe200078e0202 */
[----:B------:R-:W0:Y:S11]  /*58d30*/  LDC R18, c[0x0][0x398] ;  /* 0x0000e600ff127b82 */ /* 0x000e360000000800 */
[----:B------:R1:W-:Y:S01]  /*58d40*/  @P2 STG.E.U16 desc[UR6][R4.64], R6 ;  /* 0x0000000604002986 */ /* 0x0003e2000c101506 */
[----:B------:R-:W-:-:S02]  /*58d50*/  ISETP.LT.AND P2, PT, R72, R12, !P1 ;  /* 0x0000000c4800720c */ /* 0x000fc40004f41270 */
[----:B------:R-:W-:Y:S01]  /*58d60*/  ISETP.LT.AND P1, PT, R91, R7, !P1 ;  /* 0x000000075b00720c */ /* 0x000fe20004f21270 */
[----:B------:R-:W-:Y:S02]  /*58d70*/  VIADD R12, R86, 0x18 ;  /* 0x00000018560c7836 */ /* 0x000fe40000000000 */
[----:B-1----:R-:W-:-:S04]  /*58d80*/  IMAD.WIDE R6, R0, 0x2, R10 ;  /* 0x0000000200067825 */ /* 0x002fc800078e020a */
[----:B------:R-:W-:-:S04]  /*58d90*/  IMAD.WIDE R4, R0, 0x2, R8 ;  /* 0x0000000200047825 */ /* 0x000fc800078e0208 */
[----:B------:R3:W-:Y:S01]  /*58da0*/  @P2 STG.E.U16 desc[UR6][R6.64], R14 ;  /* 0x0000000e06002986 */ /* 0x0007e2000c101506 */
[----:B------:R-:W-:Y:S01]  /*58db0*/  ISETP.GE.AND P2, PT, R12, R68, PT ;  /* 0x000000440c00720c */ /* 0x000fe20003f46270 */
[----:B------:R-:W-:Y:S02]  /*58dc0*/  IMAD.IADD R0, R0, 0x1, R71 ;  /* 0x0000000100007824 */ /* 0x000fe400078e0247 */
[----:B------:R1:W-:Y:S01]  /*58dd0*/  @P1 STG.E.U16 desc[UR6][R4.64], R13 ;  /* 0x0000000d04001986 */ /* 0x0003e2000c101506 */
[----:B------:R-:W-:Y:S01]  /*58de0*/  ISETP.LT.AND P1, PT, R66, R20, !P2 ;  /* 0x000000144200720c */ /* 0x000fe20005721270 */
[----:B------:R-:W3:Y:S02]  /*58df0*/  LDC R12, c[0x0][0x398] ;  /* 0x0000e600ff0c7b82 */ /* 0x000ee40000000800 */
[----:B---3--:R-:W-:Y:S02]  /*58e00*/  PRMT R6, R75, 0x7610, R6 ;  /* 0x000076104b067816 */ /* 0x008fe40000000006 */
[----:B------:R-:W3:Y:S04]  /*58e10*/  LDL.S16 R75, [R1+0x164] ;  /* 0x00016400014b7983 */ /* 0x000ee80000100600 */
[----:B------:R-:W0:Y:S01]  /*58e20*/  LDC R7, c[0x0][0x398] ;  /* 0x0000e600ff077b82 */ /* 0x000e220000000800 */
[----:B-1----:R-:W-:-:S05]  /*58e30*/  IMAD.WIDE R4, R0, 0x2, R16 ;  /* 0x0000000200047825 */ /* 0x002fca00078e0210 */
[----:B------:R1:W-:Y:S02]  /*58e40*/  @P1 STG.E.U16 desc[UR6][R4.64], R6 ;  /* 0x0000000604001986 */ /* 0x0003e4000c101506 */
[----:B------:R-:W0:Y:S08]  /*58e50*/  LDC R68, c[0x0][0x39c] ;  /* 0x0000e700ff447b82 */ /* 0x000e300000000800 */
[----:B------:R-:W0:Y:S01]  /*58e60*/  LDC R20, c[0x0][0x398] ;  /* 0x0000e600ff147b82 */ /* 0x000e220000000800 */
[----:B-1----:R-:W-:-:S02]  /*58e70*/  PRMT R6, R73, 0x7610, R6 ;  /* 0x0000761049067816 */ /* 0x002fc40000000006 */
[----:B------:R-:W3:Y:S01]  /*58e80*/  LDL.LU.S16 R73, [R1+0x166] ;  /* 0x0001660001497983 */ /* 0x000ee20000300600 */
[----:B------:R-:W-:-:S03]  /*58e90*/  PRMT R14, R70, 0x7610, R14 ;  /* 0x00007610460e7816 */ /* 0x000fc6000000000e */
[----:B------:R-:W3:Y:S01]  /*58ea0*/  LDL.S16 R70, [R1+0x268] ;  /* 0x0002680001467983 */ /* 0x000ee20000100600 */
[----:B0-----:R-:W-:Y:S01]  /*58eb0*/  ISETP.LT.AND P1, PT, R74, R18, !P2 ;  /* 0x000000124a00720c */ /* 0x001fe20005721270 */
        /* <DEDUP_REMOVED lines=10> */
[----:B------:R-:W-:Y:S01]  /*58f60*/  IMAD.IADD R0, R0, 0x1, R71 ;  /* 0x0000000100007824 */ /* 0x000fe200078e0247 */
[----:B------:R-:W0:Y:S08]  /*58f70*/  LDC R12, c[0x0][0x398] ;  /* 0x0000e600ff0c7b82 */ /* 0x000e300000000800 */
[----:B-1----:R-:W1:Y:S08]  /*58f80*/  LDC R7, c[0x0][0x398] ;  /* 0x0000e600ff077b82 */ /* 0x002e700000000800 */
[----:B------:R-:W0:Y:S01]  /*58f90*/  LDC R68, c[0x0][0x39c] ;  /* 0x0000e700ff447b82 */ /* 0x000e220000000800 */
[----:B------:R-:W-:-:S02]  /*58fa0*/  PRMT R13, R76, 0x7610, R13 ;  /* 0x000076104c0d7816 */ /* 0x000fc4000000000d */
[----:B------:R-:W3:Y:S04]  /*58fb0*/  LDL.LU.S16 R76, [R1+0x26a] ;  /* 0x00026a00014c7983 */ /* 0x000ee80000300600 */
[----:B------:R1:W-:Y:S01]  /*58fc0*/  @P2 STG.E.U16 desc[UR6][R4.64], R13 ;  /* 0x0000000d04002986 */ /* 0x0003e2000c101506 */
[----:B------:R-:W-:Y:S02]  /*58fd0*/  ISETP.LT.AND P2, PT, R66, R20, !P1 ;  /* 0x000000144200720c */ /* 0x000fe40004f41270 */
[----:B------:R-:W0:Y:S01]  /*58fe0*/  LDC R20, c[0x0][0x398] ;  /* 0x0000e600ff147b82 */ /* 0x000e220000000800 */
[----:B-1----:R-:W-:Y:S01]  /*58ff0*/  IMAD.WIDE R4, R0, 0x2, R16 ;  /* 0x0000000200047825 */ /* 0x002fe200078e0210 */
        /* <DEDUP_REMOVED lines=10> */
[----:B------:R-:W-:Y:S01]  /*590a0*/  ISETP.LT.AND P1, PT, R91, R7, !P1 ;  /* 0x000000075b00720c */ /* 0x000fe20004f21270 */
[----:B-1----:R-:W-:Y:S01]  /*590b0*/  IMAD.WIDE R6, R0, 0x2, R10 ;  /* 0x0000000200067825 */ /* 0x002fe200078e020a */
[----:B---3--:R-:W-:Y:S02]  /*590c0*/  PRMT R14, R75, 0x7610, R14 ;  /* 0x000076104b0e7816 */ /* 0x008fe4000000000e */
        /* <DEDUP_REMOVED lines=290> */
[----:B------:R-:W0:Y:S01]  /*5a2f0*/  LDC R12, c[0x0][0x398] ;  /* 0x0000e600ff0c7b82 */ /* 0x000e220000000800 */
[----:B---3--:R-:W-:Y:S02]  /*5a300*/  PRMT R6, R75, 0x7610, R6 ;  /* 0x000076104b067816 */ /* 0x008fe40000000006 */
[----:B------:R-:W3:Y:S05]  /*5a310*/  LDL.S16 R75, [R1+0x194] ;  /* 0x00019400014b7983 */ /* 0x000eea0000100600 */
        /* <DEDUP_REMOVED lines=365> */
[----:B--2---:R-:W-:Y:S01]  /*5b9f0*/  IMAD.WIDE R4, R0, 0x2, R16 ;  /* 0x0000000200047825 */ /* 0x004fe200078e0210 */
[----:B------:R-:W-:Y:S02]  /*5ba00*/  PRMT R6, R93, 0x7610, R6 ;  /* 0x000076105d067816 */ /* 0x000fe40000000006 */
        /* <DEDUP_REMOVED lines=10> */
[----:B------:R-:W-:Y:S01]  /*5bab0*/  IMAD.WIDE R6, R0, 0x2, R10 ;  /* 0x0000000200067825 */ /* 0x000fe200078e020a */
        /* <DEDUP_REMOVED lines=368> */
[----:B-1----:R-:W-:-:S08]  /*5d1c0*/  IMAD.WIDE R6, R0, 0x2, R10 ;  /* 0x0000000200067825 */ /* 0x002fd000078e020a */
[----:B------:R1:W-:Y:S01]  /*5d1d0*/  @P1 STG.E.U16 desc[UR6][R6.64], R14 ;  /* 0x0000000e06001986 */ /* 0x0003e2000c101506 */
[----:B------:R-:W-:Y:S01]  /*5d1e0*/  IMAD.WIDE R4, R0, 0x2, R8 ;  /* 0x0000000200047825 */ /* 0x000fe200078e0208 */
[----:B------:R-:W-:Y:S02]  /*5d1f0*/  ISETP.GE.AND P1, PT, R12, R68, PT ;  /* 0x000000440c00720c */ /* 0x000fe40003f26270 */
[----:B------:R-:W0:Y:S02]  /*5d200*/  LDC R12, c[0x0][0x398] ;  /* 0x0000e600ff0c7b82 */ /* 0x000e240000000800 */
[----:B------:R3:W-:Y:S01]  /*5d210*/  @P2 STG.E.U16 desc[UR6][R4.64], R13 ;  /* 0x0000000d04002986 */ /* 0x0007e2000c101506 */
[----:B------:R-:W-:Y:S01]  /*5d220*/  ISETP.LT.AND P2, PT, R66, R20, !P1 ;  /* 0x000000144200720c */ /* 0x000fe20004f41270 */
[----:B------:R-:W-:-:S04]  /*5d230*/  IMAD.IADD R0, R0, 0x1, R71 ;  /* 0x0000000100007824 */ /* 0x000fc800078e0247 */
[----:B-1----:R-:W1:Y:S01]  /*5d240*/  LDC R7, c[0x0][0x398] ;  /* 0x0000e600ff077b82 */ /* 0x002e620000000800 */
[----:B---3--:R-:W-:Y:S01]  /*5d250*/  PRMT R6, R75, 0x7610, R6 ;  /* 0x000076104b067816 */ /* 0x008fe20000000006 */
[----:B------:R-:W-:-:S06]  /*5d260*/  IMAD.WIDE R4, R0, 0x2, R16 ;  /* 0x0000000200047825 */ /* 0x000fcc00078e0210 */
[----:B------:R-:W3:Y:S01]  /*5d270*/  LDC R68, c[0x0][0x39c] ;  /* 0x0000e700ff447b82 */ /* 0x000ee20000000800 */
[----:B------:R-:W-:-:S07]  /*5d280*/  PRMT R14, R70, 0x7610, R14 ;  /* 0x00007610460e7816 */ /* 0x000fce000000000e */
[----:B------:R-:W3:Y:S01]  /*5d290*/  LDC R20, c[0x0][0x398] ;  /* 0x0000e600ff147b82 */ /* 0x000ee20000000800 */
[----:B------:R-:W4:Y:S04]  /*5d2a0*/  LDL.S16 R70, [R1+0x204] ;  /* 0x0002040001467983 */ /* 0x000f280000100600 */
[----:B------:R1:W-:Y:S01]  /*5d2b0*/  @P2 STG.E.U16 desc[UR6][R4.64], R6 ;  /* 0x0000000604002986 */ /* 0x0003e2000c101506 */
[----:B0-----:R-:W-:Y:S02]  /*5d2c0*/  ISETP.LT.AND P2, PT, R74, R18, !P1 ;  /* 0x000000124a00720c */ /* 0x001fe40004f41270 */
[----:B------:R-:W0:Y:S01]  /*5d2d0*/  LDC R18, c[0x0][0x398] ;  /* 0x0000e600ff127b82 */ /* 0x000e220000000800 */
[----:B-1----:R-:W-:Y:S01]  /*5d2e0*/  PRMT R6, R73, 0x7610, R6 ;  /* 0x0000761049067816 */ /* 0x002fe20000000006 */
[----:B------:R-:W-:-:S09]  /*5d2f0*/  IMAD.WIDE R4, R0, 0x2, R2 ;  /* 0x0000000200047825 */ /* 0x000fd200078e0202 */
[----:B------:R1:W-:Y:S01]  /*5d300*/  @P2 STG.E.U16 desc[UR6][R4.64], R6 ;  /* 0x0000000604002986 */ /* 0x0003e2000c101506 */
[----:B------:R-:W-:Y:S02]  /*5d310*/  ISETP.LT.AND P2, PT, R72, R12, !P1 ;  /* 0x0000000c4800720c */ /* 0x000fe40004f41270 */
[----:B------:R-:W-:Y:S01]  /*5d320*/  ISETP.LT.AND P1, PT, R91, R7, !P1 ;  /* 0x000000075b00720c */ /* 0x000fe20004f21270 */
[----:B------:R-:W-:Y:S02]  /*5d330*/  VIADD R12, R86, 0x40 ;  /* 0x00000040560c7836 */ /* 0x000fe40000000000 */
[----:B-1----:R-:W-:-:S04]  /*5d340*/  IMAD.WIDE R6, R0, 0x2, R10 ;  /* 0x0000000200067825 */ /* 0x002fc800078e020a */
[----:B------:R-:W-:-:S04]  /*5d350*/  IMAD.WIDE R4, R0, 0x2, R8 ;  /* 0x0000000200047825 */ /* 0x000fc800078e0208 */
[----:B------:R1:W-:Y:S01]  /*5d360*/  @P2 STG.E.U16 desc[UR6][R6.64], R14 ;  /* 0x0000000e06002986 */ /* 0x0003e2000c101506 */
[----:B---3--:R-:W-:Y:S01]  /*5d370*/  ISETP.GE.AND P2, PT, R12, R68, PT ;  /* 0x000000440c00720c */ /* 0x008fe20003f46270 */
[----:B------:R-:W-:Y:S01]  /*5d380*/  IMAD.IADD R0, R0, 0x1, R71 ;  /* 0x0000000100007824 */ /* 0x000fe200078e0247 */
[----:B------:R-:W3:Y:S08]  /*5d390*/  LDC R12, c[0x0][0x398] ;  /* 0x0000e600ff0c7b82 */ /* 0x000ef00000000800 */
[----:B-1----:R-:W1:Y:S08]  /*5d3a0*/  LDC R7, c[0x0][0x398] ;  /* 0x0000e600ff077b82 */ /* 0x002e700000000800 */
[----:B------:R-:W0:Y:S01]  /*5d3b0*/  LDC R68, c[0x0][0x39c] ;  /* 0x0000e700ff447b82 */ /* 0x000e220000000800 */
[----:B------:R-:W-:-:S02]  /*5d3c0*/  PRMT R13, R76, 0x7610, R13 ;  /* 0x000076104c0d7816 */ /* 0x000fc4000000000d */
[----:B------:R-:W4:Y:S04]  /*5d3d0*/  LDL.LU.S16 R76, [R1+0x206] ;  /* 0x00020600014c7983 */ /* 0x000f280000300600 */
        /* <DEDUP_REMOVED lines=11> */
[----:B------:R-:W-:Y:S01]  /*5d490*/  PRMT R14, R15, 0x7610, R14 ;  /* 0x000076100f0e7816 */ /* 0x000fe2000000000e */
[----:B------:R-:W0:Y:S10]  /*5d4a0*/  LDC R18, c[0x0][0x398] ;  /* 0x0000e600ff127b82 */ /* 0x000e340000000800 */
[----:B------:R1:W-:Y:S01]  /*5d4b0*/  @P1 STG.E.U16 desc[UR6][R4.64], R6 ;  /* 0x0000000604001986 */ /* 0x0003e2000c101506 */
[----:B---3--:R-:W-:-:S02]  /*5d4c0*/  ISETP.LT.AND P1, PT, R72, R12, !P2 ;  /* 0x0000000c4800720c */ /* 0x008fc40005721270 */
[----:B-1----:R-:W-:Y:S01]  /*5d4d0*/  ISETP.LT.AND P2, PT, R91, R7, !P2 ;  /* 0x000000075b00720c */ /* 0x002fe20005741270 */
[----:B------:R-:W-:Y:S02]  /*5d4e0*/  VIADD R12, R86, 0x41 ;  /* 0x00000041560c7836 */ /* 0x000fe40000000000 */
[C---:B------:R-:W-:Y:S01]  /*5d4f0*/  IMAD.WIDE R6, R0.reuse, 0x2, R10 ;  /* 0x0000000200067825 */ /* 0x040fe200078e020a */
[----:B------:R-:W-:Y:S02]  /*5d500*/  PRMT R13, R15, 0x7632, R13 ;  /* 0x000076320f0d7816 */ /* 0x000fe4000000000d */
[----:B------:R-:W1:Y:S05]  /*5d510*/  LDC R15, c[0x0][0x398] ;  /* 0x0000e600ff0f7b82 */ /* 0x000e6a0000000800 */
[----:B------:R3:W-:Y:S01]  /*5d520*/  @P1 STG.E.U16 desc[UR6][R6.64], R14 ;  /* 0x0000000e06001986 */ /* 0x0007e2000c101506 */
[----:B------:R-:W-:Y:S01]  /*5d530*/  IMAD.WIDE R4, R0, 0x2, R8 ;  /* 0x0000000200047825 */ /* 0x000fe200078e0208 */
[----:B------:R-:W-:-:S04]  /*5d540*/  ISETP.GE.AND P1, PT, R12, R68, PT ;  /* 0x000000440c00720c */ /* 0x000fc80003f26270 */
[----:B------:R3:W-:Y:S01]  /*5d550*/  @P2 STG.E.U16 desc[UR6][R4.64], R13 ;  /* 0x0000000d04002986 */ /* 0x0007e2000c101506 */
[----:B------:R-:W-:Y:S01]  /*5d560*/  ISETP.LT.AND P2, PT, R66, R20, !P1 ;  /* 0x000000144200720c */ /* 0x000fe20004f41270 */
[----:B------:R-:W-:Y:S01]  /*5d570*/  IMAD.IADD R0, R0, 0x1, R71 ;  /* 0x0000000100007824 */ /* 0x000fe200078e0247 */
[----:B------:R-:W0:Y:S08]  /*5d580*/  LDC R12, c[0x0][0x398] ;  /* 0x0000e600ff0c7b82 */ /* 0x000e300000000800 */
[----:B---3--:R-:W3:Y:S01]  /*5d590*/  LDC R7, c[0x0][0x398] ;  /* 0x0000e600ff077b82 */ /* 0x008ee20000000800 */
[----:B------:R-:W-:-:S07]  /*5d5a0*/  IMAD.WIDE R4, R0, 0x2, R16 ;  /* 0x0000000200047825 */ /* 0x000fce00078e0210 */
[----:B------:R-:W1:Y:S01]  /*5d5b0*/  LDC R20, c[0x0][0x39c] ;  /* 0x0000e700ff147b82 */ /* 0x000e620000000800 */
[----:B------:R-:W-:Y:S02]  /*5d5c0*/  PRMT R6, R70, 0x7610, R6 ;  /* 0x0000761046067816 */ /* 0x000fe40000000006 */
[----:B------:R-:W4:Y:S04]  /*5d5d0*/  LDL.S16 R70, [R1+0x20c] ;  /* 0x00020c0001467983 */ /* 0x000f280000100600 */
[----:B------:R1:W-:Y:S01]  /*5d5e0*/  @P2 STG.E.U16 desc[UR6][R4.64], R6 ;  /* 0x0000000604002986 */ /* 0x0003e2000c101506 */
[----:B0-----:R-:W-:Y:S02]  /*5d5f0*/  ISETP.LT.AND P2, PT, R74, R18, !P1 ;  /* 0x000000124a00720c */ /* 0x001fe40004f41270 */
[----:B------:R-:W0:Y:S01]  /*5d600*/  LDC R18, c[0x0][0x398] ;  /* 0x0000e600ff127b82 */ /* 0x000e220000000800 */
[----:B-1----:R-:W-:Y:S01]  /*5d610*/  IMAD.WIDE R4, R0, 0x2, R2 ;  /* 0x0000000200047825 */ /* 0x002fe200078e0202 */
[----:B------:R-:W-:-:S02]  /*5d620*/  PRMT R14, R67, 0x7610, R14 ;  /* 0x00007610430e7816 */ /* 0x000fc4000000000e */
[----:B------:R-:W-:Y:S02]  /*5d630*/  PRMT R13, R67, 0x7632, R13 ;  /* 0x00007632430d7816 */ /* 0x000fe4000000000d */
[----:B------:R-:W-:Y:S02]  /*5d640*/  PRMT R6, R76, 0x7610, R6 ;  /* 0x000076104c067816 */ /* 0x000fe40000000006 */
[----:B------:R-:W4:Y:S04]  /*5d650*/  LDL.LU.S16 R76, [R1+0x20e] ;  /* 0x00020e00014c7983 */ /* 0x000f280000300600 */
[----:B------:R1:W-:Y:S01]  /*5d660*/  @P2 STG.E.U16 desc[UR6][R4.64], R6 ;  /* 0x0000000604002986 */ /* 0x0003e2000c101506 */
[----:B------:R-:W-:Y:S02]  /*5d670*/  ISETP.LT.AND P2, PT, R72, R12, !P1 ;  /* 0x0000000c4800720c */ /* 0x000fe40004f41270 */
[----:B---3--:R-:W-:Y:S01]  /*5d680*/  ISETP.LT.AND P1, PT, R91, R7, !P1 ;  /* 0x000000075b00720c */ /* 0x008fe20004f21270 */
[----:B------:R-:W-:-:S02]  /*5d690*/  VIADD R12, R86, 0x42 ;  /* 0x00000042560c7836 */ /* 0x000fc40000000000 */
[----:B-1----:R-:W-:-:S04]  /*5d6a0*/  IMAD.WIDE R6, R0, 0x2, R10 ;  /* 0x0000000200067825 */ /* 0x002fc800078e020a */
[----:B------:R-:W-:-:S04]  /*5d6b0*/  IMAD.WIDE R4, R0, 0x2, R8 ;  /* 0x0000000200047825 */ /* 0x000fc800078e0208 */
[----:B------:R1:W-:Y:S01]  /*5d6c0*/  @P2 STG.E.U16 desc[UR6][R6.64], R14 ;  /* 0x0000000e06002986 */ /* 0x0003e2000c101506 */
[----:B------:R-:W-:Y:S01]  /*5d6d0*/  ISETP.GE.AND P2, PT, R12, R20, PT ;  /* 0x000000140c00720c */ /* 0x000fe20003f46270 */
[----:B------:R-:W-:Y:S02]  /*5d6e0*/  IMAD.IADD R0, R0, 0x1, R71 ;  /* 0x0000000100007824 */ /* 0x000fe400078e0247 */
[----:B------:R3:W-:Y:S01]  /*5d6f0*/  @P1 STG.E.U16 desc[UR6][R4.64], R13 ;  /* 0x0000000d04001986 */ /* 0x0007e2000c101506 */
[----:B0-----:R-:W-:Y:S01]  /*5d700*/  ISETP.LT.AND P1, PT, R66, R18, !P2 ;  /* 0x000000124200720c */ /* 0x001fe20005721270 */
[----:B------:R-:W0:Y:S01]  /*5d710*/  LDC R12, c[0x0][0x398] ;  /* 0x0000e600ff0c7b82 */ /* 0x000e220000000800 */
[----:B-1----:R-:W-:Y:S02]  /*5d720*/  PRMT R14, R28, 0x7610, R14 ;  /* 0x000076101c0e7816 */ /* 0x002fe4000000000e */
[----:B------:R-:W4:Y:S01]  /*5d730*/  LDL.LU R28, [R1+0x21a0] ;  /* 0x0021a000011c7983 */ /* 0x000f220000300800 */
[----:B--2---:R-:W-:Y:S01]  /*5d740*/  PRMT R6, R93, 0x7610, R6 ;  /* 0x000076105d067816 */ /* 0x004fe20000000006 */
[----:B---3--:R-:W-:Y:S01]  /*5d750*/  IMAD.WIDE R4, R0, 0x2, R16 ;  /* 0x0000000200047825 */ /* 0x008fe200078e0210 */
[----:B------:R-:W-:-:S02]  /*5d760*/  PRMT R13, R29, 0x7610, R13 ;  /* 0x000076101d0d7816 */ /* 0x000fc4000000000d */
[----:B------:R-:W1:Y:S01]  /*5d770*/  LDC R7, c[0x0][0x398] ;  /* 0x0000e600ff077b82 */ /* 0x000e620000000800 */
[----:B------:R-:W2:Y:S04]  /*5d780*/  LDL.LU R29, [R1+0x219c] ;  /* 0x00219c00011d7983 */ /* 0x000ea80000300800 */
[----:B------:R-:W3:Y:S03]  /*5d790*/  LDL.S16 R93, [R1+0x210] ;  /* 0x00021000015d7983 */ /* 0x000ee60000100600 */
[----:B------:R-:W0:Y:S01]  /*5d7a0*/  LDC R20, c[0x0][0x39c] ;  /* 0x0000e700ff147b82 */ /* 0x000e220000000800 */
[----:B------:R4:W-:Y:S07]  /*5d7b0*/  @P1 STG.E.U16 desc[UR6][R4.64], R6 ;  /* 0x0000000604001986 */ /* 0x0009ee000c101506 */
[----:B------:R-:W0:Y:S01]  /*5d7c0*/  LDC R18, c[0x0][0x398] ;  /* 0x0000e600ff127b82 */ /* 0x000e220000000800 */
[----:B----4-:R-:W-:-:S02]  /*5d7d0*/  PRMT R6, R89, 0x7610, R6 ;  /* 0x0000761059067816 */ /* 0x010fc40000000006 */
[----:B------:R-:W4:Y:S01]  /*5d7e0*/  LDL.LU.S16 R89, [R1+0x212] ;  /* 0x0002120001597983 */ /* 0x000f220000300600 */
[----:B------:R-:W-:Y:S01]  /*5d7f0*/  ISETP.LT.AND P1, PT, R74, R15, !P2 ;  /* 0x0000000f4a00720c */ /* 0x000fe20005721270 */
[----:B------:R-:W-:-:S03]  /*5d800*/  IMAD.WIDE R4, R0, 0x2, R2 ;  /* 0x0000000200047825 */ /* 0x000fc600078e0202 */
[----:B------:R-:W1:Y:S09]  /*5d810*/  LDC R15, c[0x0][0x398] ;  /* 0x0000e600ff0f7b82 */ /* 0x000e720000000800 */
[----:B------:R1:W-:Y:S01]  /*5d820*/  @P1 STG.E.U16 desc[UR6][R4.64], R6 ;  /* 0x0000000604001986 */ /* 0x0003e2000c101506 */
[----:B0-----:R-:W-:-:S02]  /*5d830*/  ISETP.LT.AND P1, PT, R72, R12, !P2 ;  /* 0x0000000c4800720c */ /* 0x001fc40005721270 */
[----:B-1----:R-:W-:Y:S01]  /*5d840*/  ISETP.LT.AND P2, PT, R91, R7, !P2 ;  /* 0x000000075b00720c */ /* 0x002fe20005741270 */
[----:B------:R-:W-:Y:S02]  /*5d850*/  VIADD R12, R86, 0x43 ;  /* 0x00000043560c7836 */ /* 0x000fe40000000000 */
[----:B------:R-:W-:-:S04]  /*5d860*/  IMAD.WIDE R6, R0, 0x2, R10 ;  /* 0x0000000200067825 */ /* 0x000fc800078e020a */
[----:B------:R-:W-:-:S04]  /*5d870*/  IMAD.WIDE R4, R0, 0x2, R8 ;  /* 0x0000000200047825 */ /* 0x000fc800078e0208 */
[----:B------:R0:W-:Y:S04]  /*5d880*/  @P1 STG.E.U16 desc[UR6][R6.64], R14 ;  /* 0x0000000e06001986 */ /* 0x0001e8000c101506 */
[----:B------:R1:W-:Y:S01]  /*5d890*/  @P2 STG.E.U16 desc[UR6][R4.64], R13 ;  /* 0x0000000d04002986 */ /* 0x0003e2000c101506 */
[----:B------:R-:W-:Y:S01]  /*5d8a0*/  ISETP.GE.AND P1, PT, R12, R20, PT ;  /* 0x000000140c00720c */ /* 0x000fe20003f26270 */
[----:B------:R-:W-:Y:S01]  /*5d8b0*/  IMAD.IADD R0, R0, 0x1, R71 ;  /* 0x0000000100007824 */ /* 0x000fe200078e0247 */
[----:B------:R-:W1:Y:S01]  /*5d8c0*/  LDC R12, c[0x0][0x398] ;  /* 0x0000e600ff0c7b82 */ /* 0x000e620000000800 */
[----:B0-----:R-:W-:Y:S02]  /*5d8d0*/  PRMT R14, R30, 0x7610, R14 ;  /* 0x000076101e0e7816 */ /* 0x001fe4000000000e */
[----:B------:R-:W2:Y:S05]  /*5d8e0*/  LDL.LU R30, [R1+0x2198] ;  /* 0x00219800011e7983 */ /* 0x000eaa0000300800 */
[----:B------:R-:W0:Y:S01]  /*5d8f0*/  LDC R7, c[0x0][0x398] ;  /* 0x0000e600ff077b82 */ /* 0x000e220000000800 */
[----:B-1----:R-:W-:-:S02]  /*5d900*/  PRMT R13, R31, 0x7610, R13 ;  /* 0x000076101f0d7816 */ /* 0x002fc4000000000d */
[----:B------:R-:W2:Y:S01]  /*5d910*/  LDL.LU R31, [R1+0x2194] ;  /* 0x00219400011f7983 */ /* 0x000ea20000300800 */
[----:B------:R-:W-:Y:S01]  /*5d920*/  ISETP.LT.AND P2, PT, R66, R18, !P1 ;  /* 0x000000124200720c */ /* 0x000fe20004f41270 */
[----:B------:R-:W-:-:S03]  /*5d930*/  IMAD.WIDE R4, R0, 0x2, R16 ;  /* 0x0000000200047825 */ /* 0x000fc600078e0210 */
[----:B------:R-:W1:Y:S08]  /*5d940*/  LDC R20, c[0x0][0x39c] ;  /* 0x0000e700ff147b82 */ /* 0x000e700000000800 */
[----:B------:R-:W0:Y:S01]  /*5d950*/  LDC R18, c[0x0][0x398] ;  /* 0x0000e600ff127b82 */ /* 0x000e220000000800 */
[----:B------:R-:W-:Y:S02]  /*5d960*/  PRMT R6, R70, 0x7610, R6 ;  /* 0x0000761046067816 */ /* 0x000fe40000000006 */
[----:B------:R-:W2:Y:S04]  /*5d970*/  LDL.S16 R70, [R1+0x2d4] ;  /* 0x0002d40001467983 */ /* 0x000ea80000100600 */
[----:B------:R0:W-:Y:S01]  /*5d980*/  @P2 STG.E.U16 desc[UR6][R4.64], R6 ;  /* 0x0000000604002986 */ /* 0x0001e2000c101506 */
[----:B------:R-:W-:-:S02]  /*5d990*/  ISETP.LT.AND P2, PT, R74, R15, !P1 ;  /* 0x0000000f4a00720c */ /* 0x000fc40004f41270 */
[----:B------:R-:W1:Y:S01]  /*5d9a0*/  LDC R15, c[0x0][0x398] ;  /* 0x0000e600ff0f7b82 */ /* 0x000e620000000800 */
[----:B0-----:R-:W-:Y:S01]  /*5d9b0*/  IMAD.WIDE R4, R0, 0x2, R2 ;  /* 0x0000000200047825 */ /* 0x001fe200078e0202 */
[----:B------:R-:W-:Y:S02]  /*5d9c0*/  PRMT R6, R76, 0x7610, R6 ;  /* 0x000076104c067816 */ /* 0x000fe40000000006 */
[----:B------:R-:W2:Y:S07]  /*5d9d0*/  LDL.LU.S16 R76, [R1+0x2d6] ;  /* 0x0002d600014c7983 */ /* 0x000eae0000300600 */
[----:B------:R0:W-:Y:S01]  /*5d9e0*/  @P2 STG.E.U16 desc[UR6][R4.64], R6 ;  /* 0x0000000604002986 */ /* 0x0001e2000c101506 */
[----:B------:R-:W-:-:S02]  /*5d9f0*/  ISETP.LT.AND P2, PT, R72, R12, !P1 ;  /* 0x0000000c4800720c */ /* 0x000fc40004f41270 */
[----:B------:R-:W-:Y:S01]  /*5da00*/  ISETP.LT.AND P1, PT, R91, R7, !P1 ;  /* 0x000000075b00720c */ /* 0x000fe20004f21270 */
[----:B------:R-:W-:Y:S02]  /*5da10*/  VIADD R12, R86, 0x44 ;  /* 0x00000044560c7836 */ /* 0x000fe40000000000 */
[----:B0-----:R-:W-:-:S04]  /*5da20*/  IMAD.WIDE R6, R0, 0x2, R10 ;  /* 0x0000000200067825 */ /* 0x001fc800078e020a */
[----:B------:R-:W-:-:S04]  /*5da30*/  IMAD.WIDE R4, R0, 0x2, R8 ;  /* 0x0000000200047825 */ /* 0x000fc800078e0208 */
[----:B------:R0:W-:Y:S01]  /*5da40*/  @P2 STG.E.U16 desc[UR6][R6.64], R14 ;  /* 0x0000000e06002986 */ /* 0x0001e2000c101506 */
[----:B-1----:R-:W-:Y:S01]  /*5da50*/  ISETP.GE.AND P2, PT, R12, R20, PT ;  /* 0x000000140c00720c */ /* 0x002fe20003f46270 */
[----:B------:R-:W-:Y:S02]  /*5da60*/  IMAD.IADD R0, R0, 0x1, R71 ;  /* 0x0000000100007824 */ /* 0x000fe400078e0247 */
[----:B------:R1:W-:Y:S01]  /*5da70*/  @P1 STG.E.U16 desc[UR6][R4.64], R13 ;  /* 0x0000000d04001986 */ /* 0x0003e2000c101506 */
[----:B------:R-:W-:Y:S01]  /*5da80*/  ISETP.LT.AND P1, PT, R66, R18, !P2 ;  /* 0x000000124200720c */ /* 0x000fe20005721270 */
[----:B------:R-:W4:Y:S01]  /*5da90*/  LDC R12, c[0x0][0x398] ;  /* 0x0000e600ff0c7b82 */ /* 0x000f220000000800 */
[----:B0-----:R-:W-:Y:S02]  /*5daa0*/  PRMT R14, R32, 0x7610, R14 ;  /* 0x00007610200e7816 */ /* 0x001fe4000000000e */
[----:B------:R-:W2:Y:S05]  /*5dab0*/  LDL.LU R32, [R1+0x2190] ;  /* 0x0021900001207983 */ /* 0x000eaa0000300800 */
[----:B------:R-:W0:Y:S01]  /*5dac0*/  LDC R7, c[0x0][0x398] ;  /* 0x0000e600ff077b82 */ /* 0x000e220000000800 */
[----:B-1----:R-:W-:Y:S01]  /*5dad0*/  PRMT R13, R33, 0x7610, R13 ;  /* 0x00007610210d7816 */ /* 0x002fe2000000000d */
[----:B------:R-:W-:Y:S01]  /*5dae0*/  IMAD.WIDE R4, R0, 0x2, R16 ;  /* 0x0000000200047825 */ /* 0x000fe200078e0210 */
[----:B------:R-:W2:Y:S01]  /*5daf0*/  LDL.LU R33, [R1+0x218c] ;  /* 0x00218c0001217983 */ /* 0x000ea20000300800 */
[----:B---3--:R-:W-:-:S03]  /*5db00*/  PRMT R6, R93, 0x7610, R6 ;  /* 0x000076105d067816 */ /* 0x008fc60000000006 */
[----:B------:R-:W3:Y:S01]  /*5db10*/  LDL.S16 R93, [R1+0x2dc] ;  /* 0x0002dc00015d7983 */ /* 0x000ee20000100600 */
[----:B------:R-:W1:Y:S03]  /*5db20*/  LDC R20, c[0x0][0x39c] ;  /* 0x0000e700ff147b82 */ /* 0x000e660000000800 */
[----:B------:R4:W-:Y:S05]  /*5db30*/  @P1 STG.E.U16 desc[UR6][R4.64], R6 ;  /* 0x0000000604001986 */ /* 0x0009ea000c101506 */
[----:B------:R-:W0:Y:S01]  /*5db40*/  LDC R18, c[0x0][0x398] ;  /* 0x0000e600ff127b82 */ /* 0x000e220000000800 */
[----:B----4-:R-:W-:-:S02]  /*5db50*/  PRMT R6, R89, 0x7610, R6 ;  /* 0x0000761059067816 */ /* 0x010fc40000000006 */
[----:B------:R-:W4:Y:S01]  /*5db60*/  LDL.LU.S16 R89, [R1+0x2de] ;  /* 0x0002de0001597983 */ /* 0x000f220000300600 */
[----:B------:R-:W-:Y:S01]  /*5db70*/  ISETP.LT.AND P1, PT, R74, R15, !P2 ;  /* 0x0000000f4a00720c */ /* 0x000fe20005721270 */
[----:B------:R-:W-:-:S03]  /*5db80*/  IMAD.WIDE R4, R0, 0x2, R2 ;  /* 0x0000000200047825 */ /* 0x000fc600078e0202 */
[----:B------:R-:W2:Y:S09]  /*5db90*/  LDC R15, c[0x0][0x398] ;  /* 0x0000e600ff0f7b82 */ /* 0x000eb20000000800 */
[----:B------:R1:W-:Y:S01]  /*5dba0*/  @P1 STG.E.U16 desc[UR6][R4.64], R6 ;  /* 0x0000000604001986 */ /* 0x0003e2000c101506 */
[----:B------:R-:W-:-:S02]  /*5dbb0*/  ISETP.LT.AND P1, PT, R72, R12, !P2 ;  /* 0x0000000c4800720c */ /* 0x000fc40005721270 */
[----:B0-----:R-:W-:Y:S01]  /*5dbc0*/  ISETP.LT.AND P2, PT, R91, R7, !P2 ;  /* 0x000000075b00720c */ /* 0x001fe20005741270 */
[----:B------:R-:W-:Y:S02]  /*5dbd0*/  VIADD R12, R86, 0x45 ;  /* 0x00000045560c7836 */ /* 0x000fe40000000000 */
[----:B-1----:R-:W-:-:S04]  /*5dbe0*/  IMAD.WIDE R6, R0, 0x2, R10 ;  /* 0x0000000200067825 */ /* 0x002fc800078e020a */
[----:B------:R-:W-:-:S04]  /*5dbf0*/  IMAD.WIDE R4, R0, 0x2, R8 ;  /* 0x0000000200047825 */ /* 0x000fc800078e0208 */
[----:B------:R0:W-:Y:S04]  /*5dc00*/  @P1 STG.E.U16 desc[UR6][R6.64], R14 ;  /* 0x0000000e06001986 */ /* 0x0001e8000c101506 */
[----:B------:R1:W-:Y:S01]  /*5dc10*/  @P2 STG.E.U16 desc[UR6][R4.64], R13 ;  /* 0x0000000d04002986 */ /* 0x0003e2000c101506 */
[----:B------:R-:W-:Y:S01]  /*5dc20*/  ISETP.GE.AND P1, PT, R12, R20, PT ;  /* 0x000000140c00720c */ /* 0x000fe20003f26270 */
[----:B------:R-:W-:Y:S01]  /*5dc30*/  IMAD.IADD R0, R0, 0x1, R71 ;  /* 0x0000000100007824 */ /* 0x000fe200078e0247 */
[----:B------:R-:W2:Y:S01]  /*5dc40*/  LDC R12, c[0x0][0x398] ;  /* 0x0000e600ff0c7b82 */ /* 0x000ea20000000800 */
[----:B0-----:R-:W-:Y:S02]  /*5dc50*/  PRMT R14, R34, 0x7610, R14 ;  /* 0x00007610220e7816 */ /* 0x001fe4000000000e */
[----:B------:R-:W4:Y:S05]  /*5dc60*/  LDL.LU R34, [R1+0x2188] ;  /* 0x0021880001227983 */ /* 0x000f2a0000300800 */
[----:B------:R-:W0:Y:S01]  /*5dc70*/  LDC R7, c[0x0][0x398] ;  /* 0x0000e600ff077b82 */ /* 0x000e220000000800 */
[----:B-1----:R-:W-:-:S02]  /*5dc80*/  PRMT R13, R35, 0x7610, R13 ;  /* 0x00007610230d7816 */ /* 0x002fc4000000000d */
[----:B------:R-:W4:Y:S01]  /*5dc90*/  LDL.LU R35, [R1+0x2184] ;  /* 0x0021840001237983 */ /* 0x000f220000300800 */
[----:B------:R-:W-:Y:S01]  /*5dca0*/  ISETP.LT.AND P2, PT, R66, R18, !P1 ;  /* 0x000000124200720c */ /* 0x000fe20004f41270 */
[----:B------:R-:W-:-:S03]  /*5dcb0*/  IMAD.WIDE R4, R0, 0x2, R16 ;  /* 0x0000000200047825 */ /* 0x000fc600078e0210 */
[----:B------:R-:W1:Y:S08]  /*5dcc0*/  LDC R20, c[0x0][0x39c] ;  /* 0x0000e700ff147b82 */ /* 0x000e700000000800 */
[----:B------:R-:W0:Y:S01]  /*5dcd0*/  LDC R18, c[0x0][0x398] ;  /* 0x0000e600ff127b82 */ /* 0x000e220000000800 */
[----:B--2---:R-:W-:Y:S02]  /*5dce0*/  PRMT R6, R70, 0x7610, R6 ;  /* 0x0000761046067816 */ /* 0x004fe40000000006 */
        /* <DEDUP_REMOVED lines=314> */
[----:B------:R-:W2:Y:S01]  /*5f090*/  LDC R15, c[0x0][0x398] ;  /* 0x0000e600ff0f7b82 */ /* 0x000ea20000000800 */
[----:B------:R-:W4:Y:S08]  /*5f0a0*/  LDL.LU R93, [R1+0x48] ;  /* 0x00004800015d7983 */ /* 0x000f300000300800 */
        /* <DEDUP_REMOVED lines=31> */
[----:B------:R-:W-:Y:S01]  /*5f2a0*/  VIADD R12, R86, 0x52 ;  /* 0x00000052560c7836 */ /* 0x000fe20000000000 */
[----:B------:R-:W2:Y:S01]  /*5f2b0*/  LDL.LU R75, [R1+0x4c] ;  /* 0x00004c00014b7983 */ /* 0x000ea20000300800 */
[----:B0-----:R-:W-:-:S04]  /*5f2c0*/  IMAD.WIDE R6, R0, 0x2, R10 ;  /* 0x0000000200067825 */ /* 0x001fc800078e020a */
[----:B------:R-:W-:-:S04]  /*5f2d0*/  IMAD.WIDE R4, R0, 0x2, R8 ;  /* 0x0000000200047825 */ /* 0x000fc800078e0208 */
[----:B------:R0:W-:Y:S01]  /*5f2e0*/  @P2 STG.E.U16 desc[UR6][R6.64], R14 ;  /* 0x0000000e06002986 */ /* 0x0001e2000c101506 */
[----:B-1----:R-:W-:Y:S01]  /*5f2f0*/  ISETP.GE.AND P2, PT, R12, R20, PT ;  /* 0x000000140c00720c */ /* 0x002fe20003f46270 */
[----:B------:R-:W-:Y:S02]  /*5f300*/  IMAD.IADD R0, R0, 0x1, R71 ;  /* 0x0000000100007824 */ /* 0x000fe400078e0247 */
[----:B------:R1:W-:Y:S01]  /*5f310*/  @P1 STG.E.U16 desc[UR6][R4.64], R13 ;  /* 0x0000000d04001986 */ /* 0x0003e2000c101506 */
[----:B------:R-:W-:Y:S01]  /*5f320*/  ISETP.LT.AND P1, PT, R66, R18, !P2 ;  /* 0x000000124200720c */ /* 0x000fe20005721270 */
[----:B------:R-:W4:Y:S08]  /*5f330*/  LDC R12, c[0x0][0x398] ;  /* 0x0000e600ff0c7b82 */ /* 0x000f300000000800 */
[----:B0-----:R-:W0:Y:S01]  /*5f340*/  LDC R7, c[0x0][0x398] ;  /* 0x0000e600ff077b82 */ /* 0x001e220000000800 */
[----:B-1----:R-:W-:Y:S01]  /*5f350*/  IMAD.WIDE R4, R0, 0x2, R16 ;  /* 0x0000000200047825 */ /* 0x002fe200078e0210 */
[----:B---3--:R-:W-:-:S02]  /*5f360*/  PRMT R6, R73, 0x7610, R6 ;  /* 0x0000761049067816 */ /* 0x008fc40000000006 */
[----:B------:R-:W3:Y:S04]  /*5f370*/  LDL.S16 R73, [R1+0x33c] ;  /* 0x00033c0001497983 */ /* 0x000ee80000100600 */
[----:B------:R-:W1:Y:S01]  /*5f380*/  LDC R18, c[0x0][0x39c] ;  /* 0x0000e700ff127b82 */ /* 0x000e620000000800 */
[----:B------:R4:W-:Y:S07]  /*5f390*/  @P1 STG.E.U16 desc[UR6][R4.64], R6 ;  /* 0x0000000604001986 */ /* 0x0009ee000c101506 */
[----:B------:R-:W0:Y:S08]  /*5f3a0*/  LDC R14, c[0x0][0x398] ;  /* 0x0000e600ff0e7b82 */ /* 0x000e300000000800 */
[----:B------:R-:W0:Y:S01]  /*5f3b0*/  LDC R20, c[0x0][0x39c] ;  /* 0x0000e700ff147b82 */ /* 0x000e220000000800 */
[----:B----4-:R-:W-:-:S02]  /*5f3c0*/  PRMT R6, R89, 0x7610, R6 ;  /* 0x0000761059067816 */ /* 0x010fc40000000006 */
[----:B------:R-:W4:Y:S01]  /*5f3d0*/  LDL.LU.S16 R89, [R1+0x33e] ;  /* 0x00033e0001597983 */ /* 0x000f220000300600 */
[----:B------:R-:W-:Y:S01]  /*5f3e0*/  ISETP.LT.AND P1, PT, R74, R15, !P2 ;  /* 0x0000000f4a00720c */ /* 0x000fe20005721270 */
[----:B------:R-:W-:-:S03]  /*5f3f0*/  IMAD.WIDE R4, R0, 0x2, R2 ;  /* 0x0000000200047825 */ /* 0x000fc600078e0202 */
[----:B------:R-:W1:Y:S01]  /*5f400*/  LDC R15, c[0x0][0x398] ;  /* 0x0000e600ff0f7b82 */ /* 0x000e620000000800 */
[----:B------:R-:W-:Y:S02]  /*5f410*/  F2FP.BF16.F32.PACK_AB R22, R22, R93 ;  /* 0x0000005d1616723e */ /* 0x000fe400000010ff */
[----:B------:R-:W4:Y:S06]  /*5f420*/  LDL.LU R93, [R1+0x50] ;  /* 0x00005000015d7983 */ /* 0x000f2c0000300800 */
[----:B------:R1:W-:Y:S01]  /*5f430*/  @P1 STG.E.U16 desc[UR6][R4.64], R6 ;  /* 0x0000000604001986 */ /* 0x0003e2000c101506 */
[----:B0-----:R-:W-:-:S02]  /*5f440*/  ISETP.LT.AND P1, PT, R72, R7, !P2 ;  /* 0x000000074800720c */ /* 0x001fc40005721270 */
[----:B------:R-:W-:Y:S01]  /*5f450*/  ISETP.LT.AND P2, PT, R91, R12, !P2 ;  /* 0x0000000c5b00720c */ /* 0x000fe20005741270 */
[----:B------:R-:W-:Y:S02]  /*5f460*/  VIADD R12, R86, 0x53 ;  /* 0x00000053560c7836 */ /* 0x000fe40000000000 */
[----:B-1----:R-:W-:Y:S01]  /*5f470*/  IMAD.WIDE R6, R0, 0x2, R10 ;  /* 0x0000000200067825 */ /* 0x002fe200078e020a */
[----:B------:R-:W-:-:S07]  /*5f480*/  PRMT R13, R22, 0x7632, R13 ;  /* 0x00007632160d7816 */ /* 0x000fce000000000d */
[----:B------:R0:W-:Y:S01]  /*5f490*/  @P1 STG.E.U16 desc[UR6][R6.64], R22 ;  /* 0x0000001606001986 */ /* 0x0001e2000c101506 */
[----:B------:R-:W-:Y:S01]  /*5f4a0*/  IMAD.WIDE R4, R0, 0x2, R8 ;  /* 0x0000000200047825 */ /* 0x000fe200078e0208 */
[----:B------:R-:W-:Y:S02]  /*5f4b0*/  ISETP.GE.AND P1, PT, R12, R18, PT ;  /* 0x000000120c00720c */ /* 0x000fe40003f26270 */
[----:B------:R-:W1:Y:S02]  /*5f4c0*/  LDC R12, c[0x0][0x398] ;  /* 0x0000e600ff0c7b82 */ /* 0x000e640000000800 */
[----:B------:R0:W-:Y:S01]  /*5f4d0*/  @P2 STG.E.U16 desc[UR6][R4.64], R13 ;  /* 0x0000000d04002986 */ /* 0x0001e2000c101506 */
[----:B------:R-:W-:Y:S01]  /*5f4e0*/  ISETP.LT.AND P2, PT, R66, R15, !P1 ;  /* 0x0000000f4200720c */ /* 0x000fe20004f41270 */
[----:B------:R-:W-:-:S04]  /*5f4f0*/  IMAD.IADD R0, R0, 0x1, R71 ;  /* 0x0000000100007824 */ /* 0x000fc800078e0247 */
[----:B0-----:R-:W0:Y:S01]  /*5f500*/  LDC R7, c[0x0][0x398] ;  /* 0x0000e600ff077b82 */ /* 0x001e220000000800 */
[----:B------:R-:W-:-:S07]  /*5f510*/  IMAD.WIDE R4, R0, 0x2, R16 ;  /* 0x0000000200047825 */ /* 0x000fce00078e0210 */
[----:B------:R-:W0:Y:S08]  /*5f520*/  LDC R18, c[0x0][0x39c] ;  /* 0x0000e700ff127b82 */ /* 0x000e300000000800 */
[----:B------:R-:W0:Y:S01]  /*5f530*/  LDC R15, c[0x0][0x398] ;  /* 0x0000e600ff0f7b82 */ /* 0x000e220000000800 */
[----:B--2---:R-:W-:Y:S02]  /*5f540*/  PRMT R6, R70, 0x7610, R6 ;  /* 0x0000761046067816 */ /* 0x004fe40000000006 */
[----:B------:R-:W2:Y:S04]  /*5f550*/  LDL.S16 R70, [R1+0x340] ;  /* 0x0003400001467983 */ /* 0x000ea80000100600 */
[----:B------:R1:W-:Y:S01]  /*5f560*/  @P2 STG.E.U16 desc[UR6][R4.64], R6 ;  /* 0x0000000604002986 */ /* 0x0003e2000c101506 */
[----:B------:R-:W-:-:S02]  /*5f570*/  ISETP.LT.AND P2, PT, R74, R14, !P1 ;  /* 0x0000000e4a00720c */ /* 0x000fc40004f41270 */
[----:B------:R-:W0:Y:S01]  /*5f580*/  LDC R14, c[0x0][0x398] ;  /* 0x0000e600ff0e7b82 */ /* 0x000e220000000800 */
[----:B-1----:R-:W-:Y:S01]  /*5f590*/  IMAD.WIDE R4, R0, 0x2, R2 ;  /* 0x0000000200047825 */ /* 0x002fe200078e0202 */
[----:B------:R-:W-:Y:S02]  /*5f5a0*/  PRMT R6, R76, 0x7610, R6 ;  /* 0x000076104c067816 */ /* 0x000fe40000000006 */
[----:B------:R-:W2:Y:S07]  /*5f5b0*/  LDL.LU.S16 R76, [R1+0x342] ;  /* 0x00034200014c7983 */ /* 0x000eae0000300600 */
[----:B------:R1:W-:Y:S01]  /*5f5c0*/  @P2 STG.E.U16 desc[UR6][R4.64], R6 ;  /* 0x0000000604002986 */ /* 0x0003e2000c101506 */
[----:B0-----:R-:W-:-:S02]  /*5f5d0*/  ISETP.LT.AND P2, PT, R72, R7, !P1 ;  /* 0x000000074800720c */ /* 0x001fc40004f41270 */
[----:B------:R-:W-:Y:S01]  /*5f5e0*/  ISETP.LT.AND P1, PT, R91, R12, !P1 ;  /* 0x0000000c5b00720c */ /* 0x000fe20004f21270 */
[----:B------:R-:W-:Y:S01]  /*5f5f0*/  VIADD R12, R86, 0x54 ;  /* 0x00000054560c7836 */ /* 0x000fe20000000000 */
[----:B------:R-:W-:Y:S02]  /*5f600*/  F2FP.BF16.F32.PACK_AB R23, R23, R75 ;  /* 0x0000004b1717723e */ /* 0x000fe400000010ff */
[----:B------:R-:W2:Y:S01]  /*5f610*/  LDL.LU R75, [R1+0x54] ;  /* 0x00005400014b7983 */ /* 0x000ea20000300800 */
[----:B-1----:R-:W-:Y:S01]  /*5f620*/  IMAD.WIDE R6, R0, 0x2, R10 ;  /* 0x0000000200067825 */ /* 0x002fe200078e020a */
[----:B------:R-:W-:-:S03]  /*5f630*/  PRMT R13, R23, 0x7632, R13 ;  /* 0x00007632170d7816 */ /* 0x000fc6000000000d */
[----:B------:R-:W-:Y:S02]  /*5f640*/  IMAD.WIDE R4, R0, 0x2, R8 ;  /* 0x0000000200047825 */ /* 0x000fe400078e0208 */
[----:B------:R0:W-:Y:S01]  /*5f650*/  @P2 STG.E.U16 desc[UR6][R6.64], R23 ;  /* 0x0000001706002986 */ /* 0x0001e2000c101506 */
[----:B------:R-:W-:Y:S01]  /*5f660*/  ISETP.GE.AND P2, PT, R12, R18, PT ;  /* 0x000000120c00720c */ /* 0x000fe20003f46270 */
        /* <DEDUP_REMOVED lines=10> */
[----:B------:R-:W0:Y:S01]  /*5f710*/  LDC R15, c[0x0][0x398] ;  /* 0x0000e600ff0f7b82 */ /* 0x000e220000000800 */
[----:B----4-:R-:W-:-:S02]  /*5f720*/  PRMT R6, R89, 0x7610, R6 ;  /* 0x0000761059067816 */ /* 0x010fc40000000006 */
[----:B------:R-:W4:Y:S01]  /*5f730*/  LDL.LU.S16 R89, [R1+0x346] ;  /* 0x0003460001597983 */ /* 0x000f220000300600 */
[----:B------:R-:W-:Y:S01]  /*5f740*/  ISETP.LT.AND P1, PT, R74, R14, !P2 ;  /* 0x0000000e4a00720c */ /* 0x000fe20005721270 */
[----:B------:R-:W-:-:S03]  /*5f750*/  IMAD.WIDE R4, R0, 0x2, R2 ;  /* 0x0000000200047825 */ /* 0x000fc600078e0202 */
[----:B------:R-:W2:Y:S01]  /*5f760*/  LDC R14, c[0x0][0x398] ;  /* 0x0000e600ff0e7b82 */ /* 0x000ea20000000800 */
        /* <DEDUP_REMOVED lines=29> */
[----:B-1----:R-:W-:Y:S01]  /*5f940*/  ISETP.LT.AND P1, PT, R91, R12, !P1 ;  /* 0x0000000c5b00720c */ /* 0x002fe20004f21270 */
[----:B------:R-:W-:Y:S01]  /*5f950*/  VIADD R12, R86, 0x56 ;  /* 0x00000056560c7836 */ /* 0x000fe20000000000 */
[----:B------:R-:W-:Y:S02]  /*5f960*/  F2FP.BF16.F32.PACK_AB R25, R25, R75 ;  /* 0x0000004b1919723e */ /* 0x000fe400000010ff */
[----:B------:R-:W2:Y:S01]  /*5f970*/  LDL.LU R75, [R1+0x5c] ;  /* 0x00005c00014b7983 */ /* 0x000ea20000300800 */
[----:B0-----:R-:W-:Y:S01]  /*5f980*/  IMAD.WIDE R6, R0, 0x2, R10 ;  /* 0x0000000200067825 */ /* 0x001fe200078e020a */
        /* <DEDUP_REMOVED lines=96> */
[----:B------:R-:W-:Y:S01]  /*5ff90*/  ISETP.LT.AND P2, PT, R74, R14, !P1 ;  /* 0x0000000e4a00720c */ /* 0x000fe20004f41270 */
[----:B0-----:R-:W-:Y:S01]  /*5ffa0*/  IMAD.WIDE R4, R0, 0x2, R2 ;  /* 0x0000000200047825 */ /* 0x001fe200078e0202 */
[----:B------:R-:W-:-:S02]  /*5ffb0*/  PRMT R6, R76, 0x7610, R6 ;  /* 0x000076104c067816 */ /* 0x000fc40000000006 */
[----:B------:R-:W2:Y:S09]  /*5ffc0*/  LDL.LU.S16 R76, [R1+0x35a] ;  /* 0x00035a00014c7983 */ /* 0x000eb20000300600 */
        /* <DEDUP_REMOVED lines=31> */
[----:B-1----:R-:W-:Y:S01]  /*601c0*/  ISETP.LT.AND P2, PT, R91, R13, !P2 ;  /* 0x0000000d5b00720c */ /* 0x002fe20005741270 */
[----:B------:R-:W-:Y:S02]  /*601d0*/  VIADD R13, R86, 0x5b ;  /* 0x0000005b560d7836 */ /* 0x000fe40000000000 */
[----:B------:R-:W-:Y:S01]  /*601e0*/  IMAD.WIDE R6, R0, 0x2, R10 ;  /* 0x0000000200067825 */ /* 0x000fe200078e020a */
        /* <DEDUP_REMOVED lines=28> */
[C---:B------:R-:W-:Y:S02]  /*603b0*/  IMAD.WIDE R4, R0.reuse, 0x2, R8 ;  /* 0x0000000200047825 */ /* 0x040fe400078e0208 */
        /* <DEDUP_REMOVED lines=59> */
[----:B------:R-:W1:Y:S01]  /*60770*/  LDC R13, c[0x0][0x398] ;  /* 0x0000e600ff0d7b82 */ /* 0x000e620000000800 */
[----:B0-----:R-:W-:-:S07]  /*60780*/  IMAD.WIDE R4, R0, 0x2, R16 ;  /* 0x0000000200047825 */ /* 0x001fce00078e0210 */
[----:B------:R-:W0:Y:S01]  /*60790*/  LDC R20, c[0x0][0x39c] ;  /* 0x0000e700ff147b82 */ /* 0x000e220000000800 */
[----:B---3--:R-:W-:Y:S02]  /*607a0*/  PRMT R6, R73, 0x7610, R6 ;  /* 0x0000761049067816 */ /* 0x008fe40000000006 */
[----:B------:R-:W3:Y:S05]  /*607b0*/  LDL.S16 R73, [R1+0x36c] ;  /* 0x00036c0001497983 */ /* 0x000eea0000100600 */
[----:B------:R-:W0:Y:S01]  /*607c0*/  LDC R7, c[0x0][0x398] ;  /* 0x0000e600ff077b82 */ /* 0x000e220000000800 */
        /* <DEDUP_REMOVED lines=11> */
[----:B-1----:R-:W-:Y:S02]  /*60880*/  ISETP.LT.AND P2, PT, R91, R13, !P2 ;  /* 0x0000000d5b00720c */ /* 0x002fe40005741270 */
[----:B------:R-:W-:Y:S01]  /*60890*/  PRMT R14, R12, 0x7632, R14 ;  /* 0x000076320c0e7816 */ /* 0x000fe2000000000e */
[----:B------:R-:W-:-:S04]  /*608a0*/  IMAD.WIDE R4, R0, 0x2, R10 ;  /* 0x0000000200047825 */ /* 0x000fc800078e020a */
[----:B------:R-:W-:-:S04]  /*608b0*/  IMAD.WIDE R6, R0, 0x2, R8 ;  /* 0x0000000200067825 */ /* 0x000fc800078e0208 */
[----:B------:R0:W-:Y:S01]  /*608c0*/  @P1 STG.E.U16 desc[UR6][R4.64], R12 ;  /* 0x0000000c04001986 */ /* 0x0001e2000c101506 */
[----:B------:R-:W-:-:S03]  /*608d0*/  VIADD R13, R86, 0x5f ;  /* 0x0000005f560d7836 */ /* 0x000fc60000000000 */
[----:B------:R1:W-:Y:S02]  /*608e0*/  @P2 STG.E.U16 desc[UR6][R6.64], R14 ;  /* 0x0000000e06002986 */ /* 0x0003e4000c101506 */
[----:B------:R-:W-:Y:S01]  /*608f0*/  ISETP.GE.AND P1, PT, R13, R20, PT ;  /* 0x000000140d00720c */ /* 0x000fe20003f26270 */
[----:B------:R-:W-:Y:S01]  /*60900*/  IMAD.IADD R0, R0, 0x1, R71 ;  /* 0x0000000100007824 */ /* 0x000fe200078e0247 */
[----:B------:R-:W2:Y:S02]  /*60910*/  LDC R13, c[0x0][0x398] ;  /* 0x0000e600ff0d7b82 */ /* 0x000ea40000000800 */
[----:B------:R-:W-:Y:S01]  /*60920*/  ISETP.LT.AND P2, PT, R66, R18, !P1 ;  /* 0x000000124200720c */ /* 0x000fe20004f41270 */
[----:B0-----:R-:W-:-:S05]  /*60930*/  IMAD.WIDE R4, R0, 0x2, R16 ;  /* 0x0000000200047825 */ /* 0x001fca00078e0210 */
[----:B-1----:R-:W0:Y:S08]  /*60940*/  LDC R7, c[0x0][0x398] ;  /* 0x0000e600ff077b82 */ /* 0x002e300000000800 */
[----:B------:R-:W1:Y:S08]  /*60950*/  LDC R20, c[0x0][0x39c] ;  /* 0x0000e700ff147b82 */ /* 0x000e700000000800 */
[----:B------:R-:W0:Y:S01]  /*60960*/  LDC R18, c[0x0][0x398] ;  /* 0x0000e600ff127b82 */ /* 0x000e220000000800 */
[----:B--2---:R-:W-:-:S02]  /*60970*/  PRMT R6, R70, 0x7610, R6 ;  /* 0x0000761046067816 */ /* 0x004fc40000000006 */
[----:B------:R-:W2:Y:S04]  /*60980*/  LDL.S16 R70, [R1+0x370] ;  /* 0x0003700001467983 */ /* 0x000ea80000100600 */
[----:B------:R0:W-:Y:S01]  /*60990*/  @P2 STG.E.U16 desc[UR6][R4.64], R6 ;  /* 0x0000000604002986 */ /* 0x0001e2000c101506 */
[----:B------:R-:W-:Y:S02]  /*609a0*/  ISETP.LT.AND P2, PT, R74, R15, !P1 ;  /* 0x0000000f4a00720c */ /* 0x000fe40004f41270 */
        /* <DEDUP_REMOVED lines=8> */
[----:B------:R-:W-:Y:S02]  /*60a30*/  F2FP.BF16.F32.PACK_AB R12, R35, R75 ;  /* 0x0000004b230c723e */ /* 0x000fe400000010ff */
[----:B------:R-:W2:Y:S01]  /*60a40*/  LDL.LU R75, [R1+0x84] ;  /* 0x00008400014b7983 */ /* 0x000ea20000300800 */
[----:B0-----:R-:W-:Y:S01]  /*60a50*/  IMAD.WIDE R4, R0, 0x2, R10 ;  /* 0x0000000200047825 */ /* 0x001fe200078e020a */
[----:B------:R-:W-:-:S03]  /*60a60*/  PRMT R14, R12, 0x7632, R14 ;  /* 0x000076320c0e7816 */ /* 0x000fc6000000000e */
[C---:B------:R-:W-:Y:S02]  /*60a70*/  IMAD.WIDE R6, R0.reuse, 0x2, R8 ;  /* 0x0000000200067825 */ /* 0x040fe400078e0208 */
[----:B------:R0:W-:Y:S01]  /*60a80*/  @P2 STG.E.U16 desc[UR6][R4.64], R12 ;  /* 0x0000000c04002986 */ /* 0x0001e2000c101506 */
[----:B-1----:R-:W-:Y:S01]  /*60a90*/  ISETP.GE.AND P2, PT, R13, R20, PT ;  /* 0x000000140d00720c */ /* 0x002fe20003f46270 */
        /* <DEDUP_REMOVED lines=285> */
[----:B------:R-:W2:Y:S09]  /*61c70*/  LDC R15, c[0x0][0x398] ;  /* 0x0000e600ff0f7b82 */ /* 0x000eb20000000800 */
[----:B------:R1:W-:Y:S01]  /*61c80*/  @P1 STG.E.U16 desc[UR6][R4.64], R7 ;  /* 0x0000000704001986 */ /* 0x0003e2000c101506 */
[----:B0-----:R-:W-:-:S02]  /*61c90*/  ISETP.LT.AND P1, PT, R72, R12, !P2 ;  /* 0x0000000c4800720c */ /* 0x001fc40005721270 */
[----:B------:R-:W-:Y:S01]  /*61ca0*/  ISETP.LT.AND P2, PT, R91, R6, !P2 ;  /* 0x000000065b00720c */ /* 0x000fe20005741270 */
[----:B------:R-:W-:Y:S01]  /*61cb0*/  VIADD R13, R86, 0x6b ;  /* 0x0000006b560d7836 */ /* 0x000fe20000000000 */
[----:B------:R-:W-:Y:S02]  /*61cc0*/  F2FP.BF16.F32.PACK_AB R12, R46, R93 ;  /* 0x0000005d2e0c723e */ /* 0x000fe400000010ff */
[----:B------:R-:W4:Y:S01]  /*61cd0*/  LDL.LU R93, [R1+0xb0] ;  /* 0x0000b000015d7983 */ /* 0x000f220000300800 */
[----:B-1----:R-:W-:Y:S01]  /*61ce0*/  IMAD.WIDE R4, R0, 0x2, R10 ;  /* 0x0000000200047825 */ /* 0x002fe200078e020a */
[----:B------:R-:W-:-:S03]  /*61cf0*/  PRMT R14, R12, 0x7632, R14 ;  /* 0x000076320c0e7816 */ /* 0x000fc6000000000e */
[C---:B------:R-:W-:Y:S02]  /*61d00*/  IMAD.WIDE R6, R0.reuse, 0x2, R8 ;  /* 0x0000000200067825 */ /* 0x040fe400078e0208 */
[----:B------:R0:W-:Y:S01]  /*61d10*/  @P1 STG.E.U16 desc[UR6][R4.64], R12 ;  /* 0x0000000c04001986 */ /* 0x0001e2000c101506 */
[----:B------:R-:W-:Y:S01]  /*61d20*/  ISETP.GE.AND P1, PT, R13, R20, PT ;  /* 0x000000140d00720c */ /* 0x000fe20003f26270 */
[----:B------:R-:W-:Y:S02]  /*61d30*/  IMAD.IADD R0, R0, 0x1, R71 ;  /* 0x0000000100007824 */ /* 0x000fe400078e0247 */
[----:B------:R1:W-:Y:S01]  /*61d40*/  @P2 STG.E.U16 desc[UR6][R6.64], R14 ;  /* 0x0000000e06002986 */ /* 0x0003e2000c101506 */
[----:B------:R-:W-:Y:S01]  /*61d50*/  ISETP.LT.AND P2, PT, R66, R18, !P1 ;  /* 0x000000124200720c */ /* 0x000fe20004f41270 */
[----:B------:R-:W2:Y:S01]  /*61d60*/  LDC R20, c[0x0][0x39c] ;  /* 0x0000e700ff147b82 */ /* 0x000ea20000000800 */
[----:B0-----:R-:W-:-:S07]  /*61d70*/  IMAD.WIDE R4, R0, 0x2, R16 ;  /* 0x0000000200047825 */ /* 0x001fce00078e0210 */
[----:B------:R-:W0:Y:S08]  /*61d80*/  LDC R12, c[0x0][0x398] ;  /* 0x0000e600ff0c7b82 */ /* 0x000e300000000800 */
[----:B-1----:R-:W1:Y:S08]  /*61d90*/  LDC R7, c[0x0][0x398] ;  /* 0x0000e600ff077b82 */ /* 0x002e700000000800 */
[----:B------:R-:W0:Y:S01]  /*61da0*/  LDC R6, c[0x0][0x398] ;  /* 0x0000e600ff067b82 */ /* 0x000e220000000800 */
[----:B--2---:R-:W-:-:S02]  /*61db0*/  PRMT R18, R70, 0x7610, R18 ;  /* 0x0000761046127816 */ /* 0x004fc40000000012 */
[----:B------:R-:W2:Y:S04]  /*61dc0*/  LDL.S16 R70, [R1+0x3a0] ;  /* 0x0003a00001467983 */ /* 0x000ea80000100600 */
[----:B------:R0:W-:Y:S01]  /*61dd0*/  @P2 STG.E.U16 desc[UR6][R4.64], R18 ;  /* 0x0000001204002986 */ /* 0x0001e2000c101506 */
[----:B------:R-:W-:Y:S01]  /*61de0*/  ISETP.LT.AND P2, PT, R74, R15, !P1 ;  /* 0x0000000f4a00720c */ /* 0x000fe20004f41270 */
[----:B0-----:R-:W-:-:S04]  /*61df0*/  IMAD.WIDE R4, R0, 0x2, R2 ;  /* 0x0000000200047825 */ /* 0x001fc800078e0202 */
[----:B------:R-:W-:Y:S01]  /*61e00*/  VIADD R15, R86, 0x6c ;  /* 0x0000006c560f7836 */ /* 0x000fe20000000000 */
[----:B------:R-:W-:Y:S02]  /*61e10*/  PRMT R13, R76, 0x7610, R13 ;  /* 0x000076104c0d7816 */ /* 0x000fe4000000000d */
[----:B------:R-:W2:Y:S05]  /*61e20*/  LDL.LU.S16 R76, [R1+0x3a2] ;  /* 0x0003a200014c7983 */ /* 0x000eaa0000300600 */
[----:B------:R0:W-:Y:S01]  /*61e30*/  @P2 STG.E.U16 desc[UR6][R4.64], R13 ;  /* 0x0000000d04002986 */ /* 0x0001e2000c101506 */
[----:B-1----:R-:W-:Y:S02]  /*61e40*/  ISETP.LT.AND P2, PT, R72, R7, !P1 ;  /* 0x000000074800720c */ /* 0x002fe40004f41270 */
[----:B------:R-:W-:-:S02]  /*61e50*/  F2FP.BF16.F32.PACK_AB R14, R47, R75 ;  /* 0x0000004b2f0e723e */ /* 0x000fc400000010ff */
[----:B------:R-:W2:Y:S01]  /*61e60*/  LDL.LU R75, [R1+0xb4] ;  /* 0x0000b400014b7983 */ /* 0x000ea20000300800 */
[----:B------:R-:W-:Y:S01]  /*61e70*/  ISETP.LT.AND P1, PT, R91, R6, !P1 ;  /* 0x000000065b00720c */ /* 0x000fe20004f21270 */
[----:B0-----:R-:W-:Y:S01]  /*61e80*/  IMAD.WIDE R4, R0, 0x2, R10 ;  /* 0x0000000200047825 */ /* 0x001fe200078e020a */
[----:B------:R-:W-:Y:S01]  /*61e90*/  PRMT R18, R14, 0x7632, R18 ;  /* 0x000076320e127816 */ /* 0x000fe20000000012 */
[----:B------:R-:W0:Y:S05]  /*61ea0*/  LDC R13, c[0x0][0x398] ;  /* 0x0000e600ff0d7b82 */ /* 0x000e2a0000000800 */
[----:B------:R1:W-:Y:S01]  /*61eb0*/  @P2 STG.E.U16 desc[UR6][R4.64], R14 ;  /* 0x0000000e04002986 */ /* 0x0003e2000c101506 */
[----:B------:R-:W-:Y:S01]  /*61ec0*/  ISETP.GE.AND P2, PT, R15, R20, PT ;  /* 0x000000140f00720c */ /* 0x000fe20003f46270 */
[----:B------:R-:W-:-:S05]  /*61ed0*/  IMAD.WIDE R6, R0, 0x2, R8 ;  /* 0x0000000200067825 */ /* 0x000fca00078e0208 */
[----:B------:R4:W-:Y:S01]  /*61ee0*/  @P1 STG.E.U16 desc[UR6][R6.64], R18 ;  /* 0x0000001206001986 */ /* 0x0009e2000c101506 */
[----:B-1----:R-:W1:Y:S01]  /*61ef0*/  LDC R14, c[0x0][0x398] ;  /* 0x0000e600ff0e7b82 */ /* 0x002e620000000800 */
[----:B---3--:R-:W-:Y:S01]  /*61f00*/  PRMT R15, R73, 0x7610, R15 ;  /* 0x00007610490f7816 */ /* 0x008fe2000000000f */
[----:B------:R-:W-:Y:S01]  /*61f10*/  IMAD.IADD R0, R0, 0x1, R71 ;  /* 0x0000000100007824 */ /* 0x000fe200078e0247 */
[----:B------:R-:W3:Y:S01]  /*61f20*/  LDL.S16 R73, [R1+0x3a4] ;  /* 0x0003a40001497983 */ /* 0x000ee20000100600 */
[----:B----4-:R-:W-:-:S04]  /*61f30*/  PRMT R18, R89, 0x7610, R18 ;  /* 0x0000761059127816 */ /* 0x010fc80000000012 */
[----:B------:R-:W4:Y:S01]  /*61f40*/  LDC R6, c[0x0][0x398] ;  /* 0x0000e600ff067b82 */ /* 0x000f220000000800 */
[----:B------:R-:W3:Y:S01]  /*61f50*/  LDL.LU.S16 R89, [R1+0x3a6] ;  /* 0x0003a60001597983 */ /* 0x000ee20000300600 */
[----:B------:R-:W-:Y:S01]  /*61f60*/  ISETP.LT.AND P1, PT, R66, R12, !P2 ;  /* 0x0000000c4200720c */ /* 0x000fe20005721270 */
[----:B------:R-:W-:-:S05]  /*61f70*/  IMAD.WIDE R4, R0, 0x2, R16 ;  /* 0x0000000200047825 */ /* 0x000fca00078e0210 */
[----:B------:R-:W1:Y:S07]  /*61f80*/  LDC R7, c[0x0][0x398] ;  /* 0x0000e600ff077b82 */ /* 0x000e6e0000000800 */
[----:B------:R0:W-:Y:S02]  /*61f90*/  @P1 STG.E.U16 desc[UR6][R4.64], R15 ;  /* 0x0000000f04001986 */ /* 0x0001e4000c101506 */
[----:B0-----:R-:W-:Y:S01]  /*61fa0*/  ISETP.LT.AND P1, PT, R74, R13, !P2 ;  /* 0x0000000d4a00720c */ /* 0x001fe20005721270 */
[----:B------:R-:W0:Y:S01]  /*61fb0*/  LDC R12, c[0x0][0x39c] ;  /* 0x0000e700ff0c7b82 */ /* 0x000e220000000800 */
[----:B------:R-:W-:-:S02]  /*61fc0*/  F2FP.BF16.F32.PACK_AB R48, R48, R93 ;  /* 0x0000005d3030723e */ /* 0x000fc400000010ff */
[----:B------:R-:W3:Y:S01]  /*61fd0*/  LDL.LU R93, [R1+0xb8] ;  /* 0x0000b800015d7983 */ /* 0x000ee20000300800 */
[----:B------:R-:W-:-:S04]  /*61fe0*/  IMAD.WIDE R4, R0, 0x2, R2 ;  /* 0x0000000200047825 */ /* 0x000fc800078e0202 */
[----:B------:R-:W0:Y:S04]  /*61ff0*/  LDC R13, c[0x0][0x398] ;  /* 0x0000e600ff0d7b82 */ /* 0x000e280000000800 */
[----:B------:R1:W-:Y:S01]  /*62000*/  @P1 STG.E.U16 desc[UR6][R4.64], R18 ;  /* 0x0000001204001986 */ /* 0x0003e2000c101506 */
[----:B----4-:R-:W-:Y:S02]  /*62010*/  ISETP.LT.AND P1, PT, R72, R6, !P2 ;  /* 0x000000064800720c */ /* 0x010fe40005721270 */
[----:B-1----:R-:W-:Y:S01]  /*62020*/  ISETP.LT.AND P2, PT, R91, R7, !P2 ;  /* 0x000000075b00720c */ /* 0x002fe20005741270 */
[----:B------:R-:W-:Y:S01]  /*62030*/  IMAD.WIDE R6, R0, 0x2, R8 ;  /* 0x0000000200067825 */ /* 0x000fe200078e0208 */
[----:B------:R-:W-:-:S03]  /*62040*/  PRMT R20, R48, 0x7632, R20 ;  /* 0x0000763230147816 */ /* 0x000fc60000000014 */
[----:B------:R-:W-:Y:S01]  /*62050*/  IMAD.WIDE R4, R0, 0x2, R10 ;  /* 0x0000000200047825 */ /* 0x000fe200078e020a */
[----:B------:R-:W1:Y:S05]  /*62060*/  LDC R18, c[0x0][0x398] ;  /* 0x0000e600ff127b82 */ /* 0x000e6a0000000800 */
[----:B------:R-:W-:Y:S04]  /*62070*/  @P1 STG.E.U16 desc[UR6][R4.64], R48 ;  /* 0x0000003004001986 */ /* 0x000fe8000c101506 */
[----:B------:R2:W-:Y:S01]  /*62080*/  @P2 STG.E.U16 desc[UR6][R6.64], R20 ;  /* 0x0000001406002986 */ /* 0x0005e2000c101506 */
[----:B------:R-:W-:Y:S01]  /*62090*/  VIADD R15, R86, 0x6d ;  /* 0x0000006d560f7836 */ /* 0x000fe20000000000 */
[----:B--2---:R-:W-:-:S02]  /*620a0*/  PRMT R7, R70, 0x7610, R7 ;  /* 0x0000761046077816 */ /* 0x004fc40000000007 */
[----:B------:R-:W2:Y:S02]  /*620b0*/  LDL.S16 R70, [R1+0x3a8] ;  /* 0x0003a80001467983 */ /* 0x000ea40000100600 */
[----:B0-----:R-:W-:Y:S02]  /*620c0*/  ISETP.GE.AND P1, PT, R15, R12, PT ;  /* 0x0000000c0f00720c */ /* 0x001fe40003f26270 */
[----:B------:R-:W0:Y:S02]  /*620d0*/  LDC R15, c[0x0][0x398] ;  /* 0x0000e600ff0f7b82 */ /* 0x000e240000000800 */
[----:B------:R-:W-:Y:S01]  /*620e0*/  ISETP.LT.AND P2, PT, R66, R13, !P1 ;  /* 0x0000000d4200720c */ /* 0x000fe20004f41270 */
[----:B------:R-:W-:-:S04]  /*620f0*/  IMAD.IADD R13, R0, 0x1, R71 ;  /* 0x00000001000d7824 */ /* 0x000fc800078e0247 */
[C---:B------:R-:W-:Y:S01]  /*62100*/  IMAD.WIDE R4, R13.reuse, 0x2, R16 ;  /* 0x000000020d047825 */ /* 0x040fe200078e0210 */
[----:B------:R-:W4:Y:S07]  /*62110*/  LDC R0, c[0x0][0x39c] ;  /* 0x0000e700ff007b82 */ /* 0x000f2e0000000800 */
[----:B------:R1:W-:Y:S01]  /*62120*/  @P2 STG.E.U16 desc[UR6][R4.64], R7 ;  /* 0x0000000704002986 */ /* 0x0003e2000c101506 */
[----:B------:R-:W-:Y:S01]  /*62130*/  ISETP.LT.AND P2, PT, R74, R14, !P1 ;  /* 0x0000000e4a00720c */ /* 0x000fe20004f41270 */
[----:B------:R-:W0:Y:S08]  /*62140*/  LDC R12, c[0x0][0x398] ;  /* 0x0000e600ff0c7b82 */ /* 0x000e300000000800 */
[----:B------:R-:W3:Y:S01]  /*62150*/  LDC R14, c[0x0][0x398] ;  /* 0x0000e600ff0e7b82 */ /* 0x000ee20000000800 */
[----:B-1----:R-:W-:-:S04]  /*62160*/  IMAD.WIDE R4, R13, 0x2, R2 ;  /* 0x000000020d047825 */ /* 0x002fc800078e0202 */
[----:B------:R-:W-:Y:S01]  /*62170*/  IMAD.WIDE R6, R13, 0x2, R8 ;  /* 0x000000020d067825 */ /* 0x000fe200078e0208 */
[----:B------:R-:W-:Y:S02]  /*62180*/  PRMT R20, R76, 0x7610, R20 ;  /* 0x000076104c147816 */ /* 0x000fe40000000014 */
[----:B------:R-:W2:Y:S04]  /*62190*/  LDL.LU.S16 R76, [R1+0x3aa] ;  /* 0x0003aa00014c7983 */ /* 0x000ea80000300600 */
[----:B------:R1:W-:Y:S01]  /*621a0*/  @P2 STG.E.U16 desc[UR6][R4.64], R20 ;  /* 0x0000001404002986 */ /* 0x0003e2000c101506 */
[----:B------:R-:W-:Y:S02]  /*621b0*/  ISETP.LT.AND P2, PT, R72, R18, !P1 ;  /* 0x000000124800720c */ /* 0x000fe40004f41270 */
[----:B------:R-:W-:Y:S01]  /*621c0*/  F2FP.BF16.F32.PACK_AB R49, R49, R75 ;  /* 0x0000004b3131723e */ /* 0x000fe200000010ff */
[----:B------:R-:W3:Y:S01]  /*621d0*/  LDC R18, c[0x0][0x398] ;  /* 0x0000e600ff127b82 */ /* 0x000ee20000000800 */
[----:B------:R-:W2:Y:S01]  /*621e0*/  LDL.LU R75, [R1+0xbc] ;  /* 0x0000bc00014b7983 */ /* 0x000ea20000300800 */
[----:B0-----:R-:W-:-:S02]  /*621f0*/  ISETP.LT.AND P1, PT, R91, R15, !P1 ;  /* 0x0000000f5b00720c */ /* 0x001fc40004f21270 */
[----:B------:R-:W-:Y:S01]  /*62200*/  PRMT R22, R49, 0x7632, R22 ;  /* 0x0000763231167816 */ /* 0x000fe20000000016 */
[----:B-1----:R-:W-:-:S05]  /*62210*/  IMAD.WIDE R4, R13, 0x2, R10 ;  /* 0x000000020d047825 */ /* 0x002fca00078e020a */
[----:B------:R-:W-:Y:S05]  /*62220*/  @P2 STG.E.U16 desc[UR6][R4.64], R49 ;  /* 0x0000003104002986 */ /* 0x000fea000c101506 */
[----:B------:R3:W-:Y:S02]  /*62230*/  @P1 STG.E.U16 desc[UR6][R6.64], R22 ;  /* 0x0000001606001986 */ /* 0x0007e4000c101506 */
[----:B---3--:R-:W-:Y:S02]  /*62240*/  PRMT R7, R73, 0x7610, R7 ;  /* 0x0000761049077816 */ /* 0x008fe40000000007 */
[----:B------:R-:W3:Y:S01]  /*62250*/  LDL.S16 R73, [R1+0x3ac] ;  /* 0x0003ac0001497983 */ /* 0x000ee20000100600 */
[----:B------:R-:W-:-:S03]  /*62260*/  PRMT R20, R89, 0x7610, R20 ;  /* 0x0000761059147816 */ /* 0x000fc60000000014 */
[----:B------:R-:W3:Y:S01]  /*62270*/  LDL.LU.S16 R89, [R1+0x3ae] ;  /* 0x0003ae0001597983 */ /* 0x000ee20000300600 */
[----:B------:R-:W-:-:S05]  /*62280*/  VIADD R15, R86, 0x6e ;  /* 0x0000006e560f7836 */ /* 0x000fca0000000000 */
[----:B----4-:R-:W-:Y:S01]  /*62290*/  ISETP.GE.AND P2, PT, R15, R0, PT ;  /* 0x000000000f00720c */ /* 0x010fe20003f46270 */
[----:B------:R-:W-:Y:S01]  /*622a0*/  IMAD.IADD R13, R13, 0x1, R71 ;  /* 0x000000010d0d7824 */ /* 0x000fe200078e0247 */
[----:B------:R-:W0:Y:S02]  /*622b0*/  LDC R15, c[0x0][0x398] ;  /* 0x0000e600ff0f7b82 */ /* 0x000e240000000800 */
[----:B------:R-:W-:Y:S01]  /*622c0*/  ISETP.LT.AND P1, PT, R66, R12, !P2 ;  /* 0x0000000c4200720c */ /* 0x000fe20005721270 */
[----:B------:R-:W-:-:S05]  /*622d0*/  IMAD.WIDE R4, R13, 0x2, R16 ;  /* 0x000000020d047825 */ /* 0x000fca00078e0210 */
[----:B------:R-:W1:Y:S07]  /*622e0*/  LDC R12, c[0x0][0x39c] ;  /* 0x0000e700ff0c7b82 */ /* 0x000e6e0000000800 */
[----:B------:R4:W-:Y:S01]  /*622f0*/  @P1 STG.E.U16 desc[UR6][R4.64], R7 ;  /* 0x0000000704001986 */ /* 0x0009e2000c101506 */
[----:B------:R-:W-:Y:S01]  /*62300*/  ISETP.LT.AND P1, PT, R74, R14, !P2 ;  /* 0x0000000e4a00720c */ /* 0x000fe20005721270 */
[----:B------:R-:W1:Y:S01]  /*62310*/  LDC R0, c[0x0][0x398] ;  /* 0x0000e600ff007b82 */ /* 0x000e620000000800 */
[----:B------:R-:W-:-:S02]  /*62320*/  F2FP.BF16.F32.PACK_AB R50, R50, R93 ;  /* 0x0000005d3232723e */ /* 0x000fc400000010ff */
[----:B------:R-:W3:Y:S05]  /*62330*/  LDL.LU R93, [R1+0xc0] ;  /* 0x0000c000015d7983 */ /* 0x000eea0000300800 */
[----:B------:R-:W1:Y:S01]  /*62340*/  LDC R14, c[0x0][0x398] ;  /* 0x0000e600ff0e7b82 */ /* 0x000e620000000800 */
[----:B----4-:R-:W-:-:S05]  /*62350*/  IMAD.WIDE R4, R13, 0x2, R2 ;  /* 0x000000020d047825 */ /* 0x010fca00078e0202 */
[----:B------:R4:W-:Y:S01]  /*62360*/  @P1 STG.E.U16 desc[UR6][R4.64], R20 ;  /* 0x0000001404001986 */ /* 0x0009e2000c101506 */
[----:B0-----:R-:W-:Y:S02]  /*62370*/  ISETP.LT.AND P1, PT, R72, R15, !P2 ;  /* 0x0000000f4800720c */ /* 0x001fe40005721270 */
[----:B------:R-:W-:Y:S01]  /*62380*/  ISETP.LT.AND P2, PT, R91, R18, !P2 ;  /* 0x000000125b00720c */ /* 0x000fe20005741270 */
[----:B------:R-:W-:Y:S01]  /*62390*/  IMAD.WIDE R6, R13, 0x2, R8 ;  /* 0x000000020d067825 */ /* 0x000fe200078e0208 */
[----:B------:R-:W-:-:S03]  /*623a0*/  PRMT R18, R50, 0x7632, R18 ;  /* 0x0000763232127816 */ /* 0x000fc60000000012 */
[----:B----4-:R-:W-:-:S06]  /*623b0*/  IMAD.WIDE R4, R13, 0x2, R10 ;  /* 0x000000020d047825 */ /* 0x010fcc00078e020a */
[----:B------:R-:W-:Y:S04]  /*623c0*/  @P1 STG.E.U16 desc[UR6][R4.64], R50 ;  /* 0x0000003204001986 */ /* 0x000fe8000c101506 */
[----:B------:R2:W-:Y:S01]  /*623d0*/  @P2 STG.E.U16 desc[UR6][R6.64], R18 ;  /* 0x0000001206002986 */ /* 0x0005e2000c101506 */
[----:B------:R-:W-:Y:S01]  /*623e0*/  VIADD R15, R86, 0x6f ;  /* 0x0000006f560f7836 */ /* 0x000fe20000000000 */
[----:B--2---:R-:W-:Y:S02]  /*623f0*/  PRMT R7, R70, 0x7610, R7 ;  /* 0x0000761046077816 */ /* 0x004fe40000000007 */
[----:B------:R-:W2:Y:S02]  /*62400*/  LDL.S16 R70, [R1+0x3b0] ;  /* 0x0003b00001467983 */ /* 0x000ea40000100600 */
[----:B-1----:R-:W-:Y:S01]  /*62410*/  ISETP.GE.AND P1, PT, R15, R12, PT ;  /* 0x0000000c0f00720c */ /* 0x002fe20003f26270 */
[----:B------:R-:W-:Y:S01]  /*62420*/  IMAD.IADD R13, R13, 0x1, R71 ;  /* 0x000000010d0d7824 */ /* 0x000fe200078e0247 */
[----:B------:R-:W0:Y:S02]  /*62430*/  LDC R12, c[0x0][0x398] ;  /* 0x0000e600ff0c7b82 */ /* 0x000e240000000800 */
[----:B------:R-:W-:Y:S01]  /*62440*/  ISETP.LT.AND P2, PT, R66, R0, !P1 ;  /* 0x000000004200720c */ /* 0x000fe20004f41270 */
[----:B------:R-:W-:-:S05]  /*62450*/  IMAD.WIDE R4, R13, 0x2, R16 ;  /* 0x000000020d047825 */ /* 0x000fca00078e0210 */
[----:B------:R-:W1:Y:S07]  /*62460*/  LDC R15, c[0x0][0x398] ;  /* 0x0000e600ff0f7b82 */ /* 0x000e6e0000000800 */
[----:B------:R4:W-:Y:S01]  /*62470*/  @P2 STG.E.U16 desc[UR6][R4.64], R7 ;  /* 0x0000000704002986 */ /* 0x0009e2000c101506 */
[----:B------:R-:W-:Y:S01]  /*62480*/  ISETP.LT.AND P2, PT, R74, R14, !P1 ;  /* 0x0000000e4a00720c */ /* 0x000fe20004f41270 */
[----:B------:R-:W1:Y:S08]  /*62490*/  LDC R0, c[0x0][0x39c] ;  /* 0x0000e700ff007b82 */ /* 0x000e700000000800 */
[----:B------:R-:W3:Y:S01]  /*624a0*/  LDC R14, c[0x0][0x398] ;  /* 0x0000e600ff0e7b82 */ /* 0x000ee20000000800 */
[----:B----4-:R-:W-:-:S04]  /*624b0*/  IMAD.WIDE R4, R13, 0x2, R2 ;  /* 0x000000020d047825 */ /* 0x010fc800078e0202 */
[----:B------:R-:W-:Y:S01]  /*624c0*/  IMAD.WIDE R6, R13, 0x2, R8 ;  /* 0x000000020d067825 */ /* 0x000fe200078e0208 */
[----:B------:R-:W-:Y:S02]  /*624d0*/  PRMT R18, R76, 0x7610, R18 ;  /* 0x000076104c127816 */ /* 0x000fe40000000012 */
[----:B------:R-:W4:Y:S04]  /*624e0*/  LDL.LU.S16 R76, [R1+0x3b2] ;  /* 0x0003b200014c7983 */ /* 0x000f280000300600 */
[----:B------:R1:W-:Y:S01]  /*624f0*/  @P2 STG.E.U16 desc[UR6][R4.64], R18 ;  /* 0x0000001204002986 */ /* 0x0003e2000c101506 */
[----:B0-----:R-:W-:Y:S02]  /*62500*/  ISETP.LT.AND P2, PT, R72, R12, !P1 ;  /* 0x0000000c4800720c */ /* 0x001fe40004f41270 */
[----:B------:R-:W-:Y:S01]  /*62510*/  F2FP.BF16.F32.PACK_AB R51, R51, R75 ;  /* 0x0000004b3333723e */ /* 0x000fe200000010ff */
[----:B------:R-:W0:Y:S01]  /*62520*/  LDC R12, c[0x0][0x398] ;  /* 0x0000e600ff0c7b82 */ /* 0x000e220000000800 */
[----:B------:R-:W4:Y:S01]  /*62530*/  LDL.LU R75, [R1+0xc4] ;  /* 0x0000c400014b7983 */ /* 0x000f220000300800 */
[----:B-1----:R-:W-:-:S02]  /*62540*/  ISETP.LT.AND P1, PT, R91, R15, !P1 ;  /* 0x0000000f5b00720c */ /* 0x002fc40004f21270 */
[----:B------:R-:W-:Y:S01]  /*62550*/  PRMT R20, R51, 0x7632, R20 ;  /* 0x0000763233147816 */ /* 0x000fe20000000014 */
[----:B------:R-:W-:-:S05]  /*62560*/  IMAD.WIDE R4, R13, 0x2, R10 ;  /* 0x000000020d047825 */ /* 0x000fca00078e020a */
[----:B------:R-:W-:Y:S05]  /*62570*/  @P2 STG.E.U16 desc[UR6][R4.64], R51 ;  /* 0x0000003304002986 */ /* 0x000fea000c101506 */
[----:B------:R3:W-:Y:S02]  /*62580*/  @P1 STG.E.U16 desc[UR6][R6.64], R20 ;  /* 0x0000001406001986 */ /* 0x0007e4000c101506 */
[----:B---3--:R-:W-:Y:S02]  /*62590*/  PRMT R7, R73, 0x7610, R7 ;  /* 0x0000761049077816 */ /* 0x008fe40000000007 */
[----:B------:R-:W3:Y:S01]  /*625a0*/  LDL.S16 R73, [R1+0x3b4] ;  /* 0x0003b40001497983 */ /* 0x000ee20000100600 */
[----:B------:R-:W-:-:S03]  /*625b0*/  PRMT R18, R89, 0x7610, R18 ;  /* 0x0000761059127816 */ /* 0x000fc60000000012 */
[----:B------:R-:W3:Y:S01]  /*625c0*/  LDL.LU.S16 R89, [R1+0x3b6] ;  /* 0x0003b60001597983 */ /* 0x000ee20000300600 */
[----:B------:R-:W-:-:S05]  /*625d0*/  VIADD R15, R86, 0x70 ;  /* 0x00000070560f7836 */ /* 0x000fca0000000000 */
[----:B------:R-:W-:Y:S01]  /*625e0*/  ISETP.GE.AND P2, PT, R15, R0, PT ;  /* 0x000000000f00720c */ /* 0x000fe20003f46270 */
[----:B------:R-:W-:Y:S01]  /*625f0*/  IMAD.IADD R13, R13, 0x1, R71 ;  /* 0x000000010d0d7824 */ /* 0x000fe200078e0247 */
[----:B------:R-:W1:Y:S02]  /*62600*/  LDC R15, c[0x0][0x398] ;  /* 0x0000e600ff0f7b82 */ /* 0x000e640000000800 */
        /* <DEDUP_REMOVED lines=10> */
[----:B------:R1:W-:Y:S02]  /*626b0*/  @P1 STG.E.U16 desc[UR6][R4.64], R18 ;  /* 0x0000001204001986 */ /* 0x0003e4000c101506 */
[----:B-1----:R-:W-:Y:S02]  /*626c0*/  ISETP.LT.AND P1, PT, R72, R14, !P2 ;  /* 0x0000000e4800720c */ /* 0x002fe40005721270 */
[----:B------:R-:W-:Y:S01]  /*626d0*/  ISETP.LT.AND P2, PT, R91, R15, !P2 ;  /* 0x0000000f5b00720c */ /* 0x000fe20005741270 */
[C---:B------:R-:W-:Y:S01]  /*626e0*/  IMAD.WIDE R6, R13.reuse, 0x2, R8 ;  /* 0x000000020d067825 */ /* 0x040fe200078e0208 */
[----:B------:R-:W-:Y:S01]  /*626f0*/  PRMT R20, R52, 0x7632, R20 ;  /* 0x0000763234147816 */ /* 0x000fe20000000014 */
[----:B------:R-:W1:Y:S02]  /*62700*/  LDC R14, c[0x0][0x398] ;  /* 0x0000e600ff0e7b82 */ /* 0x000e640000000800 */
[----:B------:R-:W-:-:S06]  /*62710*/  IMAD.WIDE R4, R13, 0x2, R10 ;  /* 0x000000020d047825 */ /* 0x000fcc00078e020a */
[----:B------:R-:W-:Y:S04]  /*62720*/  @P1 STG.E.U16 desc[UR6][R4.64], R52 ;  /* 0x0000003404001986 */ /* 0x000fe8000c101506 */
[----:B------:R2:W-:Y:S01]  /*62730*/  @P2 STG.E.U16 desc[UR6][R6.64], R20 ;  /* 0x0000001406002986 */ /* 0x0005e2000c101506 */
[----:B------:R-:W-:Y:S01]  /*62740*/  VIADD R15, R86, 0x71 ;  /* 0x00000071560f7836 */ /* 0x000fe20000000000 */
[----:B--2---:R-:W-:Y:S02]  /*62750*/  PRMT R7, R70, 0x7610, R7 ;  /* 0x0000761046077816 */ /* 0x004fe40000000007 */
[----:B------:R-:W2:Y:S02]  /*62760*/  LDL.S16 R70, [R1+0x3b8] ;  /* 0x0003b80001467983 */ /* 0x000ea40000100600 */
[----:B0-----:R-:W-:Y:S01]  /*62770*/  ISETP.GE.AND P1, PT, R15, R0, PT ;  /* 0x000000000f00720c */ /* 0x001fe20003f26270 */
[----:B------:R-:W-:Y:S01]  /*62780*/  IMAD.IADD R13, R13, 0x1, R71 ;  /* 0x000000010d0d7824 */ /* 0x000fe200078e0247 */
[----:B------:R-:W0:Y:S02]  /*62790*/  LDC R15, c[0x0][0x398] ;  /* 0x0000e600ff0f7b82 */ /* 0x000e240000000800 */
[----:B------:R-:W-:Y:S01]  /*627a0*/  ISETP.LT.AND P2, PT, R66, R12, !P1 ;  /* 0x0000000c4200720c */ /* 0x000fe20004f41270 */
[----:B------:R-:W-:-:S05]  /*627b0*/  IMAD.WIDE R4, R13, 0x2, R16 ;  /* 0x000000020d047825 */ /* 0x000fca00078e0210 */
[----:B------:R-:W0:Y:S07]  /*627c0*/  LDC R12, c[0x0][0x398] ;  /* 0x0000e600ff0c7b82 */ /* 0x000e2e0000000800 */
[----:B------:R1:W-:Y:S02]  /*627d0*/  @P2 STG.E.U16 desc[UR6][R4.64], R7 ;  /* 0x0000000704002986 */ /* 0x0003e4000c101506 */
[----:B-1----:R-:W-:Y:S01]  /*627e0*/  ISETP.LT.AND P2, PT, R74, R14, !P1 ;  /* 0x0000000e4a00720c */ /* 0x002fe20004f41270 */
[----:B------:R-:W1:Y:S08]  /*627f0*/  LDC R0, c[0x0][0x39c] ;  /* 0x0000e700ff007b82 */ /* 0x000e700000000800 */
[----:B------:R-:W1:Y:S01]  /*62800*/  LDC R14, c[0x0][0x398] ;  /* 0x0000e600ff0e7b82 */ /* 0x000e620000000800 */
[----:B------:R-:W-:-:S04]  /*62810*/  IMAD.WIDE R4, R13, 0x2, R2 ;  /* 0x000000020d047825 */ /* 0x000fc800078e0202 */
[----:B------:R-:W-:Y:S01]  /*62820*/  IMAD.WIDE R6, R13, 0x2, R8 ;  /* 0x000000020d067825 */ /* 0x000fe200078e0208 */
[----:B----4-:R-:W-:Y:S02]  /*62830*/  PRMT R18, R76, 0x7610, R18 ;  /* 0x000076104c127816 */ /* 0x010fe40000000012 */
[----:B------:R-:W4:Y:S04]  /*62840*/  LDL.LU.S16 R76, [R1+0x3ba] ;  /* 0x0003ba00014c7983 */ /* 0x000f280000300600 */
[----:B------:R1:W-:Y:S01]  /*62850*/  @P2 STG.E.U16 desc[UR6][R4.64], R18 ;  /* 0x0000001204002986 */ /* 0x0003e2000c101506 */
[----:B0-----:R-:W-:Y:S02]  /*62860*/  ISETP.LT.AND P2, PT, R72, R12, !P1 ;  /* 0x0000000c4800720c */ /* 0x001fe40004f41270 */
[----:B------:R-:W-:Y:S01]  /*62870*/  F2FP.BF16.F32.PACK_AB R53, R53, R75 ;  /* 0x0000004b3535723e */ /* 0x000fe200000010ff */
[----:B------:R-:W0:Y:S01]  /*62880*/  LDC R12, c[0x0][0x398] ;  /* 0x0000e600ff0c7b82 */ /* 0x000e220000000800 */
[----:B------:R-:W4:Y:S01]  /*62890*/  LDL.LU R75, [R1+0xcc] ;  /* 0x0000cc00014b7983 */ /* 0x000f220000300800 */
[----:B------:R-:W-:-:S02]  /*628a0*/  ISETP.LT.AND P1, PT, R91, R15, !P1 ;  /* 0x0000000f5b00720c */ /* 0x000fc40004f21270 */
        /* <DEDUP_REMOVED lines=18> */
[----:B------:R-:W-:-:S07]  /*629d0*/  F2FP.BF16.F32.PACK_AB R54, R54, R93 ;  /* 0x0000005d3636723e */ /* 0x000fce00000010ff */
[----:B------:R-:W0:Y:S01]  /*629e0*/  LDC R12, c[0x0][0x398] ;  /* 0x0000e600ff0c7b82 */ /* 0x000e220000000800 */
[----:B------:R-:W-:-:S05]  /*629f0*/  IMAD.WIDE R4, R13, 0x2, R2 ;  /* 0x000000020d047825 */ /* 0x000fca00078e0202 */
[----:B------:R1:W-:Y:S02]  /*62a00*/  @P1 STG.E.U16 desc[UR6][R4.64], R18 ;  /* 0x0000001204001986 */ /* 0x0003e4000c101506 */
[----:B-1----:R-:W-:Y:S02]  /*62a10*/  ISETP.LT.AND P1, PT, R72, R14, !P2 ;  /* 0x0000000e4800720c */ /* 0x002fe40005721270 */
[----:B------:R-:W-:Y:S01]  /*62a20*/  ISETP.LT.AND P2, PT, R91, R15, !P2 ;  /* 0x0000000f5b00720c */ /* 0x000fe20005741270 */
[C---:B------:R-:W-:Y:S01]  /*62a30*/  IMAD.WIDE R6, R13.reuse, 0x2, R8 ;  /* 0x000000020d067825 */ /* 0x040fe200078e0208 */
[----:B------:R-:W-:Y:S01]  /*62a40*/  PRMT R20, R54, 0x7632, R20 ;  /* 0x0000763236147816 */ /* 0x000fe20000000014 */
[----:B------:R-:W1:Y:S02]  /*62a50*/  LDC R14, c[0x0][0x398] ;  /* 0x0000e600ff0e7b82 */ /* 0x000e640000000800 */
[----:B------:R-:W-:-:S06]  /*62a60*/  IMAD.WIDE R4, R13, 0x2, R10 ;  /* 0x000000020d047825 */ /* 0x000fcc00078e020a */
[----:B------:R-:W-:Y:S01]  /*62a70*/  @P1 STG.E.U16 desc[UR6][R4.64], R54 ;  /* 0x0000003604001986 */ /* 0x000fe2000c101506 */
[----:B------:R-:W-:-:S03]  /*62a80*/  VIADD R15, R86, 0x73 ;  /* 0x00000073560f7836 */ /* 0x000fc60000000000 */
[----:B------:R2:W-:Y:S02]  /*62a90*/  @P2 STG.E.U16 desc[UR6][R6.64], R20 ;  /* 0x0000001406002986 */ /* 0x0005e4000c101506 */
[----:B0-----:R-:W-:Y:S01]  /*62aa0*/  ISETP.GE.AND P1, PT, R15, R0, PT ;  /* 0x000000000f00720c */ /* 0x001fe20003f26270 */
[----:B------:R-:W-:Y:S01]  /*62ab0*/  IMAD.IADD R13, R13, 0x1, R71 ;  /* 0x000000010d0d7824 */ /* 0x000fe200078e0247 */
[----:B------:R-:W0:Y:S01]  /*62ac0*/  LDC R15, c[0x0][0x398] ;  /* 0x0000e600ff0f7b82 */ /* 0x000e220000000800 */
[----:B--2---:R-:W-:-:S07]  /*62ad0*/  PRMT R7, R70, 0x7610, R7 ;  /* 0x0000761046077816 */ /* 0x004fce0000000007 */
[----:B------:R-:W2:Y:S01]  /*62ae0*/  LDC R0, c[0x0][0x39c] ;  /* 0x0000e700ff007b82 */ /* 0x000ea20000000800 */
[----:B------:R-:W3:Y:S01]  /*62af0*/  LDL.LU R70, [R1+0xd0] ;  /* 0x0000d00001467983 */ /* 0x000ee20000300800 */
[----:B------:R-:W-:Y:S01]  /*62b00*/  ISETP.LT.AND P2, PT, R66, R12, !P1 ;  /* 0x0000000c4200720c */ /* 0x000fe20004f41270 */
[----:B------:R-:W-:Y:S02]  /*62b10*/  IMAD.WIDE R4, R13, 0x2, R16 ;  /* 0x000000020d047825 */ /* 0x000fe400078e0210 */
[----:B------:R-:W3:Y:S03]  /*62b20*/  LDL.S16 R93, [R1+0x3c0] ;  /* 0x0003c000015d7983 */ /* 0x000ee60000100600 */
[----:B------:R-:W0:Y:S07]  /*62b30*/  LDC R12, c[0x0][0x398] ;  /* 0x0000e600ff0c7b82 */ /* 0x000e2e0000000800 */
[----:B------:R1:W-:Y:S02]  /*62b40*/  @P2 STG.E.U16 desc[UR6][R4.64], R7 ;  /* 0x0000000704002986 */ /* 0x0003e4000c101506 */
[----:B-1----:R-:W-:-:S02]  /*62b50*/  ISETP.LT.AND P2, PT, R74, R14, !P1 ;  /* 0x0000000e4a00720c */ /* 0x002fc40004f41270 */
[----:B------:R-:W1:Y:S01]  /*62b60*/  LDC R14, c[0x0][0x398] ;  /* 0x0000e600ff0e7b82 */ /* 0x000e620000000800 */
[----:B------:R-:W-:-:S04]  /*62b70*/  IMAD.WIDE R4, R13, 0x2, R2 ;  /* 0x000000020d047825 */ /* 0x000fc800078e0202 */
[----:B------:R-:W-:Y:S01]  /*62b80*/  IMAD.WIDE R6, R13, 0x2, R8 ;  /* 0x000000020d067825 */ /* 0x000fe200078e0208 */
[----:B----4-:R-:W-:Y:S02]  /*62b90*/  PRMT R18, R76, 0x7610, R18 ;  /* 0x000076104c127816 */ /* 0x010fe40000000012 */
[----:B------:R-:W4:Y:S04]  /*62ba0*/  LDL.LU.S16 R76, [R1+0x3c2] ;  /* 0x0003c200014c7983 */ /* 0x000f280000300600 */
[----:B------:R1:W-:Y:S01]  /*62bb0*/  @P2 STG.E.U16 desc[UR6][R4.64], R18 ;  /* 0x0000001204002986 */ /* 0x0003e2000c101506 */
[----:B0-----:R-:W-:Y:S02]  /*62bc0*/  ISETP.LT.AND P2, PT, R72, R12, !P1 ;  /* 0x0000000c4800720c */ /* 0x001fe40004f41270 */
[----:B------:R-:W-:Y:S01]  /*62bd0*/  ISETP.LT.AND P1, PT, R91, R15, !P1 ;  /* 0x0000000f5b00720c */ /* 0x000fe20004f21270 */
[----:B------:R-:W-:Y:S01]  /*62be0*/  VIADD R15, R86, 0x74 ;  /* 0x00000074560f7836 */ /* 0x000fe20000000000 */
[----:B------:R-:W-:Y:S01]  /*62bf0*/  F2FP.BF16.F32.PACK_AB R55, R55, R75 ;  /* 0x0000004b3737723e */ /* 0x000fe200000010ff */
[----:B------:R-:W0:Y:S01]  /*62c00*/  LDC R12, c[0x0][0x398] ;  /* 0x0000e600ff0c7b82 */ /* 0x000e220000000800 */
[----:B-1----:R-:W-:-:S02]  /*62c10*/  IMAD.WIDE R4, R13, 0x2, R10 ;  /* 0x000000020d047825 */ /* 0x002fc400078e020a */
[----:B------:R-:W-:-:S05]  /*62c20*/  PRMT R20, R55, 0x7632, R20 ;  /* 0x0000763237147816 */ /* 0x000fca0000000014 */
[----:B------:R-:W1:Y:S01]  /*62c30*/  LDC R18, c[0x0][0x398] ;  /* 0x0000e600ff127b82 */ /* 0x000e620000000800 */
[----:B------:R2:W-:Y:S02]  /*62c40*/  @P2 STG.E.U16 desc[UR6][R4.64], R55 ;  /* 0x0000003704002986 */ /* 0x0005e4000c101506 */
[----:B--2---:R-:W-:Y:S02]  /*62c50*/  ISETP.GE.AND P2, PT, R15, R0, PT ;  /* 0x000000000f00720c */ /* 0x004fe40003f46270 */
[----:B------:R3:W-:Y:S02]  /*62c60*/  @P1 STG.E.U16 desc[UR6][R6.64], R20 ;  /* 0x0000001406001986 */ /* 0x0007e4000c101506 */
[----:B------:R-:W-:Y:S01]  /*62c70*/  ISETP.LT.AND P1, PT, R66, R14, !P2 ;  /* 0x0000000e4200720c */ /* 0x000fe20005721270 */
[----:B------:R-:W-:Y:S01]  /*62c80*/  IMAD.IADD R15, R13, 0x1, R71 ;  /* 0x000000010d0f7824 */ /* 0x000fe200078e0247 */
[----:B------:R-:W2:Y:S03]  /*62c90*/  LDC R0, c[0x0][0x398] ;  /* 0x0000e600ff007b82 */ /* 0x000ea60000000800 */
[----:B------:R-:W-:-:S05]  /*62ca0*/  IMAD.WIDE R4, R15, 0x2, R16 ;  /* 0x000000020f047825 */ /* 0x000fca00078e0210 */
[----:B------:R-:W0:Y:S01]  /*62cb0*/  LDC R14, c[0x0][0x398] ;  /* 0x0000e600ff0e7b82 */ /* 0x000e220000000800 */
[----:B---3--:R-:W-:-:S05]  /*62cc0*/  PRMT R7, R73, 0x7610, R7 ;  /* 0x0000761049077816 */ /* 0x008fca0000000007 */
[----:B------:R3:W-:Y:S02]  /*62cd0*/  @P1 STG.E.U16 desc[UR6][R4.64], R7 ;  /* 0x0000000704001986 */ /* 0x0007e4000c101506 */
[----:B---3--:R-:W-:Y:S02]  /*62ce0*/  PRMT R5, R89, 0x7610, R5 ;  /* 0x0000761059057816 */ /* 0x008fe40000000005 */
[----:B------:R-:W3:Y:S01]  /*62cf0*/  LDL.LU R89, [R1+0xd4] ;  /* 0x0000d40001597983 */ /* 0x000ee20000300800 */
[----:B0-----:R-:W-:Y:S01]  /*62d00*/  ISETP.LT.AND P1, PT, R74, R12, !P2 ;  /* 0x0000000c4a00720c */ /* 0x001fe20005721270 */
[----:B------:R-:W-:-:S12]  /*62d10*/  IMAD.WIDE R12, R15, 0x2, R2 ;  /* 0x000000020f0c7825 */ /* 0x000fd800078e0202 */
[----:B------:R0:W-:Y:S01]  /*62d20*/  @P1 STG.E.U16 desc[UR6][R12.64], R5 ;  /* 0x000000050c001986 */ /* 0x0001e2000c101506 */
[----:B--2---:R-:W-:Y:S02]  /*62d30*/  ISETP.LT.AND P1, PT, R72, R0, !P2 ;  /* 0x000000004800720c */ /* 0x004fe40005721270 */
[----:B------:R-:W-:Y:S01]  /*62d40*/  ISETP.LT.AND P2, PT, R91, R14, !P2 ;  /* 0x0000000e5b00720c */ /* 0x000fe20005741270 */
[----:B------:R-:W-:Y:S01]  /*62d50*/  VIADD R14, R86, 0x75 ;  /* 0x00000075560e7836 */ /* 0x000fe20000000000 */
[----:B------:R-:W2:Y:S01]  /*62d60*/  LDC R0, c[0x0][0x398] ;  /* 0x0000e600ff007b82 */ /* 0x000ea20000000800 */
[----:B0-----:R-:W-:-:S04]  /*62d70*/  IMAD.WIDE R4, R15, 0x2, R10 ;  /* 0x000000020f047825 */ /* 0x001fc800078e020a */
[----:B------:R-:W-:-:S04]  /*62d80*/  IMAD.WIDE R6, R15, 0x2, R8 ;  /* 0x000000020f067825 */ /* 0x000fc800078e0208 */
[----:B------:R-:W-:Y:S01]  /*62d90*/  IMAD.IADD R15, R15, 0x1, R71 ;  /* 0x000000010f0f7824 */ /* 0x000fe200078e0247 */
[----:B------:R-:W-:-:S05]  /*62da0*/  F2FP.BF16.F32.PACK_AB R56, R56, R70 ;  /* 0x000000463838723e */ /* 0x000fca00000010ff */
[----:B------:R0:W-:Y:S01]  /*62db0*/  @P1 STG.E.U16 desc[UR6][R4.64], R56 ;  /* 0x0000003804001986 */ /* 0x0001e2000c101506 */
[----:B------:R-:W-:Y:S02]  /*62dc0*/  ISETP.GE.AND P1, PT, R14, R60, PT ;  /* 0x0000003c0e00720c */ /* 0x000fe40003f26270 */
[----:B------:R-:W-:Y:S01]  /*62dd0*/  PRMT R13, R56, 0x7632, R13 ;  /* 0x00007632380d7816 */ /* 0x000fe2000000000d */
[----:B------:R-:W3:Y:S01]  /*62de0*/  LDL.LU R60, [R1+0x2120] ;  /* 0x00212000013c7983 */ /* 0x000ee20000300800 */
[----:B------:R-:W4:Y:S03]  /*62df0*/  LDC R14, c[0x0][0x398] ;  /* 0x0000e600ff0e7b82 */ /* 0x000f260000000800 */
[----:B------:R-:W3:Y:S04]  /*62e00*/  LDL.S16 R73, [R1+0x3c4] ;  /* 0x0003c40001497983 */ /* 0x000ee80000100600 */
[----:B------:R-:W3:Y:S04]  /*62e10*/  LDL.LU.S16 R70, [R1+0x3c6] ;  /* 0x0003c60001467983 */ /* 0x000ee80000300600 */
[----:B------:R2:W-:Y:S01]  /*62e20*/  @P2 STG.E.U16 desc[UR6][R6.64], R13 ;  /* 0x0000000d06002986 */ /* 0x0005e2000c101506 */
[----:B-1----:R-:W-:-:S02]  /*62e30*/  ISETP.LT.AND P2, PT, R66, R18, !P1 ;  /* 0x000000124200720c */ /* 0x002fc40004f41270 */
[----:B0-----:R-:W-:Y:S01]  /*62e40*/  PRMT R5, R93, 0x7610, R5 ;  /* 0x000076105d057816 */ /* 0x001fe20000000005 */
[----:B------:R-:W0:Y:S01]  /*62e50*/  LDC R18, c[0x0][0x398] ;  /* 0x0000e600ff127b82 */ /* 0x000e220000000800 */
[----:B--2---:R-:W-:-:S09]  /*62e60*/  IMAD.WIDE R12, R15, 0x2, R16 ;  /* 0x000000020f0c7825 */ /* 0x004fd200078e0210 */
[----:B------:R1:W-:Y:S01]  /*62e70*/  @P2 STG.E.U16 desc[UR6][R12.64], R5 ;  /* 0x000000050c002986 */ /* 0x0003e2000c101506 */
[----:B------:R-:W-:Y:S02]  /*62e80*/  ISETP.LT.AND P2, PT, R74, R0, !P1 ;  /* 0x000000004a00720c */ /* 0x000fe40004f41270 */
[----:B------:R-:W2:Y:S01]  /*62e90*/  LDC R0, c[0x0][0x398] ;  /* 0x0000e600ff007b82 */ /* 0x000ea20000000800 */
[----:B-1----:R-:W-:Y:S01]  /*62ea0*/  IMAD.WIDE R4, R15, 0x2, R2 ;  /* 0x000000020f047825 */ /* 0x002fe200078e0202 */
[----:B----4-:R-:W-:Y:S02]  /*62eb0*/  PRMT R7, R76, 0x7610, R7 ;  /* 0x000076104c077816 */ /* 0x010fe40000000007 */
[----:B------:R-:W4:Y:S07]  /*62ec0*/  LDL.LU R76, [R1+0xd8] ;  /* 0x0000d800014c7983 */ /* 0x000f2e0000300800 */
[----:B------:R1:W-:Y:S01]  /*62ed0*/  @P2 STG.E.U16 desc[UR6][R4.64], R7 ;  /* 0x0000000704002986 */ /* 0x0003e2000c101506 */
[----:B------:R-:W-:-:S02]  /*62ee0*/  ISETP.LT.AND P2, PT, R72, R14, !P1 ;  /* 0x0000000e4800720c */ /* 0x000fc40004f41270 */
[----:B0-----:R-:W-:Y:S01]  /*62ef0*/  ISETP.LT.AND P1, PT, R91, R18, !P1 ;  /* 0x000000125b00720c */ /* 0x001fe20004f21270 */
[----:B------:R-:W-:Y:S01]  /*62f00*/  VIADD R18, R86, 0x76 ;  /* 0x0000007656127836 */ /* 0x000fe20000000000 */
[----:B------:R-:W0:Y:S01]  /*62f10*/  LDC R14, c[0x0][0x398] ;  /* 0x0000e600ff0e7b82 */ /* 0x000e220000000800 */
[----:B-1----:R-:W-:Y:S01]  /*62f20*/  IMAD.WIDE R6, R15, 0x2, R10 ;  /* 0x000000020f067825 */ /* 0x002fe200078e020a */
[----:B---3--:R-:W-:-:S07]  /*62f30*/  F2FP.BF16.F32.PACK_AB R57, R57, R89 ;  /* 0x000000593939723e */ /* 0x008fce00000010ff */
[----:B------:R-:W-:Y:S01]  /*62f40*/  @P2 STG.E.U16 desc[UR6][R6.64], R57 ;  /* 0x0000003906002986 */ /* 0x000fe2000c101506 */
[----:B------:R-:W-:Y:S01]  /*62f50*/  ISETP.GE.AND P2, PT, R18, R61, PT ;  /* 0x0000003d1200720c */ /* 0x000fe20003f46270 */
[----:B------:R-:W-:Y:S01]  /*62f60*/  IMAD.WIDE R12, R15, 0x2, R8 ;  /* 0x000000020f0c7825 */ /* 0x000fe200078e0208 */
[----:B------:R-:W-:Y:S01]  /*62f70*/  PRMT R5, R57, 0x7632, R5 ;  /* 0x0000763239057816 */ /* 0x000fe20000000005 */
[----:B------:R-:W3:Y:S01]  /*62f80*/  LDL.LU R61, [R1+0x211c] ;  /* 0x00211c00013d7983 */ /* 0x000ee20000300800 */
[----:B------:R-:W1:Y:S03]  /*62f90*/  LDC R18, c[0x0][0x398] ;  /* 0x0000e600ff127b82 */ /* 0x000e660000000800 */
[----:B------:R-:W3:Y:S04]  /*62fa0*/  LDL.S16 R93, [R1+0x3c8] ;  /* 0x0003c800015d7983 */ /* 0x000ee80000100600 */
[----:B------:R-:W3:Y:S04]  /*62fb0*/  LDL.LU.S16 R89, [R1+0x3ca] ;  /* 0x0003ca0001597983 */ /* 0x000ee80000300600 */
[----:B------:R0:W-:Y:S01]  /*62fc0*/  @P1 STG.E.U16 desc[UR6][R12.64], R5 ;  /* 0x000000050c001986 */ /* 0x0001e2000c101506 */
[----:B--2---:R-:W-:Y:S01]  /*62fd0*/  ISETP.LT.AND P1, PT, R66, R0, !P2 ;  /* 0x000000004200720c */ /* 0x004fe20005721270 */
[----:B------:R-:W-:Y:S01]  /*62fe0*/  IMAD.IADD R15, R15, 0x1, R71 ;  /* 0x000000010f0f7824 */ /* 0x000fe200078e0247 */
[----:B------:R-:W2:Y:S03]  /*62ff0*/  LDC R0, c[0x0][0x398] ;  /* 0x0000e600ff007b82 */ /* 0x000ea60000000800 */
[----:B0-----:R-:W-:-:S04]  /*63000*/  IMAD.WIDE R4, R15, 0x2, R16 ;  /* 0x000000020f047825 */ /* 0x001fc800078e0210 */
[----:B------:R-:W-:Y:S01]  /*63010*/  IMAD.WIDE R12, R15, 0x2, R2 ;  /* 0x000000020f0c7825 */ /* 0x000fe200078e0202 */
[----:B------:R-:W-:Y:S02]  /*63020*/  PRMT R7, R73, 0x7610, R7 ;  /* 0x0000761049077816 */ /* 0x000fe40000000007 */
[----:B------:R-:W-:Y:S02]  /*63030*/  PRMT R20, R70, 0x7610, R20 ;  /* 0x0000761046147816 */ /* 0x000fe40000000014 */
[----:B------:R-:W3:Y:S04]  /*63040*/  LDL.LU R70, [R1+0xdc] ;  /* 0x0000dc0001467983 */ /* 0x000ee80000300800 */
[----:B------:R0:W-:Y:S01]  /*63050*/  @P1 STG.E.U16 desc[UR6][R4.64], R7 ;  /* 0x0000000704001986 */ /* 0x0001e2000c101506 */
[----:B------:R-:W-:-:S02]  /*63060*/  ISETP.LT.AND P1, PT, R74, R14, !P2 ;  /* 0x0000000e4a00720c */ /* 0x000fc40005721270 */
[----:B------:R-:W3:Y:S11]  /*63070*/  LDC R14, c[0x0][0x398] ;  /* 0x0000e600ff0e7b82 */ /* 0x000ef60000000800 */
[----:B------:R4:W-:Y:S01]  /*63080*/  @P1 STG.E.U16 desc[UR6][R12.64], R20 ;  /* 0x000000140c001986 */ /* 0x0009e2000c101506 */
[----:B--2---:R-:W-:Y:S01]  /*63090*/  ISETP.LT.AND P1, PT, R72, R0, !P2 ;  /* 0x000000004800720c */ /* 0x004fe20005721270 */
[----:B0-----:R-:W-:Y:S01]  /*630a0*/  IMAD.WIDE R4, R15, 0x2, R10 ;  /* 0x000000020f047825 */ /* 0x001fe200078e020a */
[----:B-1----:R-:W-:Y:S01]  /*630b0*/  ISETP.LT.AND P2, PT, R91, R18, !P2 ;  /* 0x000000125b00720c */ /* 0x002fe20005741270 */
[----:B------:R-:W0:Y:S02]  /*630c0*/  LDC R0, c[0x0][0x398] ;  /* 0x0000e600ff007b82 */ /* 0x000e240000000800 */
[----:B------:R-:W-:-:S02]  /*630d0*/  VIADD R18, R86, 0x77 ;  /* 0x0000007756127836 */ /* 0x000fc40000000000 */
[----:B------:R-:W-:Y:S01]  /*630e0*/  IMAD.WIDE R6, R15, 0x2, R8 ;  /* 0x000000020f067825 */ /* 0x000fe200078e0208 */
[----:B----4-:R-:W-:-:S05]  /*630f0*/  F2FP.BF16.F32.PACK_AB R58, R58, R76 ;  /* 0x0000004c3a3a723e */ /* 0x010fca00000010ff */
[----:B------:R-:W-:Y:S01]  /*63100*/  @P1 STG.E.U16 desc[UR6][R4.64], R58 ;  /* 0x0000003a04001986 */ /* 0x000fe2000c101506 */
[----:B------:R-:W-:Y:S02]  /*63110*/  ISETP.GE.AND P1, PT, R18, R62, PT ;  /* 0x0000003e1200720c */ /* 0x000fe40003f26270 */
[----:B------:R-:W-:Y:S01]  /*63120*/  PRMT R13, R58, 0x7632, R13 ;  /* 0x000076323a0d7816 */ /* 0x000fe2000000000d */
[----:B------:R-:W2:Y:S01]  /*63130*/  LDL.LU R62, [R1+0x2118] ;  /* 0x00211800013e7983 */ /* 0x000ea20000300800 */
[----:B------:R-:W-:Y:S01]  /*63140*/  IMAD.IADD R15, R15, 0x1, R71 ;  /* 0x000000010f0f7824 */ /* 0x000fe200078e0247 */
[----:B------:R-:W1:Y:S02]  /*63150*/  LDC R18, c[0x0][0x398] ;  /* 0x0000e600ff127b82 */ /* 0x000e640000000800 */
[----:B------:R-:W4:Y:S04]  /*63160*/  LDL.S16 R73, [R1+0x3cc] ;  /* 0x0003cc0001497983 */ /* 0x000f280000100600 */
[----:B------:R-:W2:Y:S04]  /*63170*/  LDL.LU.S16 R76, [R1+0x3ce] ;  /* 0x0003ce00014c7983 */ /* 0x000ea80000300600 */
[----:B------:R3:W-:Y:S02]  /*63180*/  @P2 STG.E.U16 desc[UR6][R6.64], R13 ;  /* 0x0000000d06002986 */ /* 0x0007e4000c101506 */
[----:B---3--:R-:W-:-:S02]  /*63190*/  PRMT R7, R89, 0x7610, R7 ;  /* 0x0000761059077816 */ /* 0x008fc40000000007 */
[----:B------:R-:W3:Y:S01]  /*631a0*/  LDL.LU R89, [R1+0xe0] ;  /* 0x0000e00001597983 */ /* 0x000ee20000300800 */
[----:B------:R-:W-:Y:S02]  /*631b0*/  ISETP.LT.AND P2, PT, R66, R14, !P1 ;  /* 0x0000000e4200720c */ /* 0x000fe40004f41270 */
[----:B------:R-:W1:Y:S01]  /*631c0*/  LDC R14, c[0x0][0x398] ;  /* 0x0000e600ff0e7b82 */ /* 0x000e620000000800 */
[----:B------:R-:W-:Y:S01]  /*631d0*/  PRMT R5, R93, 0x7610, R5 ;  /* 0x000076105d057816 */ /* 0x000fe20000000005 */
[----:B------:R-:W-:-:S09]  /*631e0*/  IMAD.WIDE R12, R15, 0x2, R16 ;  /* 0x000000020f0c7825 */ /* 0x000fd200078e0210 */
[----:B------:R0:W-:Y:S02]  /*631f0*/  @P2 STG.E.U16 desc[UR6][R12.64], R5 ;  /* 0x000000050c002986 */ /* 0x0001e4000c101506 */
[----:B0-----:R-:W-:Y:S02]  /*63200*/  ISETP.LT.AND P2, PT, R74, R0, !P1 ;  /* 0x000000004a00720c */ /* 0x001fe40004f41270 */
[----:B------:R-:W0:Y:S01]  /*63210*/  LDC R0, c[0x0][0x398] ;  /* 0x0000e600ff007b82 */ /* 0x000e220000000800 */
[----:B------:R-:W-:-:S10]  /*63220*/  IMAD.WIDE R4, R15, 0x2, R2 ;  /* 0x000000020f047825 */ /* 0x000fd400078e0202 */
[----:B------:R1:W-:Y:S02]  /*63230*/  @P2 STG.E.U16 desc[UR6][R4.64], R7 ;  /* 0x0000000704002986 */ /* 0x0003e4000c101506 */
[----:B-1----:R-:W-:Y:S02]  /*63240*/  ISETP.LT.AND P2, PT, R72, R14, !P1 ;  /* 0x0000000e4800720c */ /* 0x002fe40004f41270 */
[----:B------:R-:W-:Y:S01]  /*63250*/  ISETP.LT.AND P1, PT, R91, R18, !P1 ;  /* 0x000000125b00720c */ /* 0x000fe20004f21270 */
[----:B------:R-:W-:Y:S01]  /*63260*/  VIADD R18, R86, 0x78 ;  /* 0x0000007856127836 */ /* 0x000fe20000000000 */
[----:B------:R-:W1:Y:S01]  /*63270*/  LDC R14, c[0x0][0x398] ;  /* 0x0000e600ff0e7b82 */ /* 0x000e620000000800 */
[----:B------:R-:W-:Y:S01]  /*63280*/  IMAD.WIDE R6, R15, 0x2, R10 ;  /* 0x000000020f067825 */ /* 0x000fe200078e020a */
[----:B------:R-:W-:-:S07]  /*63290*/  F2FP.BF16.F32.PACK_AB R59, R59, R70 ;  /* 0x000000463b3b723e */ /* 0x000fce00000010ff */
        /* <DEDUP_REMOVED lines=8> */
[----:B------:R0:W-:Y:S02]  /*63320*/  @P1 STG.E.U16 desc[UR6][R12.64], R5 ;  /* 0x000000050c001986 */ /* 0x0001e4000c101506 */
[----:B0-----:R-:W-:Y:S01]  /*63330*/  ISETP.LT.AND P1, PT, R66, R0, !P2 ;  /* 0x000000004200720c */ /* 0x001fe20005721270 */
[----:B------:R-:W-:Y:S01]  /*63340*/  IMAD.IADD R15, R15, 0x1, R71 ;  /* 0x000000010f0f7824 */ /* 0x000fe200078e0247 */
[----:B------:R-:W0:Y:S03]  /*63350*/  LDC R0, c[0x0][0x398] ;  /* 0x0000e600ff007b82 */ /* 0x000e260000000800 */
[----:B------:R-:W-:Y:S01]  /*63360*/  IMAD.WIDE R4, R15, 0x2, R16 ;  /* 0x000000020f047825 */ /* 0x000fe200078e0210 */
[----:B--2---:R-:W-:-:S02]  /*63370*/  PRMT R13, R76, 0x7610, R13 ;  /* 0x000076104c0d7816 */ /* 0x004fc4000000000d */
[----:B------:R-:W2:Y:S01]  /*63380*/  LDL.LU R76, [R1+0xe4] ;  /* 0x0000e400014c7983 */ /* 0x000ea20000300800 */
[----:B----4-:R-:W-:-:S05]  /*63390*/  PRMT R7, R73, 0x7610, R7 ;  /* 0x0000761049077816 */ /* 0x010fca0000000007 */
[----:B------:R4:W-:Y:S01]  /*633a0*/  @P1 STG.E.U16 desc[UR6][R4.64], R7 ;  /* 0x0000000704001986 */ /* 0x0009e2000c101506 */
[----:B-1----:R-:W-:Y:S02]  /*633b0*/  ISETP.LT.AND P1, PT, R74, R14, !P2 ;  /* 0x0000000e4a00720c */ /* 0x002fe40005721270 */
[----:B------:R-:W1:Y:S01]  /*633c0*/  LDC R14, c[0x0][0x398] ;  /* 0x0000e600ff0e7b82 */ /* 0x000e620000000800 */
[----:B----4-:R-:W-:-:S10]  /*633d0*/  IMAD.WIDE R6, R15, 0x2, R2 ;  /* 0x000000020f067825 */ /* 0x010fd400078e0202 */
[----:B------:R4:W-:Y:S01]  /*633e0*/  @P1 STG.E.U16 desc[UR6][R6.64], R13 ;  /* 0x0000000d06001986 */ /* 0x0009e2000c101506 */
[----:B0-----:R-:W-:Y:S01]  /*633f0*/  ISETP.LT.AND P1, PT, R72, R0, !P2 ;  /* 0x000000004800720c */ /* 0x001fe20005721270 */
[----:B------:R-:W-:Y:S01]  /*63400*/  IMAD.WIDE R4, R15, 0x2, R10 ;  /* 0x000000020f047825 */ /* 0x000fe200078e020a */
[----:B------:R-:W-:Y:S01]  /*63410*/  ISETP.LT.AND P2, PT, R91, R18, !P2 ;  /* 0x000000125b00720c */ /* 0x000fe20005741270 */
[----:B------:R-:W0:Y:S02]  /*63420*/  LDC R0, c[0x0][0x398] ;  /* 0x0000e600ff007b82 */ /* 0x000e240000000800 */
[----:B------:R-:W-:Y:S01]  /*63430*/  VIADD R18, R86, 0x79 ;  /* 0x0000007956127836 */ /* 0x000fe20000000000 */
[----:B---3--:R-:W-:-:S07]  /*63440*/  F2FP.BF16.F32.PACK_AB R60, R60, R89 ;  /* 0x000000593c3c723e */ /* 0x008fce00000010ff */
[----:B------:R-:W-:Y:S01]  /*63450*/  @P1 STG.E.U16 desc[UR6][R4.64], R60 ;  /* 0x0000003c04001986 */ /* 0x000fe2000c101506 */
[----:B------:R-:W-:Y:S01]  /*63460*/  ISETP.GE.AND P1, PT, R18, R64, PT ;  /* 0x000000401200720c */ /* 0x000fe20003f26270 */
[C---:B----4-:R-:W-:Y:S01]  /*63470*/  IMAD.WIDE R12, R15.reuse, 0x2, R8 ;  /* 0x000000020f0c7825 */ /* 0x050fe200078e0208 */
[----:B------:R-:W-:Y:S01]  /*63480*/  PRMT R7, R60, 0x7632, R7 ;  /* 0x000076323c077816 */ /* 0x000fe20000000007 */
[----:B------:R-:W3:Y:S01]  /*63490*/  LDL.LU R64, [R1+0x2110] ;  /* 0x0021100001407983 */ /* 0x000ee20000300800 */
[----:B------:R-:W4:Y:S03]  /*634a0*/  LDC R18, c[0x0][0x398] ;  /* 0x0000e600ff127b82 */ /* 0x000f260000000800 */
[----:B------:R-:W3:Y:S04]  /*634b0*/  LDL.S16 R73, [R1+0x3d4] ;  /* 0x0003d40001497983 */ /* 0x000ee80000100600 */
[----:B------:R-:W3:Y:S04]  /*634c0*/  LDL.LU.S16 R89, [R1+0x3d6] ;  /* 0x0003d60001597983 */ /* 0x000ee80000300600 */
[----:B------:R0:W-:Y:S01]  /*634d0*/  @P2 STG.E.U16 desc[UR6][R12.64], R7 ;  /* 0x000000070c002986 */ /* 0x0001e2000c101506 */
[----:B-1----:R-:W-:Y:S01]  /*634e0*/  ISETP.LT.AND P2, PT, R66, R14, !P1 ;  /* 0x0000000e4200720c */ /* 0x002fe20004f41270 */
[----:B------:R-:W-:Y:S01]  /*634f0*/  IMAD.IADD R15, R15, 0x1, R71 ;  /* 0x000000010f0f7824 */ /* 0x000fe200078e0247 */
[----:B------:R-:W1:Y:S03]  /*63500*/  LDC R14, c[0x0][0x398] ;  /* 0x0000e600ff0e7b82 */ /* 0x000e660000000800 */
[----:B0-----:R-:W-:Y:S01]  /*63510*/  IMAD.WIDE R6, R15, 0x2, R16 ;  /* 0x000000020f067825 */ /* 0x001fe200078e0210 */
[----:B------:R-:W-:-:S02]  /*63520*/  PRMT R5, R93, 0x7610, R5 ;  /* 0x000076105d057816 */ /* 0x000fc40000000005 */
[----:B------:R-:W3:Y:S05]  /*63530*/  LDL.LU R93, [R1+0xe8] ;  /* 0x0000e800015d7983 */ /* 0x000eea0000300800 */
[----:B------:R0:W-:Y:S01]  /*63540*/  @P2 STG.E.U16 desc[UR6][R6.64], R5 ;  /* 0x0000000506002986 */ /* 0x0001e2000c101506 */
[----:B------:R-:W-:Y:S02]  /*63550*/  ISETP.LT.AND P2, PT, R74, R0, !P1 ;  /* 0x000000004a00720c */ /* 0x000fe40004f41270 */
[----:B------:R-:W-:Y:S01]  /*63560*/  PRMT R13, R70, 0x7610, R13 ;  /* 0x00007610460d7816 */ /* 0x000fe2000000000d */
[----:B------:R-:W3:Y:S01]  /*63570*/  LDC R0, c[0x0][0x398] ;  /* 0x0000e600ff007b82 */ /* 0x000ee20000000800 */
[----:B0-----:R-:W-:-:S09]  /*63580*/  IMAD.WIDE R4, R15, 0x2, R2 ;  /* 0x000000020f047825 */ /* 0x001fd200078e0202 */
[----:B------:R0:W-:Y:S01]  /*63590*/  @P2 STG.E.U16 desc[UR6][R4.64], R13 ;  /* 0x0000000d04002986 */ /* 0x0001e2000c101506 */
[----:B-1----:R-:W-:Y:S01]  /*635a0*/  ISETP.LT.AND P2, PT, R72, R14, !P1 ;  /* 0x0000000e4800720c */ /* 0x002fe20004f41270 */
[----:B------:R-:W-:Y:S01]  /*635b0*/  IMAD.WIDE R6, R15, 0x2, R10 ;  /* 0x000000020f067825 */ /* 0x000fe200078e020a */
[----:B----4-:R-:W-:Y:S01]  /*635c0*/  ISETP.LT.AND P1, PT, R91, R18, !P1 ;  /* 0x000000125b00720c */ /* 0x010fe20004f21270 */
[----:B------:R-:W1:Y:S02]  /*635d0*/  LDC R14, c[0x0][0x398] ;  /* 0x0000e600ff0e7b82 */ /* 0x000e640000000800 */
[----:B------:R-:W-:Y:S02]  /*635e0*/  VIADD R18, R86, 0x7a ;  /* 0x0000007a56127836 */ /* 0x000fe40000000000 */
[----:B0-----:R-:W-:Y:S01]  /*635f0*/  IMAD.WIDE R12, R15, 0x2, R8 ;  /* 0x000000020f0c7825 */ /* 0x001fe200078e0208 */
[----:B--2---:R-:W-:-:S05]  /*63600*/  F2FP.BF16.F32.PACK_AB R61, R61, R76 ;  /* 0x0000004c3d3d723e */ /* 0x004fca00000010ff */
[----:B------:R3:W-:Y:S01]  /*63610*/  @P2 STG.E.U16 desc[UR6][R6.64], R61 ;  /* 0x0000003d06002986 */ /* 0x0007e2000c101506 */
[----:B------:R-:W-:Y:S02]  /*63620*/  ISETP.GE.AND P2, PT, R18, R65, PT ;  /* 0x000000411200720c */ /* 0x000fe40003f46270 */
[----:B------:R-:W-:Y:S01]  /*63630*/  PRMT R5, R61, 0x7632, R5 ;  /* 0x000076323d057816 */ /* 0x000fe20000000005 */
[----:B------:R-:W2:Y:S01]  /*63640*/  LDL.LU R65, [R1+0x210c] ;  /* 0x00210c0001417983 */ /* 0x000ea20000300800 */
[----:B------:R-:W-:Y:S01]  /*63650*/  IMAD.IADD R15, R15, 0x1, R71 ;  /* 0x000000010f0f7824 */ /* 0x000fe200078e0247 */
[----:B------:R-:W0:Y:S02]  /*63660*/  LDC R18, c[0x0][0x398] ;  /* 0x0000e600ff127b82 */ /* 0x000e240000000800 */
[----:B------:R-:W4:Y:S04]  /*63670*/  LDL.S16 R70, [R1+0x3d8] ;  /* 0x0003d80001467983 */ /* 0x000f280000100600 */
[----:B------:R-:W2:Y:S04]  /*63680*/  LDL.LU.S16 R76, [R1+0x3da] ;  /* 0x0003da00014c7983 */ /* 0x000ea80000300600 */
[----:B------:R-:W2:Y:S04]  /*63690*/  LDL.LU R75, [R1+0xec] ;  /* 0x0000ec00014b7983 */ /* 0x000ea80000300800 */
[----:B------:R0:W-:Y:S01]  /*636a0*/  @P1 STG.E.U16 desc[UR6][R12.64], R5 ;  /* 0x000000050c001986 */ /* 0x0001e2000c101506 */
[----:B---3--:R-:W-:-:S03]  /*636b0*/  PRMT R7, R73, 0x7610, R7 ;  /* 0x0000761049077816 */ /* 0x008fc60000000007 */
[----:B------:R-:W3:Y:S01]  /*636c0*/  LDL.S16 R73, [R1+0x3dc] ;  /* 0x0003dc0001497983 */ /* 0x000ee20000100600 */
[----:B0-----:R-:W-:-:S03]  /*636d0*/  PRMT R13, R89, 0x7610, R13 ;  /* 0x00007610590d7816 */ /* 0x001fc6000000000d */
[----:B------:R-:W3:Y:S01]  /*636e0*/  LDL.LU.S16 R89, [R1+0x3de] ;  /* 0x0003de0001597983 */ /* 0x000ee20000300600 */
[----:B------:R-:W-:Y:S02]  /*636f0*/  ISETP.LT.AND P1, PT, R66, R0, !P2 ;  /* 0x000000004200720c */ /* 0x000fe40005721270 */
[----:B------:R-:W0:Y:S01]  /*63700*/  LDC R0, c[0x0][0x398] ;  /* 0x0000e600ff007b82 */ /* 0x000e220000000800 */
[----:B------:R-:W-:-:S10]  /*63710*/  IMAD.WIDE R4, R15, 0x2, R16 ;  /* 0x000000020f047825 */ /* 0x000fd400078e0210 */
[----:B------:R1:W-:Y:S02]  /*63720*/  @P1 STG.E.U16 desc[UR6][R4.64], R7 ;  /* 0x0000000704001986 */ /* 0x0003e4000c101506 */
[----:B-1----:R-:W-:Y:S02]  /*63730*/  ISETP.LT.AND P1, PT, R74, R14, !P2 ;  /* 0x0000000e4a00720c */ /* 0x002fe40005721270 */
[----:B------:R-:W1:Y:S01]  /*63740*/  LDC R14, c[0x0][0x398] ;  /* 0x0000e600ff0e7b82 */ /* 0x000e620000000800 */
[----:B------:R-:W-:-:S10]  /*63750*/  IMAD.WIDE R6, R15, 0x2, R2 ;  /* 0x000000020f067825 */ /* 0x000fd400078e0202 */
[----:B------:R0:W-:Y:S02]  /*63760*/  @P1 STG.E.U16 desc[UR6][R6.64], R13 ;  /* 0x0000000d06001986 */ /* 0x0001e4000c101506 */
[----:B0-----:R-:W-:Y:S02]  /*63770*/  ISETP.LT.AND P1, PT, R72, R0, !P2 ;  /* 0x000000004800720c */ /* 0x001fe40005721270 */
[----:B------:R-:W-:Y:S01]  /*63780*/  ISETP.LT.AND P2, PT, R91, R18, !P2 ;  /* 0x000000125b00720c */ /* 0x000fe20005741270 */
[----:B------:R-:W0:Y:S01]  /*63790*/  LDC R0, c[0x0][0x398] ;  /* 0x0000e600ff007b82 */ /* 0x000e220000000800 */
[----:B------:R-:W-:-:S04]  /*637a0*/  IMAD.WIDE R4, R15, 0x2, R10 ;  /* 0x000000020f047825 */ /* 0x000fc800078e020a */
[----:B------:R-:W-:Y:S02]  /*637b0*/  VIADD R18, R86, 0x7b ;  /* 0x0000007b56127836 */ /* 0x000fe40000000000 */
[----:B------:R-:W-:-:S04]  /*637c0*/  IMAD.WIDE R12, R15, 0x2, R8 ;  /* 0x000000020f0c7825 */ /* 0x000fc800078e0208 */
[----:B------:R-:W-:Y:S01]  /*637d0*/  IMAD.IADD R15, R15, 0x1, R71 ;  /* 0x000000010f0f7824 */ /* 0x000fe200078e0247 */
[----:B------:R-:W-:Y:S02]  /*637e0*/  F2FP.BF16.F32.PACK_AB R62, R62, R93 ;  /* 0x0000005d3e3e723e */ /* 0x000fe400000010ff */
[----:B------:R-:W3:Y:S02]  /*637f0*/  LDL.LU R93, [R1+0xf0] ;  /* 0x0000f000015d7983 */ /* 0x000ee40000300800 */
[----:B------:R-:W-:Y:S02]  /*63800*/  PRMT R7, R62, 0x7632, R7 ;  /* 0x000076323e077816 */ /* 0x000fe40000000007 */
[----:B------:R-:W-:Y:S01]  /*63810*/  @P1 STG.E.U16 desc[UR6][R4.64], R62 ;  /* 0x0000003e04001986 */ /* 0x000fe2000c101506 */
[----:B------:R-:W-:Y:S02]  /*63820*/  ISETP.GE.AND P1, PT, R18, R87, PT ;  /* 0x000000571200720c */ /* 0x000fe40003f26270 */
[----:B------:R-:W0:Y:S01]  /*63830*/  LDC R18, c[0x0][0x398] ;  /* 0x0000e600ff127b82 */ /* 0x000e220000000800 */
[----:B------:R1:W-:Y:S02]  /*63840*/  @P2 STG.E.U16 desc[UR6][R12.64], R7 ;  /* 0x000000070c002986 */ /* 0x0003e4000c101506 */
[----:B-1----:R-:W-:-:S05]  /*63850*/  ISETP.LT.AND P2, PT, R66, R14, !P1 ;  /* 0x0000000e4200720c */ /* 0x002fca0004f41270 */
[----:B------:R-:W1:Y:S01]  /*63860*/  LDC R14, c[0x0][0x398] ;  /* 0x0000e600ff0e7b82 */ /* 0x000e620000000800 */
[C---:B------:R-:W-:Y:S01]  /*63870*/  IMAD.WIDE R6, R15.reuse, 0x2, R16 ;  /* 0x000000020f067825 */ /* 0x040fe200078e0210 */
[----:B----4-:R-:W-:Y:S02]  /*63880*/  PRMT R5, R70, 0x7610, R5 ;  /* 0x0000761046057816 */ /* 0x010fe40000000005 */
[----:B------:R-:W4:Y:S04]  /*63890*/  LDL.S16 R70, [R1+0x3e0] ;  /* 0x0003e00001467983 */ /* 0x000f280000100600 */
[----:B------:R1:W-:Y:S01]  /*638a0*/  @P2 STG.E.U16 desc[UR6][R6.64], R5 ;  /* 0x0000000506002986 */ /* 0x0003e2000c101506 */
[----:B0-----:R-:W-:Y:S02]  /*638b0*/  ISETP.LT.AND P2, PT, R74, R0, !P1 ;  /* 0x000000004a00720c */ /* 0x001fe40004f41270 */
[----:B--2---:R-:W-:Y:S01]  /*638c0*/  PRMT R13, R76, 0x7610, R13 ;  /* 0x000076104c0d7816 */ /* 0x004fe2000000000d */
[----:B------:R-:W0:Y:S01]  /*638d0*/  LDC R0, c[0x0][0x398] ;  /* 0x0000e600ff007b82 */ /* 0x000e220000000800 */
[----:B------:R-:W2:Y:S01]  /*638e0*/  LDL.LU.S16 R76, [R1+0x3e2] ;  /* 0x0003e200014c7983 */ /* 0x000ea20000300600 */
[----:B-1----:R-:W-:-:S08]  /*638f0*/  IMAD.WIDE R4, R15, 0x2, R2 ;  /* 0x000000020f047825 */ /* 0x002fd000078e0202 */
[----:B------:R1:W-:Y:S01]  /*63900*/  @P2 STG.E.U16 desc[UR6][R4.64], R13 ;  /* 0x0000000d04002986 */ /* 0x0003e2000c101506 */
[----:B------:R-:W-:Y:S02]  /*63910*/  ISETP.LT.AND P2, PT, R72, R14, !P1 ;  /* 0x0000000e4800720c */ /* 0x000fe40004f41270 */
[----:B------:R-:W-:Y:S02]  /*63920*/  ISETP.LT.AND P1, PT, R91, R18, !P1 ;  /* 0x000000125b00720c */ /* 0x000fe40004f21270 */
[----:B------:R-:W-:Y:S01]  /*63930*/  F2FP.BF16.F32.PACK_AB R63, R63, R75 ;  /* 0x0000004b3f3f723e */ /* 0x000fe200000010ff */
[----:B------:R-:W-:Y:S01]  /*63940*/  IMAD.WIDE R6, R15, 0x2, R10 ;  /* 0x000000020f067825 */ /* 0x000fe200078e020a */
[----:B------:R-:W0:Y:S02]  /*63950*/  LDC R14, c[0x0][0x398] ;  /* 0x0000e600ff0e7b82 */ /* 0x000e240000000800 */
[----:B-1----:R-:W-:Y:S01]  /*63960*/  PRMT R5, R63, 0x7632, R5 ;  /* 0x000076323f057816 */ /* 0x002fe20000000005 */
[----:B------:R-:W-:-:S04]  /*63970*/  IMAD.WIDE R12, R15, 0x2, R8 ;  /* 0x000000020f0c7825 */ /* 0x000fc800078e0208 */
[----:B------:R-:W-:Y:S04]  /*63980*/  @P2 STG.E.U16 desc[UR6][R6.64], R63 ;  /* 0x0000003f06002986 */ /* 0x000fe8000c101506 */
[----:B------:R3:W-:Y:S02]  /*63990*/  @P1 STG.E.U16 desc[UR6][R12.64], R5 ;  /* 0x000000050c001986 */ /* 0x0007e4000c101506 */
[----:B---3--:R-:W-:Y:S02]  /*639a0*/  PRMT R13, R89, 0x7610, R13 ;  /* 0x00007610590d7816 */ /* 0x008fe4000000000d */
[----:B------:R-:W3:Y:S01]  /*639b0*/  LDL.LU R89, [R1+0xf4] ;  /* 0x0000f40001597983 */ /* 0x000ee20000300800 */
[----:B------:R-:W-:Y:S02]  /*639c0*/  VIADD R18, R86, 0x7c ;  /* 0x0000007c56127836 */ /* 0x000fe40000000000 */
[----:B------:R-:W-:Y:S01]  /*639d0*/  IMAD.IADD R15, R15, 0x1, R71 ;  /* 0x000000010f0f7824 */ /* 0x000fe200078e0247 */
[----:B------:R-:W-:Y:S01]  /*639e0*/  PRMT R7, R73, 0x7610, R7 ;  /* 0x0000761049077816 */ /* 0x000fe20000000007 */
[----:B------:R-:W3:Y:S01]  /*639f0*/  LDL.S16 R75, [R1+0x3e4] ;  /* 0x0003e400014b7983 */ /* 0x000ee20000100600 */
[----:B------:R-:W-:Y:S01]  /*63a00*/  ISETP.GE.AND P2, PT, R18, R69, PT ;  /* 0x000000451200720c */ /* 0x000fe20003f46270 */
[----:B------:R-:W-:Y:S01]  /*63a10*/  IMAD.WIDE R4, R15, 0x2, R16 ;  /* 0x000000020f047825 */ /* 0x000fe200078e0210 */
[----:B------:R-:W1:Y:S01]  /*63a20*/  LDC R18, c[0x0][0x398] ;  /* 0x0000e600ff127b82 */ /* 0x000e620000000800 */
[----:B------:R-:W3:Y:S01]  /*63a30*/  LDL.LU.S16 R73, [R1+0x3e6] ;  /* 0x0003e60001497983 */ /* 0x000ee20000300600 */
[----:B0-----:R-:W-:-:S06]  /*63a40*/  ISETP.LT.AND P1, PT, R66, R0, !P2 ;  /* 0x000000004200720c */ /* 0x001fcc0005721270 */
[----:B------:R-:W0:Y:S07]  /*63a50*/  LDC R0, c[0x0][0x398] ;  /* 0x0000e600ff007b82 */ /* 0x000e2e0000000800 */
[----:B------:R1:W-:Y:S01]  /*63a60*/  @P1 STG.E.U16 desc[UR6][R4.64], R7 ;  /* 0x0000000704001986 */ /* 0x0003e2000c101506 */
[----:B------:R-:W-:Y:S02]  /*63a70*/  ISETP.LT.AND P1, PT, R74, R14, !P2 ;  /* 0x0000000e4a00720c */ /* 0x000fe40005721270 */
[----:B------:R-:W0:Y:S01]  /*63a80*/  LDC R14, c[0x0][0x398] ;  /* 0x0000e600ff0e7b82 */ /* 0x000e220000000800 */
[----:B-1----:R-:W-:-:S10]  /*63a90*/  IMAD.WIDE R6, R15, 0x2, R2 ;  /* 0x000000020f067825 */ /* 0x002fd400078e0202 */
[----:B------:R1:W-:Y:S01]  /*63aa0*/  @P1 STG.E.U16 desc[UR6][R6.64], R13 ;  /* 0x0000000d06001986 */ /* 0x0003e2000c101506 */
[----:B0-----:R-:W-:Y:S02]  /*63ab0*/  ISETP.LT.AND P1, PT, R72, R0, !P2 ;  /* 0x000000004800720c */ /* 0x001fe40005721270 */
[----:B------:R-:W-:Y:S01]  /*63ac0*/  ISETP.LT.AND P2, PT, R91, R18, !P2 ;  /* 0x000000125b00720c */ /* 0x000fe20005741270 */
[----:B------:R-:W0:Y:S01]  /*63ad0*/  LDC R0, c[0x0][0x398] ;  /* 0x0000e600ff007b82 */ /* 0x000e220000000800 */
[----:B------:R-:W-:-:S04]  /*63ae0*/  IMAD.WIDE R4, R15, 0x2, R10 ;  /* 0x000000020f047825 */ /* 0x000fc800078e020a */
[----:B------:R-:W-:Y:S02]  /*63af0*/  VIADD R18, R86, 0x7d ;  /* 0x0000007d56127836 */ /* 0x000fe40000000000 */
[----:B-1----:R-:W-:Y:S01]  /*63b00*/  IMAD.WIDE R12, R15, 0x2, R8 ;  /* 0x000000020f0c7825 */ /* 0x002fe200078e0208 */
[----:B------:R-:W-:-:S03]  /*63b10*/  F2FP.BF16.F32.PACK_AB R64, R64, R93 ;  /* 0x0000005d4040723e */ /* 0x000fc600000010ff */
[----:B------:R-:W-:Y:S01]  /*63b20*/  IMAD.IADD R15, R15, 0x1, R71 ;  /* 0x000000010f0f7824 */ /* 0x000fe200078e0247 */
[----:B------:R-:W3:Y:S01]  /*63b30*/  LDL.LU R93, [R1+0xf8] ;  /* 0x0000f800015d7983 */ /* 0x000ee20000300800 */
[----:B------:R-:W-:-:S03]  /*63b40*/  PRMT R7, R64, 0x7632, R7 ;  /* 0x0000763240077816 */ /* 0x000fc60000000007 */
[----:B------:R-:W-:Y:S01]  /*63b50*/  @P1 STG.E.U16 desc[UR6][R4.64], R64 ;  /* 0x0000004004001986 */ /* 0x000fe2000c101506 */
[----:B------:R-:W-:Y:S02]  /*63b60*/  ISETP.GE.AND P1, PT, R18, R21, PT ;  /* 0x000000151200720c */ /* 0x000fe40003f26270 */
[----:B------:R-:W1:Y:S01]  /*63b70*/  LDC R18, c[0x0][0x398] ;  /* 0x0000e600ff127b82 */ /* 0x000e620000000800 */
[----:B------:R0:W-:Y:S01]  /*63b80*/  @P2 STG.E.U16 desc[UR6][R12.64], R7 ;  /* 0x000000070c002986 */ /* 0x0001e2000c101506 */
[----:B------:R-:W-:-:S06]  /*63b90*/  ISETP.LT.AND P2, PT, R66, R14, !P1 ;  /* 0x0000000e4200720c */ /* 0x000fcc0004f41270 */
[----:B------:R-:W1:Y:S01]  /*63ba0*/  LDC R14, c[0x0][0x398] ;  /* 0x0000e600ff0e7b82 */ /* 0x000e620000000800 */
[----:B0-----:R-:W-:Y:S01]  /*63bb0*/  IMAD.WIDE R6, R15, 0x2, R16 ;  /* 0x000000020f067825 */ /* 0x001fe200078e0210 */
[----:B----4-:R-:W-:Y:S02]  /*63bc0*/  PRMT R5, R70, 0x7610, R5 ;  /* 0x0000761046057816 */ /* 0x010fe40000000005 */
[----:B------:R-:W4:Y:S04]  /*63bd0*/  LDL.S16 R70, [R1+0x3e8] ;  /* 0x0003e80001467983 */ /* 0x000f280000100600 */
[----:B------:R0:W-:Y:S01]  /*63be0*/  @P2 STG.E.U16 desc[UR6][R6.64], R5 ;  /* 0x0000000506002986 */ /* 0x0001e2000c101506 */
[----:B------:R-:W-:Y:S02]  /*63bf0*/  ISETP.LT.AND P2, PT, R74, R0, !P1 ;  /* 0x000000004a00720c */ /* 0x000fe40004f41270 */
[----:B------:R-:W3:Y:S01]  /*63c00*/  LDC R0, c[0x0][0x398] ;  /* 0x0000e600ff007b82 */ /* 0x000ee20000000800 */
[----:B--2---:R-:W-:-:S02]  /*63c10*/  PRMT R13, R76, 0x7610, R13 ;  /* 0x000076104c0d7816 */ /* 0x004fc4000000000d */
[----:B------:R-:W2:Y:S01]  /*63c20*/  LDL.LU.S16 R76, [R1+0x3ea] ;  /* 0x0003ea00014c7983 */ /* 0x000ea20000300600 */
[----:B0-----:R-:W-:-:S07]  /*63c30*/  IMAD.WIDE R4, R15, 0x2, R2 ;  /* 0x000000020f047825 */ /* 0x001fce00078e0202 */
[----:B------:R0:W-:Y:S01]  /*63c40*/  @P2 STG.E.U16 desc[UR6][R4.64], R13 ;  /* 0x0000000d04002986 */ /* 0x0001e2000c101506 */
[----:B-1----:R-:W-:Y:S02]  /*63c50*/  ISETP.LT.AND P2, PT, R72, R14, !P1 ;  /* 0x0000000e4800720c */ /* 0x002fe40004f41270 */
[----:B------:R-:W-:Y:S01]  /*63c60*/  ISETP.LT.AND P1, PT, R91, R18, !P1 ;  /* 0x000000125b00720c */ /* 0x000fe20004f21270 */
[C---:B------:R-:W-:Y:S01]  /*63c70*/  IMAD.WIDE R6, R15.reuse, 0x2, R10 ;  /* 0x000000020f067825 */ /* 0x040fe200078e020a */
[----:B------:R-:W1:Y:S03]  /*63c80*/  LDC R14, c[0x0][0x398] ;  /* 0x0000e600ff0e7b82 */ /* 0x000e660000000800 */
[----:B------:R-:W-:Y:S02]  /*63c90*/  VIADD R18, R86, 0x7e ;  /* 0x0000007e56127836 */ /* 0x000fe40000000000 */
[----:B0-----:R-:W-:Y:S01]  /*63ca0*/  IMAD.WIDE R12, R15, 0x2, R8 ;  /* 0x000000020f0c7825 */ /* 0x001fe200078e0208 */
[----:B---3--:R-:W-:-:S02]  /*63cb0*/  F2FP.BF16.F32.PACK_AB R65, R65, R89 ;  /* 0x000000594141723e */ /* 0x008fc400000010ff */
[----:B------:R-:W3:Y:S02]  /*63cc0*/  LDL.S16 R89, [R1+0x12c] ;  /* 0x00012c0001597983 */ /* 0x000ee40000100600 */
[----:B------:R-:W-:Y:S02]  /*63cd0*/  PRMT R5, R65, 0x7632, R5 ;  /* 0x0000763241057816 */ /* 0x000fe40000000005 */
[----:B------:R0:W-:Y:S01]  /*63ce0*/  @P2 STG.E.U16 desc[UR6][R6.64], R65 ;  /* 0x0000004106002986 */ /* 0x0001e2000c101506 */
[----:B------:R-:W-:Y:S01]  /*63cf0*/  ISETP.GE.AND P2, PT, R18, R19, PT ;  /* 0x000000131200720c */ /* 0x000fe20003f46270 */
[----:B------:R-:W-:Y:S01]  /*63d00*/  IMAD.IADD R15, R15, 0x1, R71 ;  /* 0x000000010f0f7824 */ /* 0x000fe200078e0247 */
[----:B------:R-:W1:Y:S01]  /*63d10*/  LDC R18, c[0x0][0x398] ;  /* 0x0000e600ff127b82 */ /* 0x000e620000000800 */
[----:B------:R0:W-:Y:S01]  /*63d20*/  @P1 STG.E.U16 desc[UR6][R12.64], R5 ;  /* 0x000000050c001986 */ /* 0x0001e2000c101506 */
[----:B------:R-:W-:-:S03]  /*63d30*/  ISETP.LT.AND P1, PT, R66, R0, !P2 ;  /* 0x000000004200720c */ /* 0x000fc60005721270 */
[----:B------:R-:W3:Y:S03]  /*63d40*/  LDL.LU.S16 R86, [R1+0x12e] ;  /* 0x00012e0001567983 */ /* 0x000ee60000300600 */
[----:B------:R-:W1:Y:S01]  /*63d50*/  LDC R0, c[0x0][0x398] ;  /* 0x0000e600ff007b82 */ /* 0x000e620000000800 */
[----:B------:R-:W3:Y:S01]  /*63d60*/  LDL.LU R66, [R1+0x2108] ;  /* 0x0021080001427983 */ /* 0x000ee20000300800 */
[----:B0-----:R-:W-:Y:S01]  /*63d70*/  PRMT R7, R75, 0x7610, R7 ;  /* 0x000076104b077816 */ /* 0x001fe20000000007 */
[----:B------:R-:W0:Y:S01]  /*63d80*/  S2R R20, SR_TID.X ;  /* 0x0000000000147919 */ /* 0x000e220000002100 */
[----:B------:R-:W-:-:S05]  /*63d90*/  IMAD.WIDE R4, R15, 0x2, R16 ;  /* 0x000000020f047825 */ /* 0x000fca00078e0210 */
[----:B------:R1:W-:Y:S02]  /*63da0*/  @P1 STG.E.U16 desc[UR6][R4.64], R7 ;  /* 0x0000000704001986 */ /* 0x0003e4000c101506 */
[----:B-1----:R-:W-:Y:S02]  /*63db0*/  ISETP.LT.AND P1, PT, R74, R14, !P2 ;  /* 0x0000000e4a00720c */ /* 0x002fe40005721270 */
[----:B------:R-:W-:Y:S01]  /*63dc0*/  PRMT R13, R73, 0x7610, R13 ;  /* 0x00007610490d7816 */ /* 0x000fe2000000000d */
[----:B------:R-:W-:-:S10]  /*63dd0*/  IMAD.WIDE R6, R15, 0x2, R2 ;  /* 0x000000020f067825 */ /* 0x000fd400078e0202 */
[----:B------:R1:W-:Y:S01]  /*63de0*/  @P1 STG.E.U16 desc[UR6][R6.64], R13 ;  /* 0x0000000d06001986 */ /* 0x0003e2000c101506 */
[----:B------:R-:W-:Y:S02]  /*63df0*/  ISETP.LT.AND P1, PT, R72, R0, !P2 ;  /* 0x000000004800720c */ /* 0x000fe40005721270 */
[----:B------:R-:W-:Y:S01]  /*63e00*/  ISETP.LT.AND P2, PT, R91, R18, !P2 ;  /* 0x000000125b00720c */ /* 0x000fe20005741270 */
[C---:B------:R-:W-:Y:S02]  /*63e10*/  IMAD.IADD R19, R15.reuse, 0x1, R71 ;  /* 0x000000010f137824 */ /* 0x040fe400078e0247 */
[----:B------:R-:W-:Y:S01]  /*63e20*/  IMAD.WIDE R4, R15, 0x2, R8 ;  /* 0x000000020f047825 */ /* 0x000fe200078e0208 */
[----:B0-----:R-:W-:-:S03]  /*63e30*/  ISETP.GE.U32.AND P6, PT, R20, 0x20, PT ;  /* 0x000000201400780c */ /* 0x001fc60003fc6070 */
[----:B-1----:R-:W-:-:S04]  /*63e40*/  IMAD.WIDE R12, R15, 0x2, R10 ;  /* 0x000000020f0c7825 */ /* 0x002fc800078e020a */
[----:B------:R-:W-:-:S04]  /*63e50*/  IMAD.WIDE R16, R19, 0x2, R16 ;  /* 0x0000000213107825 */ /* 0x000fc800078e0210 */
[----:B------:R-:W-:-:S04]  /*63e60*/  IMAD.WIDE R2, R19, 0x2, R2 ;  /* 0x0000000213027825 */ /* 0x000fc800078e0202 */
[----:B------:R-:W-:-:S04]  /*63e70*/  IMAD.WIDE R10, R19, 0x2, R10 ;  /* 0x00000002130a7825 */ /* 0x000fc800078e020a */
[----:B------:R-:W-:Y:S01]  /*63e80*/  IMAD.WIDE R8, R19, 0x2, R8 ;  /* 0x0000000213087825 */ /* 0x000fe200078e0208 */
[----:B----4-:R-:W-:Y:S02]  /*63e90*/  PRMT R6, R70, 0x7610, R6 ;  /* 0x0000761046067816 */ /* 0x010fe40000000006 */
[----:B--2---:R-:W-:Y:S02]  /*63ea0*/  PRMT R7, R76, 0x7610, R7 ;  /* 0x000076104c077816 */ /* 0x004fe40000000007 */
[----:B---3--:R-:W-:-:S04]  /*63eb0*/  F2FP.BF16.F32.PACK_AB R66, R66, R93 ;  /* 0x0000005d4242723e */ /* 0x008fc800000010ff */
[----:B------:R-:W-:Y:S01]  /*63ec0*/  PRMT R0, R66, 0x7632, R0 ;  /* 0x0000763242007816 */ /* 0x000fe20000000000 */
[----:B------:R0:W-:Y:S01]  /*63ed0*/  @P1 STG.E.U16 desc[UR6][R12.64], R66 ;  /* 0x000000420c001986 */ /* 0x0001e2000c101506 */
[----:B------:R-:W-:-:S03]  /*63ee0*/  PRMT R14, R86, 0x7610, R14 ;  /* 0x00007610560e7816 */ /* 0x000fc6000000000e */
[----:B------:R1:W-:Y:S04]  /*63ef0*/  @P2 STG.E.U16 desc[UR6][R4.64], R0 ;  /* 0x0000000004002986 */ /* 0x0003e8000c101506 */
[----:B------:R1:W-:Y:S01]  /*63f00*/  @P3 STG.E.U16 desc[UR6][R16.64], R6 ;  /* 0x0000000610003986 */ /* 0x0003e2000c101506 */
[----:B0-----:R-:W-:-:S03]  /*63f10*/  PRMT R13, R89, 0x7610, R13 ;  /* 0x00007610590d7816 */ /* 0x001fc6000000000d */
[----:B------:R1:W-:Y:S04]  /*63f20*/  @P4 STG.E.U16 desc[UR6][R2.64], R7 ;  /* 0x0000000702004986 */ /* 0x0003e8000c101506 */
[----:B------:R1:W-:Y:S04]  /*63f30*/  @P5 STG.E.U16 desc[UR6][R10.64], R13 ;  /* 0x0000000d0a005986 */ /* 0x0003e8000c101506 */
[----:B------:R1:W-:Y:S01]  /*63f40*/  @P0 STG.E.U16 desc[UR6][R8.64], R14 ;  /* 0x0000000e08000986 */ /* 0x0003e2000c101506 */
[----:B------:R-:W-:Y:S06]  /*63f50*/  BAR.SYNC.DEFER_BLOCKING 0x0 ;  /* 0x0000000000007b1d */ /* 0x000fec0000010000 */
[----:B------:R-:W-:Y:S05]  /*63f60*/  @P6 BRA `(.L_x_13) ;  /* 0x0000000000a06947 */ /* 0x000fea0003800000 */
[----:B-1----:R-:W0:Y:S01]  /*63f70*/  S2R R3, SR_CgaCtaId ;  /* 0x0000000000037919 */ /* 0x002e220000008800 */
[----:B------:R-:W-:Y:S01]  /*63f80*/  NOP ;  /* 0x0000000000007918 */ /* 0x000fe20000000000 */
[----:B------:R-:W-:Y:S01]  /*63f90*/  MOV R0, 0x50 ;  /* 0x0000005000007802 */ /* 0x000fe20000000f00 */
[----:B------:R-:W-:-:S03]  /*63fa0*/  IMAD.MOV.U32 R7, RZ, RZ, 0x1 ;  /* 0x00000001ff077424 */ /* 0x000fc600078e00ff */
[----:B0-----:R-:W-:Y:S01]  /*63fb0*/  LEA R9, R3, R0, 0x18 ;  /* 0x0000000003097211 */ /* 0x001fe200078ec0ff */
[----:B------:R-:W-:Y:S02]  /*63fc0*/  IMAD.U32 R0, RZ, RZ, UR5 ;  /* 0x00000005ff007e24 */ /* 0x000fe4000f8e00ff */
[----:B------:R-:W-:Y:S02]  /*63fd0*/  IMAD.MOV.U32 R3, RZ, RZ, 0xffff ;  /* 0x0000ffffff037424 */ /* 0x000fe400078e00ff */
[----:B------:R-:W0:Y:S01]  /*63fe0*/  LDS R5, [R9] ;  /* 0x0000000009057984 */ /* 0x000e220000000800 */
[----:B------:R-:W-:-:S04]  /*63ff0*/  LOP3.LUT R0, R0, 0xffff, RZ, 0xc0, !PT ;  /* 0x0000ffff00007812 */ /* 0x000fc800078ec0ff */
[----:B------:R-:W-:-:S05]  /*64000*/  SHF.R.U32.HI R0, RZ, 0x5, R0 ;  /* 0x00000005ff007819 */ /* 0x000fca0000011600 */
[----:B------:R-:W-:Y:S01]  /*64010*/  VIADD R2, R0, 0x10 ;  /* 0x0000001000027836 */ /* 0x000fe20000000000 */
[----:B------:R-:W-:-:S04]  /*64020*/  SHF.L.U32 R0, R3, R0, RZ ;  /* 0x0000000003007219 */ /* 0x000fc800000006ff */
[----:B------:R-:W-:-:S04]  /*64030*/  SHF.L.U32 R3, R7, R2, RZ ;  /* 0x0000000207037219 */ /* 0x000fc800000006ff */
[----:B------:R-:W-:-:S04]  /*64040*/  LOP3.LUT R0, R3, R0, RZ, 0xfc, !PT ;  /* 0x0000000003007212 */ /* 0x000fc800078efcff */
[C---:B------:R-:W-:Y:S02]  /*64050*/  LOP3.LUT R2, R0.reuse, 0xffff, RZ, 0xc0, !PT ;  /* 0x0000ffff00027812 */ /* 0x040fe400078ec0ff */
[----:B0-----:R-:W-:-:S04]  /*64060*/  LOP3.LUT R3, R0, 0xffff, R5, 0x80, !PT ;  /* 0x0000ffff00037812 */ /* 0x001fc800078e8005 */
[----:B------:R-:W-:-:S13]  /*64070*/  ISETP.NE.AND P0, PT, R3, R2, PT ;  /* 0x000000020300720c */ /* 0x000fda0003f05270 */
[----:B------:R-:W-:Y:S05]  /*64080*/  @P0 BRA `(.L_x_14) ;  /* 0x0000000000500947 */ /* 0x000fea0003800000 */
[----:B------:R-:W-:Y:S02]  /*64090*/  SHF.R.U32.HI R5, RZ, 0x10, R5 ;  /* 0x00000010ff057819 */ /* 0x000fe40000011605 */
[----:B------:R-:W-:-:S04]  /*640a0*/  SHF.R.U32.HI R2, RZ, 0x10, R0 ;  /* 0x00000010ff027819 */ /* 0x000fc80000011600 */
[----:B------:R-:W-:-:S04]  /*640b0*/  LOP3.LUT R5, R5, R2, RZ, 0xc0, !PT ;  /* 0x0000000205057212 */ /* 0x000fc800078ec0ff */
[----:B------:R-:W-:-:S13]  /*640c0*/  ISETP.NE.AND P0, PT, R5, R2, PT ;  /* 0x000000020500720c */ /* 0x000fda0003f05270 */
[----:B------:R-:W-:Y:S05]  /*640d0*/  @P0 BRA `(.L_x_15) ;  /* 0x0000000000300947 */ /* 0x000fea0003800000 */
[----:B------:R-:W-:Y:S01]  /*640e0*/  R2UR UR4, R0 ;  /* 0x00000000000472ca */ /* 0x000fe200000e0000 */
[----:B------:R-:W0:Y:S01]  /*640f0*/  S2R R3, SR_LANEID ;  /* 0x0000000000037919 */ /* 0x000e220000000000 */
[----:B------:R-:W-:-:S06]  /*64100*/  VOTE.ANY R2, PT, PT ;  /* 0x0000000000027806 */ /* 0x000fcc00038e0100 */
[----:B------:R-:W0:Y:S05]  /*64110*/  FLO.U32 R2, R2 ;  /* 0x0000000200027300 */ /* 0x000e2a00000e0000 */
[----:B------:R-:W-:-:S06]  /*64120*/  ULOP3.LUT UR4, URZ, UR4, URZ, 0x33, !UPT ;  /* 0x00000004ff047292 */ /* 0x000fcc000f8e33ff */
[----:B------:R-:W-:-:S04]  /*64130*/  IMAD.U32 R4, RZ, RZ, UR4 ;  /* 0x00000004ff047e24 */ /* 0x000fc8000f8e00ff */
[----:B------:R-:W1:Y:S02]  /*64140*/  REDUX UR5, R4 ;  /* 0x00000000040573c4 */ /* 0x000e640000000000 */
[----:B------:R2:W-:Y:S01]  /*64150*/  UTCATOMSWS.AND URZ, UR4 ;  /* 0x0000000400ff79e3 */ /* 0x0005e20008000000 */
[----:B0-----:R-:W-:Y:S01]  /*64160*/  ISETP.EQ.U32.AND P0, PT, R2, R3, PT ;  /* 0x000000030200720c */ /* 0x001fe20003f02070 */
[----:B-1----:R-:W-:-:S12]  /*64170*/  IMAD.U32 R0, RZ, RZ, UR5 ;  /* 0x00000005ff007e24 */ /* 0x002fd8000f8e00ff */
[----:B------:R2:W-:Y:S01]  /*64180*/  @P0 ATOMS.AND RZ, [R9], R0 ;  /* 0x0000000009ff038c */ /* 0x0005e20002800000 */
[----:B------:R-:W-:Y:S05]  /*64190*/  BRA `(.L_x_13) ;  /* 0x0000000000147947 */ /* 0x000fea0003800000 */
.L_x_15:
[----:B------:R-:W-:-:S07]  /*641a0*/  MOV R2, 0x641c0 ;  /* 0x000641c000027802 */ /* 0x000fce0000000f00 */
[----:B------:R-:W-:Y:S05]  /*641b0*/  CALL.REL.NOINC `($__internal_0_$__cuda_sm10x_tcgen05_guardrail_trap_col_being_dealloced_not_returned_by_alloc) ;  /* 0x0000000000387944 */ /* 0x000fea0003c00000 */
[----:B------:R-:W-:Y:S05]  /*641c0*/  BRA `(.L_x_13) ;  /* 0x0000000000087947 */ /* 0x000fea0003800000 */
.L_x_14:
[----:B------:R-:W-:-:S07]  /*641d0*/  MOV R2, 0x641f0 ;  /* 0x000641f000027802 */ /* 0x000fce0000000f00 */
[----:B------:R-:W-:Y:S05]  /*641e0*/  CALL.REL.NOINC `($__internal_2_$__cuda_sm10x_tcgen05_guardrail_trap_unallocated_columns_being_dealloced) ;  /* 0x0000000000447944 */ /* 0x000fea0003c00000 */
.L_x_13:
[----:B------:R-:W-:Y:S01]  /*641f0*/  NOP ;  /* 0x0000000000007918 */ /* 0x000fe20000000000 */
[----:B--2---:R-:W-:Y:S05]  /*64200*/  EXIT ;  /* 0x000000000000794d */ /* 0x004fea0003800000 */
.L_x_8:
[----:B-----5:R1:W-:Y:S04]  /*64210*/  STL [R1+0x2108], R0 ;  /* 0x0021080001007387 */ /* 0x0203e80000100800 */
[----:B-1----:R-:W2:Y:S02]  /*64220*/  LDL R0, [R1+0xea8] ;  /* 0x000ea80001007983 */ /* 0x002ea40000100800 */
[----:B--2---:R1:W2:Y:S02]  /*64230*/  SYNCS.PHASECHK.TRANS64.TRYWAIT P1, [UR4], R0 ;  /* 0x00000000ff0075a7 */ /* 0x0042a40008021104 */
[----:B-1----:R1:W5:Y:S02]  /*64240*/  LDL.LU R0, [R1+0x2108] ;  /* 0x0021080001007983 */ /* 0x0023640000300800 */
[----:B-12---:R-:W-:Y:S05]  /*64250*/  @!P1 BRA `(.L_x_8) ;  /* 0xfffffffc00ec9947 */ /* 0x006fea000383ffff */
[----:B------:R-:W-:Y:S05]  /*64260*/  BRA `(.L_x_16) ;  /* 0xfffffbfc00ec7947 */ /* 0x000fea000383ffff */
.L_x_12:
[----:B------:R-:W4:Y:S02]  /*64270*/  SYNCS.PHASECHK.TRANS64.TRYWAIT P0, [UR4], R0 ;  /* 0x00000000ff0075a7 */ /* 0x000f240008001104 */
[----:B----4-:R-:W-:Y:S05]  /*64280*/  @!P0 BRA `(.L_x_12) ;  /* 0xfffffffc00f88947 */ /* 0x010fea000383ffff */
[----:B------:R-:W-:Y:S05]  /*64290*/  BRA `(.L_x_11) ;  /* 0xfffffed0007c7947 */ /* 0x000fea000383ffff */
        .weak           $__internal_0_$__cuda_sm10x_tcgen05_guardrail_trap_col_being_dealloced_not_returned_by_alloc
        .type           $__internal_0_$__cuda_sm10x_tcgen05_guardrail_trap_col_being_dealloced_not_returned_by_alloc,@function
        .size           $__internal_0_$__cuda_sm10x_tcgen05_guardrail_trap_col_being_dealloced_not_returned_by_alloc,($__internal_1_$__cuda_sm10x_tcgen05_guardrail_trap_phase_invalid_during_alloc - $__internal_0_$__cuda_sm10x_tcgen05_guardrail_trap_col_being_dealloced_not_returned_by_alloc)
$__internal_0_$__cuda_sm10x_tcgen05_guardrail_trap_col_being_dealloced_not_returned_by_alloc:
[----:B------:R-:W-:Y:S05]  /*642a0*/  BPT.TRAP 0x1 ;  /* 0x000000040000795c */ /* 0x000fea0000300000 */
[----:B------:R-:W-:-:S04]  /*642b0*/  IMAD.MOV.U32 R3, RZ, RZ, 0x0 ;  /* 0x00000000ff037424 */ /* 0x000fc800078e00ff */
[----:B------:R-:W-:Y:S05]  /*642c0*/  RET.REL.NODEC R2 `(matmul_kernel) ;  /* 0xfffff9bc024c7950 */ /* 0x000fea0003c3ffff */
        .weak           $__internal_1_$__cuda_sm10x_tcgen05_guardrail_trap_phase_invalid_during_alloc
        .type           $__internal_1_$__cuda_sm10x_tcgen05_guardrail_trap_phase_invalid_during_alloc,@function
        .size           $__internal_1_$__cuda_sm10x_tcgen05_guardrail_trap_phase_invalid_during_alloc,($__internal_2_$__cuda_sm10x_tcgen05_guardrail_trap_unallocated_columns_being_dealloced - $__internal_1_$__cuda_sm10x_tcgen05_guardrail_trap_phase_invalid_during_alloc)
$__internal_1_$__cuda_sm10x_tcgen05_guardrail_trap_phase_invalid_during_alloc:
[----:B------:R-:W-:Y:S05]  /*642d0*/  BPT.TRAP 0x1 ;  /* 0x000000040000795c */ /* 0x000fea0000300000 */
[----:B------:R-:W-:-:S04]  /*642e0*/  IMAD.MOV.U32 R3, RZ, RZ, 0x0 ;  /* 0x00000000ff037424 */ /* 0x000fc800078e00ff */
[----:B------:R-:W-:Y:S05]  /*642f0*/  RET.REL.NODEC R2 `(matmul_kernel) ;  /* 0xfffff9bc02407950 */ /* 0x000fea0003c3ffff */
        .weak           $__internal_2_$__cuda_sm10x_tcgen05_guardrail_trap_unallocated_columns_being_dealloced
        .type           $__internal_2_$__cuda_sm10x_tcgen05_guardrail_trap_unallocated_columns_being_dealloced,@function
        .size           $__internal_2_$__cuda_sm10x_tcgen05_guardrail_trap_unallocated_columns_being_dealloced,(.L_x_20 - $__internal_2_$__cuda_sm10x_tcgen05_guardrail_trap_unallocated_columns_being_dealloced)
$__internal_2_$__cuda_sm10x_tcgen05_guardrail_trap_unallocated_columns_being_dealloced:
[----:B------:R-:W-:Y:S05]  /*64300*/  BPT.TRAP 0x1 ;  /* 0x000000040000795c */ /* 0x000fea0000300000 */
[----:B------:R-:W-:-:S04]  /*64310*/  IMAD.MOV.U32 R3, RZ, RZ, 0x0 ;  /* 0x00000000ff037424 */ /* 0x000fc800078e00ff */
[----:B------:R-:W-:Y:S05]  /*64320*/  RET.REL.NODEC R2 `(matmul_kernel) ;  /* 0xfffff9bc02347950 */ /* 0x000fea0003c3ffff */
.L_x_17:
[----:B------:R-:W-:-:S00]  /*64330*/  BRA `(.L_x_17) ;  /* 0xfffffffc00fc7947 */ /* 0x000fc0000383ffff */
[----:B------:R-:W-:-:S00]  /*64340*/  NOP ;  /* 0x0000000000007918 */ /* 0x000fc00000000000 */
        /* <DEDUP_REMOVED lines=11> */
.L_x_20:


//--------------------- .nv.shared.matmul_kernel  --------------------------
	.section	.nv.shared.matmul_kernel,"aw",@nobits
	.sectionflags	@""
	.align	16
	.zero		1024


//--------------------- .nv.shared.reserved.0     --------------------------
	.section	.nv.shared.reserved.0,"aw",@nobits
	.align	8
	.weak		__nv_reservedSMEM_offset_0_alias
	.size		__nv_reservedSMEM_offset_0_alias, 0, 64
	.other		__nv_reservedSMEM_offset_0_alias,@"STO_CUDA_RESERVED_SHARED STV_DEFAULT"
__nv_reservedSMEM_offset_0_alias:
	.zero		0
.nv.shared.reserved.0:
	.zero		64
	.weak		__nv_reservedSMEM_allocation_phase
	.type		__nv_reservedSMEM_allocation_phase,@object
	.size		__nv_reservedSMEM_allocation_phase,(.L_0 - __nv_reservedSMEM_allocation_phase)
__nv_reservedSMEM_allocation_phase:
	.zero		1
.L_0:
	.zero		7
	.weak		__nv_reservedSMEM_devtool_atexit_pc
	.type		__nv_reservedSMEM_devtool_atexit_pc,@object
	.size		__nv_reservedSMEM_devtool_atexit_pc,(__nv_reservedSMEM_allocation_mask - __nv_reservedSMEM_devtool_atexit_pc)
__nv_reservedSMEM_devtool_atexit_pc:
	.zero		8
	.weak		__nv_reservedSMEM_allocation_mask
	.type		__nv_reservedSMEM_allocation_mask,@object
	.size		__nv_reservedSMEM_allocation_mask,(.L_2 - __nv_reservedSMEM_allocation_mask)
__nv_reservedSMEM_allocation_mask:
	.zero		4
.L_2:


//--------------------- .nv.constant0.matmul_kernel --------------------------
	.section	.nv.constant0.matmul_kernel,"a",@progbits
	.sectionflags	@""
	.align	4
.nv.constant0.matmul_kernel:
	.zero		976


//--------------------- SYMBOLS --------------------------

	.type		.nv.reservedSmem.offset0,@object
	.size		.nv.reservedSmem.offset0,0x4
	.type		.nv.reservedSmem.cap,@object
	.size		.nv.reservedSmem.cap,0x4
